// auto-generated by cutlass_sweep.gemm — config: {"arch": "sm_100", "cluster_m": 8, "cluster_n": 1, "dtype": "nvfp4", "dtype_b": "nvfp4", "layout": "nt", "stages": 0, "tile_k": 128, "tile_m": 256, "tile_n": 256}
#include "cutlass/cutlass.h"
#include "cutlass/gemm/collective/collective_builder.hpp"
#include "cutlass/gemm/device/gemm_universal_adapter.h"
#include "cutlass/gemm/kernel/gemm_universal.hpp"
#include "cutlass/epilogue/collective/collective_builder.hpp"

using ElemA = cutlass::nv_float4_t<cutlass::float_e2m1_t>;
using ElemB = cutlass::nv_float4_t<cutlass::float_e2m1_t>;
using ElemCD = cutlass::bfloat16_t;
using Acc  = float;
using TileShape    = cute::Shape<cute::_256, cute::_256, cute::_128>;
using ClusterShape = cute::Shape<cute::_8, cute::_1, cute::_1>;

using CollectiveEpilogue = typename cutlass::epilogue::collective::CollectiveBuilder<
    cutlass::arch::Sm100, cutlass::arch::OpClassTensorOp,
    TileShape, ClusterShape,
    cutlass::epilogue::collective::EpilogueTileAuto,
    Acc, Acc,
    ElemCD, cutlass::layout::RowMajor, 128 / cutlass::sizeof_bits<ElemCD>::value,
    ElemCD, cutlass::layout::RowMajor, 128 / cutlass::sizeof_bits<ElemCD>::value,
    cutlass::epilogue::collective::EpilogueScheduleAuto
  >::CollectiveOp;

using CollectiveMainloop = typename cutlass::gemm::collective::CollectiveBuilder<
    cutlass::arch::Sm100, cutlass::arch::OpClassBlockScaledTensorOp,
    ElemA, cutlass::layout::RowMajor, 32,
    ElemB, cutlass::layout::ColumnMajor, 32,
    Acc,
    TileShape, ClusterShape,
    cutlass::gemm::collective::StageCountAutoCarveout<static_cast<int>(sizeof(typename CollectiveEpilogue::SharedStorage))>,
    cutlass::gemm::collective::KernelScheduleAuto
  >::CollectiveOp;

using GemmKernel = cutlass::gemm::kernel::GemmUniversal<
    cute::Shape<int,int,int,int>,
    CollectiveMainloop,
    CollectiveEpilogue
>;
using Gemm = cutlass::gemm::device::GemmUniversalAdapter<GemmKernel>;

// Force the device kernel symbol into the cubin without needing a host main.
auto* _anchor = &cutlass::device_kernel<GemmKernel>;


// ===== COMPILED SASS (sm_100a) =====

	.target	sm_100a

	.elftype	@"ET_EXEC"


//--------------------- .note.nv.tkinfo           --------------------------
	.section	.note.nv.tkinfo,"",@"SHT_NOTE"
	.sectionflags	@"SHF_NOTE_NV_TKINFO"
	.tkinfo
        /*0018*/ 	.word	0x00000002
        /*0030*/ 	.string	""
        /*0030*/ 	.string	"ptxas"
        /*0030*/ 	.string	"Cuda compilation tools, release 13.0, V13.0.88"
        /*0030*/ 	.string	"Build cuda_13.0.r13.0/compiler.36424714_0"
        /*0030*/ 	.string	"-arch sm_100a -m 64 "



//--------------------- .note.nv.cuinfo           --------------------------
	.section	.note.nv.cuinfo,"",@"SHT_NOTE"
	.sectionflags	@"SHF_NOTE_NV_CUINFO"
        /*0018*/ 	.short	0x0002
        /*001a*/ 	.short	0x0064
        /*001c*/ 	.short	0x0082
	.zero		2


//--------------------- .nv.info                  --------------------------
	.section	.nv.info,"",@"SHT_CUDA_INFO"
	.align	4


	//----- nvinfo : EIATTR_REGCOUNT
	.align		4
        /*0000*/ 	.byte	0x04, 0x2f
        /*0002*/ 	.short	(.L_19 - .L_18)
	.align		4
.L_18:
        /*0004*/ 	.word	index@(_ZN7cutlass13device_kernelINS_4gemm6kernel13GemmUniversalIN4cute5tupleIJiiiiEEENS1_10collective13CollectiveMmaINS1_46MainloopSm100TmaUmmaWarpSpecializedBlockScaledILi8ELi2ELi1ENS5_IJNS4_1CILi8EEENSA_ILi1EEESC_EEEEENS5_IJNSA_ILi256EEESF_NSA_ILi128EEEEEENS5_IJNS_12float_e2m1_tENS_13float_ue4m3_tEEEENS5_IJNS5_IJlSC_lEEENS4_6LayoutINS5_IJNS5_IJNS5_IJNSA_ILi32EEENSA_ILi4EEEEEEiEEENS5_IJNS5_IJNSA_ILi16EEESO_EEEiEEENS5_IJSC_iEEEEEENS5_IJST_NS5_IJNS5_IJNSA_ILi0EEESC_EEENSA_ILi512EEEEEENS5_IJSW_iEEEEEEEEEEESK_S13_NS4_8TiledMMAINS4_8MMA_AtomIJNS4_23SM100_MMA_MXF4_2x1SM_SSISI_SI_fSJ_Li256ELi256ELi16ELNS4_4UMMA5MajorE0ELS18_0ELNS17_7ScaleInE0ELS19_0EEEEEENSM_INS5_IJSC_SC_SC_EEENS5_IJSW_SW_SW_EEEEENS5_IJNS4_10UnderscoreES1F_S1F_EEEEENS5_IJNS4_18SM100_TMA_2SM_LOADES1I_EEENS5_IJNS4_14ComposedLayoutINS4_7SwizzleILi2ELi4ELi3EEENS4_18smem_ptr_flag_bitsILi4EEENSM_INS5_IJSB_SG_EEENS5_IJSG_SC_EEEEEEENSM_INS5_IJNS5_IJNS5_IJSP_SC_EEESS_EEESC_NS5_IJSC_NSA_ILi2EEEEEEEEENS5_IJNS5_IJNS5_IJSS_SY_EEESX_EEESW_NS5_IJSO_SY_EEEEEEEEEEEvNS4_8identityENS5_IJNS4_28SM100_TMA_2SM_LOAD_MULTICASTES25_EEENS5_IJS1S_NSM_INS5_IJNS5_IJNS5_IJSP_S1V_EEESS_EEESC_S1W_EEENS5_IJS1Z_SW_NS5_IJSO_NSA_ILi1024EEEEEEEEEEEEEEvS24_EENS_8epilogue10collective18CollectiveEpilogueINS2G_23Sm100TmaWarpSpecializedILi4ELi2ELi64ELb1ELb0EEEJNS5_IJSG_SF_SG_EEENS5_IJNSM_ISG_SC_EENSM_INSA_ILi64EEESC_EEEEENS_10bfloat16_tESL_S2Q_SL_NS2G_6fusion15FusionCallbacksIS2K_NS2R_17LinearCombinationIS2Q_fS2Q_fLNS_15FloatRoundStyleE2EEES2L_S2P_JEEENS4_5SM1004TMEM4LOAD26SM100_TMEM_LOAD_32dp32b64xENS4_13SM90_TMA_LOADENS1K_INS1L_ILi3ELi4ELi3EEENS1N_ILi16EEENSM_INS5_IJSB_S2N_EEENS5_IJS2N_SC_EEEEEEENS4_39AutoVectorizingCopyWithAssumedAlignmentILi128EEENS4_14SM90_TMA_STOREES37_S39_S39_EEEvvEEEEvNT_6ParamsE)
        /*0008*/ 	.word	0x000000a8


	//----- nvinfo : EIATTR_FRAME_SIZE
	.align		4
.L_19:
        /*000c*/ 	.byte	0x04, 0x11
        /*000e*/ 	.short	(.L_21 - .L_20)
	.align		4
.L_20:
        /*0010*/ 	.word	index@($__internal_2_$__cuda_sm10x_tcgen05_guardrail_trap_unallocated_columns_being_dealloced)
        /*0014*/ 	.word	0x00000000


	//----- nvinfo : EIATTR_FRAME_SIZE
	.align		4
.L_21:
        /*0018*/ 	.byte	0x04, 0x11
        /*001a*/ 	.short	(.L_23 - .L_22)
	.align		4
.L_22:
        /*001c*/ 	.word	index@($__internal_1_$__cuda_sm10x_tcgen05_guardrail_trap_phase_invalid_during_alloc)
        /*0020*/ 	.word	0x00000000


	//----- nvinfo : EIATTR_FRAME_SIZE
	.align		4
.L_23:
        /*0024*/ 	.byte	0x04, 0x11
        /*0026*/ 	.short	(.L_25 - .L_24)
	.align		4
.L_24:
        /*0028*/ 	.word	index@($__internal_0_$__cuda_sm10x_tcgen05_guardrail_trap_col_being_dealloced_not_returned_by_alloc)
        /*002c*/ 	.word	0x00000000


	//----- nvinfo : EIATTR_FRAME_SIZE
	.align		4
.L_25:
        /*0030*/ 	.byte	0x04, 0x11
        /*0032*/ 	.short	(.L_27 - .L_26)
	.align		4
.L_26:
        /*0034*/ 	.word	index@(_ZN7cutlass13device_kernelINS_4gemm6kernel13GemmUniversalIN4cute5tupleIJiiiiEEENS1_10collective13CollectiveMmaINS1_46MainloopSm100TmaUmmaWarpSpecializedBlockScaledILi8ELi2ELi1ENS5_IJNS4_1CILi8EEENSA_ILi1EEESC_EEEEENS5_IJNSA_ILi256EEESF_NSA_ILi128EEEEEENS5_IJNS_12float_e2m1_tENS_13float_ue4m3_tEEEENS5_IJNS5_IJlSC_lEEENS4_6LayoutINS5_IJNS5_IJNS5_IJNSA_ILi32EEENSA_ILi4EEEEEEiEEENS5_IJNS5_IJNSA_ILi16EEESO_EEEiEEENS5_IJSC_iEEEEEENS5_IJST_NS5_IJNS5_IJNSA_ILi0EEESC_EEENSA_ILi512EEEEEENS5_IJSW_iEEEEEEEEEEESK_S13_NS4_8TiledMMAINS4_8MMA_AtomIJNS4_23SM100_MMA_MXF4_2x1SM_SSISI_SI_fSJ_Li256ELi256ELi16ELNS4_4UMMA5MajorE0ELS18_0ELNS17_7ScaleInE0ELS19_0EEEEEENSM_INS5_IJSC_SC_SC_EEENS5_IJSW_SW_SW_EEEEENS5_IJNS4_10UnderscoreES1F_S1F_EEEEENS5_IJNS4_18SM100_TMA_2SM_LOADES1I_EEENS5_IJNS4_14ComposedLayoutINS4_7SwizzleILi2ELi4ELi3EEENS4_18smem_ptr_flag_bitsILi4EEENSM_INS5_IJSB_SG_EEENS5_IJSG_SC_EEEEEEENSM_INS5_IJNS5_IJNS5_IJSP_SC_EEESS_EEESC_NS5_IJSC_NSA_ILi2EEEEEEEEENS5_IJNS5_IJNS5_IJSS_SY_EEESX_EEESW_NS5_IJSO_SY_EEEEEEEEEEEvNS4_8identityENS5_IJNS4_28SM100_TMA_2SM_LOAD_MULTICASTES25_EEENS5_IJS1S_NSM_INS5_IJNS5_IJNS5_IJSP_S1V_EEESS_EEESC_S1W_EEENS5_IJS1Z_SW_NS5_IJSO_NSA_ILi1024EEEEEEEEEEEEEEvS24_EENS_8epilogue10collective18CollectiveEpilogueINS2G_23Sm100TmaWarpSpecializedILi4ELi2ELi64ELb1ELb0EEEJNS5_IJSG_SF_SG_EEENS5_IJNSM_ISG_SC_EENSM_INSA_ILi64EEESC_EEEEENS_10bfloat16_tESL_S2Q_SL_NS2G_6fusion15FusionCallbacksIS2K_NS2R_17LinearCombinationIS2Q_fS2Q_fLNS_15FloatRoundStyleE2EEES2L_S2P_JEEENS4_5SM1004TMEM4LOAD26SM100_TMEM_LOAD_32dp32b64xENS4_13SM90_TMA_LOADENS1K_INS1L_ILi3ELi4ELi3EEENS1N_ILi16EEENSM_INS5_IJSB_S2N_EEENS5_IJS2N_SC_EEEEEEENS4_39AutoVectorizingCopyWithAssumedAlignmentILi128EEENS4_14SM90_TMA_STOREES37_S39_S39_EEEvvEEEEvNT_6ParamsE)
        /*0038*/ 	.word	0x00000000


	//----- nvinfo : EIATTR_MIN_STACK_SIZE
	.align		4
.L_27:
        /*003c*/ 	.byte	0x04, 0x12
        /*003e*/ 	.short	(.L_29 - .L_28)
	.align		4
.L_28:
        /*0040*/ 	.word	index@(_ZN7cutlass13device_kernelINS_4gemm6kernel13GemmUniversalIN4cute5tupleIJiiiiEEENS1_10collective13CollectiveMmaINS1_46MainloopSm100TmaUmmaWarpSpecializedBlockScaledILi8ELi2ELi1ENS5_IJNS4_1CILi8EEENSA_ILi1EEESC_EEEEENS5_IJNSA_ILi256EEESF_NSA_ILi128EEEEEENS5_IJNS_12float_e2m1_tENS_13float_ue4m3_tEEEENS5_IJNS5_IJlSC_lEEENS4_6LayoutINS5_IJNS5_IJNS5_IJNSA_ILi32EEENSA_ILi4EEEEEEiEEENS5_IJNS5_IJNSA_ILi16EEESO_EEEiEEENS5_IJSC_iEEEEEENS5_IJST_NS5_IJNS5_IJNSA_ILi0EEESC_EEENSA_ILi512EEEEEENS5_IJSW_iEEEEEEEEEEESK_S13_NS4_8TiledMMAINS4_8MMA_AtomIJNS4_23SM100_MMA_MXF4_2x1SM_SSISI_SI_fSJ_Li256ELi256ELi16ELNS4_4UMMA5MajorE0ELS18_0ELNS17_7ScaleInE0ELS19_0EEEEEENSM_INS5_IJSC_SC_SC_EEENS5_IJSW_SW_SW_EEEEENS5_IJNS4_10UnderscoreES1F_S1F_EEEEENS5_IJNS4_18SM100_TMA_2SM_LOADES1I_EEENS5_IJNS4_14ComposedLayoutINS4_7SwizzleILi2ELi4ELi3EEENS4_18smem_ptr_flag_bitsILi4EEENSM_INS5_IJSB_SG_EEENS5_IJSG_SC_EEEEEEENSM_INS5_IJNS5_IJNS5_IJSP_SC_EEESS_EEESC_NS5_IJSC_NSA_ILi2EEEEEEEEENS5_IJNS5_IJNS5_IJSS_SY_EEESX_EEESW_NS5_IJSO_SY_EEEEEEEEEEEvNS4_8identityENS5_IJNS4_28SM100_TMA_2SM_LOAD_MULTICASTES25_EEENS5_IJS1S_NSM_INS5_IJNS5_IJNS5_IJSP_S1V_EEESS_EEESC_S1W_EEENS5_IJS1Z_SW_NS5_IJSO_NSA_ILi1024EEEEEEEEEEEEEEvS24_EENS_8epilogue10collective18CollectiveEpilogueINS2G_23Sm100TmaWarpSpecializedILi4ELi2ELi64ELb1ELb0EEEJNS5_IJSG_SF_SG_EEENS5_IJNSM_ISG_SC_EENSM_INSA_ILi64EEESC_EEEEENS_10bfloat16_tESL_S2Q_SL_NS2G_6fusion15FusionCallbacksIS2K_NS2R_17LinearCombinationIS2Q_fS2Q_fLNS_15FloatRoundStyleE2EEES2L_S2P_JEEENS4_5SM1004TMEM4LOAD26SM100_TMEM_LOAD_32dp32b64xENS4_13SM90_TMA_LOADENS1K_INS1L_ILi3ELi4ELi3EEENS1N_ILi16EEENSM_INS5_IJSB_S2N_EEENS5_IJS2N_SC_EEEEEEENS4_39AutoVectorizingCopyWithAssumedAlignmentILi128EEENS4_14SM90_TMA_STOREES37_S39_S39_EEEvvEEEEvNT_6ParamsE)
        /*0044*/ 	.word	0x00000000
.L_29:


//--------------------- .nv.compat                --------------------------
	.section	.nv.compat,"",@"SHT_CUDA_COMPAT_INFO"
	.align	4
        /*0000*/ 	.byte	0x02, 0x09, 0x01, 0x00, 0x02, 0x02, 0x02, 0x00, 0x02, 0x05, 0x05, 0x00, 0x03, 0x07, 0x01, 0x01
        /*0010*/ 	.byte	0x02, 0x03, 0x01, 0x00, 0x02, 0x06, 0x01, 0x00, 0x04, 0x0b, 0x08, 0x00, 0x09, 0x00, 0x00, 0x00
        /*0020*/ 	.byte	0x00, 0x00, 0x00, 0x00


//--------------------- .nv.info._ZN7cutlass13device_kernelINS_4gemm6kernel13GemmUniversalIN4cute5tupleIJiiiiEEENS1_10collective13CollectiveMmaINS1_46MainloopSm100TmaUmmaWarpSpecializedBlockScaledILi8ELi2ELi1ENS5_IJNS4_1CILi8EEENSA_ILi1EEESC_EEEEENS5_IJNSA_ILi256EEESF_NSA_ILi128EEEEEENS5_IJNS_12float_e2m1_tENS_13float_ue4m3_tEEEENS5_IJNS5_IJlSC_lEEENS4_6LayoutINS5_IJNS5_IJNS5_IJNSA_ILi32EEENSA_ILi4EEEEEEiEEENS5_IJNS5_IJNSA_ILi16EEESO_EEEiEEENS5_IJSC_iEEEEEENS5_IJST_NS5_IJNS5_IJNSA_ILi0EEESC_EEENSA_ILi512EEEEEENS5_IJSW_iEEEEEEEEEEESK_S13_NS4_8TiledMMAINS4_8MMA_AtomIJNS4_23SM100_MMA_MXF4_2x1SM_SSISI_SI_fSJ_Li256ELi256ELi16ELNS4_4UMMA5MajorE0ELS18_0ELNS17_7ScaleInE0ELS19_0EEEEEENSM_INS5_IJSC_SC_SC_EEENS5_IJSW_SW_SW_EEEEENS5_IJNS4_10UnderscoreES1F_S1F_EEEEENS5_IJNS4_18SM100_TMA_2SM_LOADES1I_EEENS5_IJNS4_14ComposedLayoutINS4_7SwizzleILi2ELi4ELi3EEENS4_18smem_ptr_flag_bitsILi4EEENSM_INS5_IJSB_SG_EEENS5_IJSG_SC_EEEEEEENSM_INS5_IJNS5_IJNS5_IJSP_SC_EEESS_EEESC_NS5_IJSC_NSA_ILi2EEEEEEEEENS5_IJNS5_IJNS5_IJSS_SY_EEESX_EEESW_NS5_IJSO_SY_EEEEEEEEEEEvNS4_8identityENS5_IJNS4_28SM100_TMA_2SM_LOAD_MULTICASTES25_EEENS5_IJS1S_NSM_INS5_IJNS5_IJNS5_IJSP_S1V_EEESS_EEESC_S1W_EEENS5_IJS1Z_SW_NS5_IJSO_NSA_ILi1024EEEEEEEEEEEEEEvS24_EENS_8epilogue10collective18CollectiveEpilogueINS2G_23Sm100TmaWarpSpecializedILi4ELi2ELi64ELb1ELb0EEEJNS5_IJSG_SF_SG_EEENS5_IJNSM_ISG_SC_EENSM_INSA_ILi64EEESC_EEEEENS_10bfloat16_tESL_S2Q_SL_NS2G_6fusion15FusionCallbacksIS2K_NS2R_17LinearCombinationIS2Q_fS2Q_fLNS_15FloatRoundStyleE2EEES2L_S2P_JEEENS4_5SM1004TMEM4LOAD26SM100_TMEM_LOAD_32dp32b64xENS4_13SM90_TMA_LOADENS1K_INS1L_ILi3ELi4ELi3EEENS1N_ILi16EEENSM_INS5_IJSB_S2N_EEENS5_IJS2N_SC_EEEEEEENS4_39AutoVectorizingCopyWithAssumedAlignmentILi128EEENS4_14SM90_TMA_STOREES37_S39_S39_EEEvvEEEEvNT_6ParamsE --------------------------
	.section	.nv.info._ZN7cutlass13device_kernelINS_4gemm6kernel13GemmUniversalIN4cute5tupleIJiiiiEEENS1_10collective13CollectiveMmaINS1_46MainloopSm100TmaUmmaWarpSpecializedBlockScaledILi8ELi2ELi1ENS5_IJNS4_1CILi8EEENSA_ILi1EEESC_EEEEENS5_IJNSA_ILi256EEESF_NSA_ILi128EEEEEENS5_IJNS_12float_e2m1_tENS_13float_ue4m3_tEEEENS5_IJNS5_IJlSC_lEEENS4_6LayoutINS5_IJNS5_IJNS5_IJNSA_ILi32EEENSA_ILi4EEEEEEiEEENS5_IJNS5_IJNSA_ILi16EEESO_EEEiEEENS5_IJSC_iEEEEEENS5_IJST_NS5_IJNS5_IJNSA_ILi0EEESC_EEENSA_ILi512EEEEEENS5_IJSW_iEEEEEEEEEEESK_S13_NS4_8TiledMMAINS4_8MMA_AtomIJNS4_23SM100_MMA_MXF4_2x1SM_SSISI_SI_fSJ_Li256ELi256ELi16ELNS4_4UMMA5MajorE0ELS18_0ELNS17_7ScaleInE0ELS19_0EEEEEENSM_INS5_IJSC_SC_SC_EEENS5_IJSW_SW_SW_EEEEENS5_IJNS4_10UnderscoreES1F_S1F_EEEEENS5_IJNS4_18SM100_TMA_2SM_LOADES1I_EEENS5_IJNS4_14ComposedLayoutINS4_7SwizzleILi2ELi4ELi3EEENS4_18smem_ptr_flag_bitsILi4EEENSM_INS5_IJSB_SG_EEENS5_IJSG_SC_EEEEEEENSM_INS5_IJNS5_IJNS5_IJSP_SC_EEESS_EEESC_NS5_IJSC_NSA_ILi2EEEEEEEEENS5_IJNS5_IJNS5_IJSS_SY_EEESX_EEESW_NS5_IJSO_SY_EEEEEEEEEEEvNS4_8identityENS5_IJNS4_28SM100_TMA_2SM_LOAD_MULTICASTES25_EEENS5_IJS1S_NSM_INS5_IJNS5_IJNS5_IJSP_S1V_EEESS_EEESC_S1W_EEENS5_IJS1Z_SW_NS5_IJSO_NSA_ILi1024EEEEEEEEEEEEEEvS24_EENS_8epilogue10collective18CollectiveEpilogueINS2G_23Sm100TmaWarpSpecializedILi4ELi2ELi64ELb1ELb0EEEJNS5_IJSG_SF_SG_EEENS5_IJNSM_ISG_SC_EENSM_INSA_ILi64EEESC_EEEEENS_10bfloat16_tESL_S2Q_SL_NS2G_6fusion15FusionCallbacksIS2K_NS2R_17LinearCombinationIS2Q_fS2Q_fLNS_15FloatRoundStyleE2EEES2L_S2P_JEEENS4_5SM1004TMEM4LOAD26SM100_TMEM_LOAD_32dp32b64xENS4_13SM90_TMA_LOADENS1K_INS1L_ILi3ELi4ELi3EEENS1N_ILi16EEENSM_INS5_IJSB_S2N_EEENS5_IJS2N_SC_EEEEEEENS4_39AutoVectorizingCopyWithAssumedAlignmentILi128EEENS4_14SM90_TMA_STOREES37_S39_S39_EEEvvEEEEvNT_6ParamsE,"",@"SHT_CUDA_INFO"
	.sectionflags	@""
	.align	4


	//----- nvinfo : EIATTR_CUDA_API_VERSION
	.align		4
        /*0000*/ 	.byte	0x04, 0x37
        /*0002*/ 	.short	(.L_31 - .L_30)
.L_30:
        /*0004*/ 	.word	0x00000082


	//----- nvinfo : EIATTR_KPARAM_INFO
	.align		4
.L_31:
        /*0008*/ 	.byte	0x04, 0x17
        /*000a*/ 	.short	(.L_33 - .L_32)
.L_32:
        /*000c*/ 	.word	0x00000000
        /*0010*/ 	.short	0x0000
        /*0012*/ 	.short	0x0000
        /*0014*/ 	.byte	0x00, 0xf0, 0x01, 0x30


	//----- nvinfo : EIATTR_AT_ENTRY_FRAGMENTS
	.align		4
.L_33:
        /*0018*/ 	.byte	0x04, 0x4f
        /*001a*/ 	.short	(.L_35 - .L_34)


	//   ....[0]....
.L_34:
        /*001c*/ 	.word	0x00000007


	//----- nvinfo : EIATTR_RESERVED_SMEM_USED
	.align		4
.L_35:
        /*0020*/ 	.byte	0x01, 0x41
	.zero		2


	//----- nvinfo : EIATTR_SPARSE_MMA_MASK
	.align		4
        /*0024*/ 	.byte	0x03, 0x50
        /*0026*/ 	.short	0x0000


	//----- nvinfo : EIATTR_TCGEN05_2CTA_USED
	.align		4
        /*0028*/ 	.byte	0x01, 0x52
	.zero		2


	//----- nvinfo : EIATTR_MAXREG_COUNT
	.align		4
        /*002c*/ 	.byte	0x03, 0x1b
        /*002e*/ 	.short	0x00ff


	//----- nvinfo : EIATTR_NUM_BARRIERS
	.align		4
        /*0030*/ 	.byte	0x02, 0x4c
        /*0032*/ 	.byte	0x07
	.zero		1


	//----- nvinfo : EIATTR_EXTERNS
	.align		4
        /*0034*/ 	.byte	0x04, 0x0f
        /*0036*/ 	.short	(.L_37 - .L_36)


	//   ....[0]....
	.align		4
.L_36:
        /*0038*/ 	.word	index@(__assertfail)


	//----- nvinfo : EIATTR_MERCURY_ISA_VERSION
	.align		4
.L_37:
        /*003c*/ 	.byte	0x03, 0x5f
        /*003e*/ 	.short	0x0101


	//----- nvinfo : EIATTR_INT_WARP_WIDE_INSTR_OFFSETS
	.align		4
        /*0040*/ 	.byte	0x04, 0x31
        /*0042*/ 	.short	(.L_39 - .L_38)


	//   ....[0]....
.L_38:
        /*0044*/ 	.word	0x00000e50


	//   ....[1]....
        /*0048*/ 	.word	0x00000f00


	//   ....[2]....
        /*004c*/ 	.word	0x00004c60


	//   ....[3]....
        /*0050*/ 	.word	0x00004c80


	//   ....[4]....
        /*0054*/ 	.word	0x00004cb0


	//   ....[5]....
        /*0058*/ 	.word	0x000058d0


	//   ....[6]....
        /*005c*/ 	.word	0x00005950


	//   ....[7]....
        /*0060*/ 	.word	0x00005a60


	//   ....[8]....
        /*0064*/ 	.word	0x00005b10


	//   ....[9]....
        /*0068*/ 	.word	0x00005be0


	//   ....[10]....
        /*006c*/ 	.word	0x00005c90


	//   ....[11]....
        /*0070*/ 	.word	0x00005dd0


	//   ....[12]....
        /*0074*/ 	.word	0x00005e70


	//----- nvinfo : EIATTR_COOP_GROUP_MASK_REGIDS
	.align		4
.L_39:
        /*0078*/ 	.byte	0x04, 0x29
        /*007a*/ 	.short	(.L_41 - .L_40)


	//   ....[0]....
.L_40:
        /*007c*/ 	.word	0xffffffff


	//   ....[1]....
        /*0080*/ 	.word	0xffffffff


	//   ....[2]....
        /*0084*/ 	.word	0xffffffff


	//   ....[3]....
        /*0088*/ 	.word	0xffffffff


	//   ....[4]....
        /*008c*/ 	.word	0xffffffff


	//   ....[5]....
        /*0090*/ 	.word	0xffffffff


	//   ....[6]....
        /*0094*/ 	.word	0xffffffff


	//   ....[7]....
        /*0098*/ 	.word	0xffffffff


	//   ....[8]....
        /*009c*/ 	.word	0xffffffff


	//   ....[9]....
        /*00a0*/ 	.word	0xffffffff


	//   ....[10]....
        /*00a4*/ 	.word	0xffffffff


	//   ....[11]....
        /*00a8*/ 	.word	0xffffffff


	//   ....[12]....
        /*00ac*/ 	.word	0xffffffff


	//   ....[13]....
        /*00b0*/ 	.word	0xffffffff


	//----- nvinfo : EIATTR_COOP_GROUP_INSTR_OFFSETS
	.align		4
.L_41:
        /*00b4*/ 	.byte	0x04, 0x28
        /*00b6*/ 	.short	(.L_43 - .L_42)


	//   ....[0]....
.L_42:
        /*00b8*/ 	.word	0x000000a0


	//   ....[1]....
        /*00bc*/ 	.word	0x00000570


	//   ....[2]....
        /*00c0*/ 	.word	0x000007c0


	//   ....[3]....
        /*00c4*/ 	.word	0x00000960


	//   ....[4]....
        /*00c8*/ 	.word	0x00000a60


	//   ....[5]....
        /*00cc*/ 	.word	0x00000bd0


	//   ....[6]....
        /*00d0*/ 	.word	0x00000d10


	//   ....[7]....
        /*00d4*/ 	.word	0x00000f70


	//   ....[8]....
        /*00d8*/ 	.word	0x000026f0


	//   ....[9]....
        /*00dc*/ 	.word	0x00003820


	//   ....[10]....
        /*00e0*/ 	.word	0x00003d10


	//   ....[11]....
        /*00e4*/ 	.word	0x00003d40


	//   ....[12]....
        /*00e8*/ 	.word	0x00004b40


	//   ....[13]....
        /*00ec*/ 	.word	0x00004d70


	//----- nvinfo : EIATTR_VRC_CTA_INIT_COUNT
	.align		4
.L_43:
        /*00f0*/ 	.byte	0x02, 0x4a
        /*00f2*/ 	.byte	0x80
	.zero		1


	//----- nvinfo : EIATTR_SYSCALL_OFFSETS
	.align		4
        /*00f4*/ 	.byte	0x04, 0x46
        /*00f6*/ 	.short	(.L_45 - .L_44)


	//   ....[0]....
.L_44:
        /*00f8*/ 	.word	0x00006b60


	//   ....[1]....
        /*00fc*/ 	.word	0x00006c50


	//   ....[2]....
        /*0100*/ 	.word	0x00007670


	//   ....[3]....
        /*0104*/ 	.word	0x00008b40


	//   ....[4]....
        /*0108*/ 	.word	0x00009fa0


	//   ....[5]....
        /*010c*/ 	.word	0x0000b3e0


	//----- nvinfo : EIATTR_MBARRIER_INSTR_OFFSETS
	.align		4
.L_45:
        /*0110*/ 	.byte	0x04, 0x39
        /*0112*/ 	.short	(.L_47 - .L_46)


	//   ....[0]....
.L_46:
        /*0114*/ 	.word	0x000006b0
        /*0118*/ 	.word	0x000000ff
        /*011c*/ 	.word	0x00000000
        /*0120*/ 	.short	0x0100
        /*0122*/ 	.byte	0x04
	.zero		1


	//   ....[1]....
        /*0124*/ 	.word	0x000006c0
        /*0128*/ 	.word	0x000000ff
        /*012c*/ 	.word	0x00000040
        /*0130*/ 	.short	0x0100
        /*0132*/ 	.byte	0x04
	.zero		1


	//   ....[2]....
        /*0134*/ 	.word	0x000006d0
        /*0138*/ 	.word	0x000000ff
        /*013c*/ 	.word	0x00000008
        /*0140*/ 	.short	0x0100
        /*0142*/ 	.byte	0x04
	.zero		1


	//   ....[3]....
        /*0144*/ 	.word	0x000006e0
        /*0148*/ 	.word	0x000000ff
        /*014c*/ 	.word	0x00000048
        /*0150*/ 	.short	0x0100
        /*0152*/ 	.byte	0x04
	.zero		1


	//   ....[4]....
        /*0154*/ 	.word	0x000006f0
        /*0158*/ 	.word	0x000000ff
        /*015c*/ 	.word	0x00000010
        /*0160*/ 	.short	0x0100
        /*0162*/ 	.byte	0x04
	.zero		1


	//   ....[5]....
        /*0164*/ 	.word	0x00000700
        /*0168*/ 	.word	0x000000ff
        /*016c*/ 	.word	0x00000050
        /*0170*/ 	.short	0x0100
        /*0172*/ 	.byte	0x04
	.zero		1


	//   ....[6]....
        /*0174*/ 	.word	0x00000710
        /*0178*/ 	.word	0x000000ff
        /*017c*/ 	.word	0x00000018
        /*0180*/ 	.short	0x0100
        /*0182*/ 	.byte	0x04
	.zero		1


	//   ....[7]....
        /*0184*/ 	.word	0x00000720
        /*0188*/ 	.word	0x000000ff
        /*018c*/ 	.word	0x00000058
        /*0190*/ 	.short	0x0100
        /*0192*/ 	.byte	0x04
	.zero		1


	//   ....[8]....
        /*0194*/ 	.word	0x00000730
        /*0198*/ 	.word	0x000000ff
        /*019c*/ 	.word	0x00000020
        /*01a0*/ 	.short	0x0100
        /*01a2*/ 	.byte	0x04
	.zero		1


	//   ....[9]....
        /*01a4*/ 	.word	0x00000740
        /*01a8*/ 	.word	0x000000ff
        /*01ac*/ 	.word	0x00000060
        /*01b0*/ 	.short	0x0100
        /*01b2*/ 	.byte	0x04
	.zero		1


	//   ....[10]....
        /*01b4*/ 	.word	0x00000750
        /*01b8*/ 	.word	0x000000ff
        /*01bc*/ 	.word	0x00000028
        /*01c0*/ 	.short	0x0100
        /*01c2*/ 	.byte	0x04
	.zero		1


	//   ....[11]....
        /*01c4*/ 	.word	0x00000760
        /*01c8*/ 	.word	0x000000ff
        /*01cc*/ 	.word	0x00000068
        /*01d0*/ 	.short	0x0100
        /*01d2*/ 	.byte	0x04
	.zero		1


	//   ....[12]....
        /*01d4*/ 	.word	0x00000770
        /*01d8*/ 	.word	0x000000ff
        /*01dc*/ 	.word	0x00000030
        /*01e0*/ 	.short	0x0100
        /*01e2*/ 	.byte	0x04
	.zero		1


	//   ....[13]....
        /*01e4*/ 	.word	0x00000780
        /*01e8*/ 	.word	0x000000ff
        /*01ec*/ 	.word	0x00000070
        /*01f0*/ 	.short	0x0100
        /*01f2*/ 	.byte	0x04
	.zero		1


	//   ....[14]....
        /*01f4*/ 	.word	0x00000790
        /*01f8*/ 	.word	0x000000ff
        /*01fc*/ 	.word	0x00000038
        /*0200*/ 	.short	0x0100
        /*0202*/ 	.byte	0x04
	.zero		1


	//   ....[15]....
        /*0204*/ 	.word	0x000007a0
        /*0208*/ 	.word	0x000000ff
        /*020c*/ 	.word	0x00000078
        /*0210*/ 	.short	0x0100
        /*0212*/ 	.byte	0x04
	.zero		1


	//   ....[16]....
        /*0214*/ 	.word	0x000008d0
        /*0218*/ 	.word	0x000000ff
        /*021c*/ 	.word	0x00000080
        /*0220*/ 	.short	0x0100
        /*0222*/ 	.byte	0x04
	.zero		1


	//   ....[17]....
        /*0224*/ 	.word	0x000008e0
        /*0228*/ 	.word	0x000000ff
        /*022c*/ 	.word	0x000000a0
        /*0230*/ 	.short	0x0100
        /*0232*/ 	.byte	0x04
	.zero		1


	//   ....[18]....
        /*0234*/ 	.word	0x000008f0
        /*0238*/ 	.word	0x000000ff
        /*023c*/ 	.word	0x00000088
        /*0240*/ 	.short	0x0100
        /*0242*/ 	.byte	0x04
	.zero		1


	//   ....[19]....
        /*0244*/ 	.word	0x00000900
        /*0248*/ 	.word	0x000000ff
        /*024c*/ 	.word	0x000000a8
        /*0250*/ 	.short	0x0100
        /*0252*/ 	.byte	0x04
	.zero		1


	//   ....[20]....
        /*0254*/ 	.word	0x00000910
        /*0258*/ 	.word	0x000000ff
        /*025c*/ 	.word	0x00000090
        /*0260*/ 	.short	0x0100
        /*0262*/ 	.byte	0x04
	.zero		1


	//   ....[21]....
        /*0264*/ 	.word	0x00000920
        /*0268*/ 	.word	0x000000ff
        /*026c*/ 	.word	0x000000b0
        /*0270*/ 	.short	0x0100
        /*0272*/ 	.byte	0x04
	.zero		1


	//   ....[22]....
        /*0274*/ 	.word	0x00000930
        /*0278*/ 	.word	0x000000ff
        /*027c*/ 	.word	0x00000098
        /*0280*/ 	.short	0x0100
        /*0282*/ 	.byte	0x04
	.zero		1


	//   ....[23]....
        /*0284*/ 	.word	0x00000940
        /*0288*/ 	.word	0x000000ff
        /*028c*/ 	.word	0x000000b8
        /*0290*/ 	.short	0x0100
        /*0292*/ 	.byte	0x04
	.zero		1


	//   ....[24]....
        /*0294*/ 	.word	0x00000a30
        /*0298*/ 	.word	0x000000ff
        /*029c*/ 	.word	0x000000c0
        /*02a0*/ 	.short	0x0100
        /*02a2*/ 	.byte	0x06
	.zero		1


	//   ....[25]....
        /*02a4*/ 	.word	0x00000a40
        /*02a8*/ 	.word	0x000000ff
        /*02ac*/ 	.word	0x000000c8
        /*02b0*/ 	.short	0x0100
        /*02b2*/ 	.byte	0x06
	.zero		1


	//   ....[26]....
        /*02b4*/ 	.word	0x00000b80
        /*02b8*/ 	.word	0x000000ff
        /*02bc*/ 	.word	0x000000d0
        /*02c0*/ 	.short	0x0100
        /*02c2*/ 	.byte	0x06
	.zero		1


	//   ....[27]....
        /*02c4*/ 	.word	0x00000b90
        /*02c8*/ 	.word	0x000000ff
        /*02cc*/ 	.word	0x000000e0
        /*02d0*/ 	.short	0x0100
        /*02d2*/ 	.byte	0x06
	.zero		1


	//   ....[28]....
        /*02d4*/ 	.word	0x00000ba0
        /*02d8*/ 	.word	0x000000ff
        /*02dc*/ 	.word	0x000000d8
        /*02e0*/ 	.short	0x0100
        /*02e2*/ 	.byte	0x06
	.zero		1


	//   ....[29]....
        /*02e4*/ 	.word	0x00000bb0
        /*02e8*/ 	.word	0x000000ff
        /*02ec*/ 	.word	0x000000e8
        /*02f0*/ 	.short	0x0100
        /*02f2*/ 	.byte	0x06
	.zero		1


	//   ....[30]....
        /*02f4*/ 	.word	0x00000ce0
        /*02f8*/ 	.word	0x000000ff
        /*02fc*/ 	.word	0x000000f0
        /*0300*/ 	.short	0x0100
        /*0302*/ 	.byte	0x04
	.zero		1


	//   ....[31]....
        /*0304*/ 	.word	0x00000cf0
        /*0308*/ 	.word	0x000000ff
        /*030c*/ 	.word	0x000000f8
        /*0310*/ 	.short	0x0100
        /*0312*/ 	.byte	0x04
	.zero		1


	//   ....[32]....
        /*0314*/ 	.word	0x00000df0
        /*0318*/ 	.word	0x000000ff
        /*031c*/ 	.word	0x00000100
        /*0320*/ 	.short	0x0100
        /*0322*/ 	.byte	0x04
	.zero		1


	//   ....[33]....
        /*0324*/ 	.word	0x00000e00
        /*0328*/ 	.word	0x000000ff
        /*032c*/ 	.word	0x00000110
        /*0330*/ 	.short	0x0100
        /*0332*/ 	.byte	0x04
	.zero		1


	//   ....[34]....
        /*0334*/ 	.word	0x00000e10
        /*0338*/ 	.word	0x000000ff
        /*033c*/ 	.word	0x00000108
        /*0340*/ 	.short	0x0100
        /*0342*/ 	.byte	0x04
	.zero		1


	//   ....[35]....
        /*0344*/ 	.word	0x00000e20
        /*0348*/ 	.word	0x000000ff
        /*034c*/ 	.word	0x00000118
        /*0350*/ 	.short	0x0100
        /*0352*/ 	.byte	0x04
	.zero		1


	//   ....[36]....
        /*0354*/ 	.word	0x00000f20
        /*0358*/ 	.word	0x000000ff
        /*035c*/ 	.word	0x00000120
        /*0360*/ 	.short	0x0100
        /*0362*/ 	.byte	0x06
	.zero		1


	//   ....[37]....
        /*0364*/ 	.word	0x00001c40
        /*0368*/ 	.word	0x00000000
        /*036c*/ 	.word	0x00000110
        /*0370*/ 	.short	0x010a
        /*0372*/ 	.byte	0xff
	.zero		1


	//   ....[38]....
        /*0374*/ 	.word	0x00001c60
        /*0378*/ 	.word	0x00000000
        /*037c*/ 	.word	0x00000100
        /*0380*/ 	.short	0x0101
        /*0382*/ 	.byte	0xff
	.zero		1


	//   ....[39]....
        /*0384*/ 	.word	0x00001d20
        /*0388*/ 	.word	0x000000ff
        /*038c*/ 	.word	0x00000040
        /*0390*/ 	.short	0x010a
        /*0392*/ 	.byte	0x04
	.zero		1


	//   ....[40]....
        /*0394*/ 	.word	0x00001e20
        /*0398*/ 	.word	0x000000ff
        /*039c*/ 	.word	0x00000040
        /*03a0*/ 	.short	0x010a
        /*03a2*/ 	.byte	0x05
	.zero		1


	//   ....[41]....
        /*03a4*/ 	.word	0x00001f80
        /*03a8*/ 	.word	0x000000ff
        /*03ac*/ 	.word	0x00000040
        /*03b0*/ 	.short	0x010a
        /*03b2*/ 	.byte	0x06
	.zero		1


	//   ....[42]....
        /*03b4*/ 	.word	0x00002250
        /*03b8*/ 	.word	0x000000ff
        /*03bc*/ 	.word	0x000000c8
        /*03c0*/ 	.short	0x0101
        /*03c2*/ 	.byte	0x07
	.zero		1


	//   ....[43]....
        /*03c4*/ 	.word	0x00002270
        /*03c8*/ 	.word	0x000000ff
        /*03cc*/ 	.word	0x00000040
        /*03d0*/ 	.short	0x010a
        /*03d2*/ 	.byte	0x04
	.zero		1


	//   ....[44]....
        /*03d4*/ 	.word	0x000022f0
        /*03d8*/ 	.word	0x000000ff
        /*03dc*/ 	.word	0x00000040
        /*03e0*/ 	.short	0x010a
        /*03e2*/ 	.byte	0x06
	.zero		1


	//   ....[45]....
        /*03e4*/ 	.word	0x00002430
        /*03e8*/ 	.word	0x000000ff
        /*03ec*/ 	.word	0x00000040
        /*03f0*/ 	.short	0x010a
        /*03f2*/ 	.byte	0x04
	.zero		1


	//   ....[46]....
        /*03f4*/ 	.word	0x00002720
        /*03f8*/ 	.word	0x00000003
        /*03fc*/ 	.word	0x000000d0
        /*0400*/ 	.short	0x010a
        /*0402*/ 	.byte	0xff
	.zero		1


	//   ....[47]....
        /*0404*/ 	.word	0x00002870
        /*0408*/ 	.word	0x00000000
        /*040c*/ 	.word	0x00000000
        /*0410*/ 	.short	0x0101
        /*0412*/ 	.byte	0xff
	.zero		1


	//   ....[48]....
        /*0414*/ 	.word	0x00002e30
        /*0418*/ 	.word	0x000000ff
        /*041c*/ 	.word	0x00000000
        /*0420*/ 	.short	0x010a
        /*0422*/ 	.byte	0x04
	.zero		1


	//   ....[49]....
        /*0424*/ 	.word	0x00002ec0
        /*0428*/ 	.word	0x000000ff
        /*042c*/ 	.word	0x00000000
        /*0430*/ 	.short	0x010a
        /*0432*/ 	.byte	0x05
	.zero		1


	//   ....[50]....
        /*0434*/ 	.word	0x00002f50
        /*0438*/ 	.word	0x000000ff
        /*043c*/ 	.word	0x00000000
        /*0440*/ 	.short	0x010a
        /*0442*/ 	.byte	0x05
	.zero		1


	//   ....[51]....
        /*0444*/ 	.word	0x00002fe0
        /*0448*/ 	.word	0x000000ff
        /*044c*/ 	.word	0x00000000
        /*0450*/ 	.short	0x010a
        /*0452*/ 	.byte	0x05
	.zero		1


	//   ....[52]....
        /*0454*/ 	.word	0x00003070
        /*0458*/ 	.word	0x000000ff
        /*045c*/ 	.word	0x00000000
        /*0460*/ 	.short	0x010a
        /*0462*/ 	.byte	0x05
	.zero		1


	//   ....[53]....
        /*0464*/ 	.word	0x00003100
        /*0468*/ 	.word	0x000000ff
        /*046c*/ 	.word	0x00000000
        /*0470*/ 	.short	0x010a
        /*0472*/ 	.byte	0x05
	.zero		1


	//   ....[54]....
        /*0474*/ 	.word	0x00003190
        /*0478*/ 	.word	0x000000ff
        /*047c*/ 	.word	0x00000000
        /*0480*/ 	.short	0x010a
        /*0482*/ 	.byte	0x05
	.zero		1


	//   ....[55]....
        /*0484*/ 	.word	0x00003230
        /*0488*/ 	.word	0x00000000
        /*048c*/ 	.word	0x00000000
        /*0490*/ 	.short	0x010a
        /*0492*/ 	.byte	0xff
	.zero		1


	//   ....[56]....
        /*0494*/ 	.word	0x00003370
        /*0498*/ 	.word	0x00000000
        /*049c*/ 	.word	0x00000100
        /*04a0*/ 	.short	0x010a
        /*04a2*/ 	.byte	0xff
	.zero		1


	//   ....[57]....
        /*04a4*/ 	.word	0x000033e0
        /*04a8*/ 	.word	0x00000004
        /*04ac*/ 	.word	0x00000000
        /*04b0*/ 	.short	0x0101
        /*04b2*/ 	.byte	0xff
	.zero		1


	//   ....[58]....
        /*04b4*/ 	.word	0x00003400
        /*04b8*/ 	.word	0x000000ff
        /*04bc*/ 	.word	0x000000e0
        /*04c0*/ 	.short	0x010a
        /*04c2*/ 	.byte	0x04
	.zero		1


	//   ....[59]....
        /*04c4*/ 	.word	0x00003520
        /*04c8*/ 	.word	0x00000000
        /*04cc*/ 	.word	0x000000d0
        /*04d0*/ 	.short	0x010a
        /*04d2*/ 	.byte	0xff
	.zero		1


	//   ....[60]....
        /*04d4*/ 	.word	0x00003620
        /*04d8*/ 	.word	0x00000000
        /*04dc*/ 	.word	0x00000000
        /*04e0*/ 	.short	0x0101
        /*04e2*/ 	.byte	0xff
	.zero		1


	//   ....[61]....
        /*04e4*/ 	.word	0x000036b0
        /*04e8*/ 	.word	0x000000ff
        /*04ec*/ 	.word	0x000000e0
        /*04f0*/ 	.short	0x0106
        /*04f2*/ 	.byte	0x04
	.zero		1


	//   ....[62]....
        /*04f4*/ 	.word	0x000036d0
        /*04f8*/ 	.word	0x000000ff
        /*04fc*/ 	.word	0x000000e0
        /*0500*/ 	.short	0x010a
        /*0502*/ 	.byte	0x04
	.zero		1


	//   ....[63]....
        /*0504*/ 	.word	0x00003760
        /*0508*/ 	.word	0x000000ff
        /*050c*/ 	.word	0x000000e0
        /*0510*/ 	.short	0x0106
        /*0512*/ 	.byte	0x07
	.zero		1


	//   ....[64]....
        /*0514*/ 	.word	0x000037a0
        /*0518*/ 	.word	0x00000000
        /*051c*/ 	.word	0x000000e0
        /*0520*/ 	.short	0x010a
        /*0522*/ 	.byte	0xff
	.zero		1


	//   ....[65]....
        /*0524*/ 	.word	0x00003a10
        /*0528*/ 	.word	0x000000ff
        /*052c*/ 	.word	0x00000008
        /*0530*/ 	.short	0x010a
        /*0532*/ 	.byte	0x05
	.zero		1


	//   ....[66]....
        /*0534*/ 	.word	0x00003a30
        /*0538*/ 	.word	0x000000ff
        /*053c*/ 	.word	0x00000008
        /*0540*/ 	.short	0x010a
        /*0542*/ 	.byte	0x05
	.zero		1


	//   ....[67]....
        /*0544*/ 	.word	0x00003bc0
        /*0548*/ 	.word	0x000000ff
        /*054c*/ 	.word	0x00000008
        /*0550*/ 	.short	0x010a
        /*0552*/ 	.byte	0x05
	.zero		1


	//   ....[68]....
        /*0554*/ 	.word	0x00003be0
        /*0558*/ 	.word	0x000000ff
        /*055c*/ 	.word	0x00000008
        /*0560*/ 	.short	0x010a
        /*0562*/ 	.byte	0x05
	.zero		1


	//   ....[69]....
        /*0564*/ 	.word	0x00003ca0
        /*0568*/ 	.word	0x000000ff
        /*056c*/ 	.word	0x00000000
        /*0570*/ 	.short	0x0101
        /*0572*/ 	.byte	0x04
	.zero		1


	//   ....[70]....
        /*0574*/ 	.word	0x00004120
        /*0578*/ 	.word	0x00000000
        /*057c*/ 	.word	0x000000d0
        /*0580*/ 	.short	0x010a
        /*0582*/ 	.byte	0xff
	.zero		1


	//   ....[71]....
        /*0584*/ 	.word	0x000041e0
        /*0588*/ 	.word	0x00000000
        /*058c*/ 	.word	0x00000000
        /*0590*/ 	.short	0x0101
        /*0592*/ 	.byte	0xff
	.zero		1


	//   ....[72]....
        /*0594*/ 	.word	0x000042c0
        /*0598*/ 	.word	0x000000ff
        /*059c*/ 	.word	0x00000000
        /*05a0*/ 	.short	0x010a
        /*05a2*/ 	.byte	0x12
	.zero		1


	//   ....[73]....
        /*05a4*/ 	.word	0x000042e0
        /*05a8*/ 	.word	0x000000ff
        /*05ac*/ 	.word	0x00000000
        /*05b0*/ 	.short	0x010a
        /*05b2*/ 	.byte	0x12
	.zero		1


	//   ....[74]....
        /*05b4*/ 	.word	0x00004430
        /*05b8*/ 	.word	0x000000ff
        /*05bc*/ 	.word	0x00000000
        /*05c0*/ 	.short	0x010a
        /*05c2*/ 	.byte	0x05
	.zero		1


	//   ....[75]....
        /*05c4*/ 	.word	0x000044f0
        /*05c8*/ 	.word	0x000000ff
        /*05cc*/ 	.word	0x000000f8
        /*05d0*/ 	.short	0x010a
        /*05d2*/ 	.byte	0x1e
	.zero		1


	//   ....[76]....
        /*05d4*/ 	.word	0x000046c0
        /*05d8*/ 	.word	0x000000ff
        /*05dc*/ 	.word	0x00000000
        /*05e0*/ 	.short	0x010a
        /*05e2*/ 	.byte	0x07
	.zero		1


	//   ....[77]....
        /*05e4*/ 	.word	0x00004800
        /*05e8*/ 	.word	0x000000ff
        /*05ec*/ 	.word	0x00000000
        /*05f0*/ 	.short	0x010a
        /*05f2*/ 	.byte	0x04
	.zero		1


	//   ....[78]....
        /*05f4*/ 	.word	0x00004b20
        /*05f8*/ 	.word	0x000000ff
        /*05fc*/ 	.word	0x00000120
        /*0600*/ 	.short	0x010a
        /*0602*/ 	.byte	0x1e
	.zero		1


	//   ....[79]....
        /*0604*/ 	.word	0x00005080
        /*0608*/ 	.word	0x00000008
        /*060c*/ 	.word	0x000000d0
        /*0610*/ 	.short	0x010a
        /*0612*/ 	.byte	0xff
	.zero		1


	//   ....[80]....
        /*0614*/ 	.word	0x000051f0
        /*0618*/ 	.word	0x00000000
        /*061c*/ 	.word	0x00000000
        /*0620*/ 	.short	0x0101
        /*0622*/ 	.byte	0xff
	.zero		1


	//   ....[81]....
        /*0624*/ 	.word	0x000056d0
        /*0628*/ 	.word	0x000000ff
        /*062c*/ 	.word	0x000000c8
        /*0630*/ 	.short	0x010a
        /*0632*/ 	.byte	0x15
	.zero		1


	//   ....[82]....
        /*0634*/ 	.word	0x00005860
        /*0638*/ 	.word	0x000000ff
        /*063c*/ 	.word	0x000000a0
        /*0640*/ 	.short	0x010a
        /*0642*/ 	.byte	0x15
	.zero		1


	//   ....[83]....
        /*0644*/ 	.word	0x00005a20
        /*0648*/ 	.word	0x000000ff
        /*064c*/ 	.word	0x00000080
        /*0650*/ 	.short	0x010b
        /*0652*/ 	.byte	0x15
	.zero		1


	//   ....[84]....
        /*0654*/ 	.word	0x00005a30
        /*0658*/ 	.word	0x000000ff
        /*065c*/ 	.word	0x00000000
        /*0660*/ 	.short	0x0101
        /*0662*/ 	.byte	0x30
	.zero		1


	//   ....[85]....
        /*0664*/ 	.word	0x00005a40
        /*0668*/ 	.word	0x000000ff
        /*066c*/ 	.word	0x000000a8
        /*0670*/ 	.short	0x010a
        /*0672*/ 	.byte	0x15
	.zero		1


	//   ....[86]....
        /*0674*/ 	.word	0x00005ba0
        /*0678*/ 	.word	0x000000ff
        /*067c*/ 	.word	0x00000088
        /*0680*/ 	.short	0x010b
        /*0682*/ 	.byte	0x15
	.zero		1


	//   ....[87]....
        /*0684*/ 	.word	0x00005bb0
        /*0688*/ 	.word	0x000000ff
        /*068c*/ 	.word	0x00000000
        /*0690*/ 	.short	0x0101
        /*0692*/ 	.byte	0x2f
	.zero		1


	//   ....[88]....
        /*0694*/ 	.word	0x00005bc0
        /*0698*/ 	.word	0x000000ff
        /*069c*/ 	.word	0x000000b0
        /*06a0*/ 	.short	0x010a
        /*06a2*/ 	.byte	0x15
	.zero		1


	//   ....[89]....
        /*06a4*/ 	.word	0x00005d20
        /*06a8*/ 	.word	0x000000ff
        /*06ac*/ 	.word	0x00000090
        /*06b0*/ 	.short	0x010b
        /*06b2*/ 	.byte	0x15
	.zero		1


	//   ....[90]....
        /*06b4*/ 	.word	0x00005d30
        /*06b8*/ 	.word	0x000000ff
        /*06bc*/ 	.word	0x00000000
        /*06c0*/ 	.short	0x0101
        /*06c2*/ 	.byte	0x2e
	.zero		1


	//   ....[91]....
        /*06c4*/ 	.word	0x00005d40
        /*06c8*/ 	.word	0x000000ff
        /*06cc*/ 	.word	0x000000b8
        /*06d0*/ 	.short	0x010a
        /*06d2*/ 	.byte	0x15
	.zero		1


	//   ....[92]....
        /*06d4*/ 	.word	0x00005fb0
        /*06d8*/ 	.word	0x000000ff
        /*06dc*/ 	.word	0x00000098
        /*06e0*/ 	.short	0x010b
        /*06e2*/ 	.byte	0x15
	.zero		1


	//   ....[93]....
        /*06e4*/ 	.word	0x00005fc0
        /*06e8*/ 	.word	0x000000ff
        /*06ec*/ 	.word	0x00000000
        /*06f0*/ 	.short	0x0101
        /*06f2*/ 	.byte	0x2d
	.zero		1


	//   ....[94]....
        /*06f4*/ 	.word	0x00005ff0
        /*06f8*/ 	.word	0x000000ff
        /*06fc*/ 	.word	0x000000a0
        /*0700*/ 	.short	0x010a
        /*0702*/ 	.byte	0x15
	.zero		1


	//   ....[95]....
        /*0704*/ 	.word	0x00006010
        /*0708*/ 	.word	0x000000ff
        /*070c*/ 	.word	0x000000a8
        /*0710*/ 	.short	0x010a
        /*0712*/ 	.byte	0x15
	.zero		1


	//   ....[96]....
        /*0714*/ 	.word	0x00006030
        /*0718*/ 	.word	0x000000ff
        /*071c*/ 	.word	0x000000b0
        /*0720*/ 	.short	0x010a
        /*0722*/ 	.byte	0x15
	.zero		1


	//   ....[97]....
        /*0724*/ 	.word	0x00006070
        /*0728*/ 	.word	0x00000000
        /*072c*/ 	.word	0x000000b8
        /*0730*/ 	.short	0x010a
        /*0732*/ 	.byte	0xff
	.zero		1


	//   ....[98]....
        /*0734*/ 	.word	0x000063f0
        /*0738*/ 	.word	0x00000008
        /*073c*/ 	.word	0x000000d0
        /*0740*/ 	.short	0x010a
        /*0742*/ 	.byte	0xff
	.zero		1


	//   ....[99]....
        /*0744*/ 	.word	0x00006570
        /*0748*/ 	.word	0x00000000
        /*074c*/ 	.word	0x00000000
        /*0750*/ 	.short	0x0101
        /*0752*/ 	.byte	0xff
	.zero		1


	//   ....[100]....
        /*0754*/ 	.word	0x00007150
        /*0758*/ 	.word	0x000000ff
        /*075c*/ 	.word	0x00000080
        /*0760*/ 	.short	0x010a
        /*0762*/ 	.byte	0x2e
	.zero		1


	//   ....[101]....
        /*0764*/ 	.word	0x00007250
        /*0768*/ 	.word	0x000000ff
        /*076c*/ 	.word	0x000000f0
        /*0770*/ 	.short	0x010a
        /*0772*/ 	.byte	0x2e
	.zero		1


	//   ....[102]....
        /*0774*/ 	.word	0x00007410
        /*0778*/ 	.word	0x000000ff
        /*077c*/ 	.word	0x00000080
        /*0780*/ 	.short	0x010a
        /*0782*/ 	.byte	0x2e
	.zero		1


	//   ....[103]....
        /*0784*/ 	.word	0x00007550
        /*0788*/ 	.word	0x000000ff
        /*078c*/ 	.word	0x000000f0
        /*0790*/ 	.short	0x010a
        /*0792*/ 	.byte	0x2e
	.zero		1


	//   ....[104]....
        /*0794*/ 	.word	0x00007740
        /*0798*/ 	.word	0x000000ff
        /*079c*/ 	.word	0x00000000
        /*07a0*/ 	.short	0x0101
        /*07a2*/ 	.byte	0x05
	.zero		1


	//   ....[105]....
        /*07a4*/ 	.word	0x000087b0
        /*07a8*/ 	.word	0x00000000
        /*07ac*/ 	.word	0x00000000
        /*07b0*/ 	.short	0x0101
        /*07b2*/ 	.byte	0xff
	.zero		1


	//   ....[106]....
        /*07b4*/ 	.word	0x000087c0
        /*07b8*/ 	.word	0x00000003
        /*07bc*/ 	.word	0x00000080
        /*07c0*/ 	.short	0x010a
        /*07c2*/ 	.byte	0xff
	.zero		1


	//   ....[107]....
        /*07c4*/ 	.word	0x000088d0
        /*07c8*/ 	.word	0x00000003
        /*07cc*/ 	.word	0x00000080
        /*07d0*/ 	.short	0x010a
        /*07d2*/ 	.byte	0xff
	.zero		1


	//   ....[108]....
        /*07d4*/ 	.word	0x00009c20
        /*07d8*/ 	.word	0x00000000
        /*07dc*/ 	.word	0x00000000
        /*07e0*/ 	.short	0x0101
        /*07e2*/ 	.byte	0xff
	.zero		1


	//   ....[109]....
        /*07e4*/ 	.word	0x00009c60
        /*07e8*/ 	.word	0x0000005f
        /*07ec*/ 	.word	0x00000080
        /*07f0*/ 	.short	0x010a
        /*07f2*/ 	.byte	0xff
	.zero		1


	//   ....[110]....
        /*07f4*/ 	.word	0x00009d30
        /*07f8*/ 	.word	0x0000005f
        /*07fc*/ 	.word	0x00000080
        /*0800*/ 	.short	0x010a
        /*0802*/ 	.byte	0xff
	.zero		1


	//   ....[111]....
        /*0804*/ 	.word	0x0000b080
        /*0808*/ 	.word	0x00000000
        /*080c*/ 	.word	0x00000000
        /*0810*/ 	.short	0x0101
        /*0812*/ 	.byte	0xff
	.zero		1


	//   ....[112]....
        /*0814*/ 	.word	0x0000b0a0
        /*0818*/ 	.word	0x00000010
        /*081c*/ 	.word	0x00000080
        /*0820*/ 	.short	0x010a
        /*0822*/ 	.byte	0xff
	.zero		1


	//   ....[113]....
        /*0824*/ 	.word	0x0000b170
        /*0828*/ 	.word	0x00000010
        /*082c*/ 	.word	0x00000080
        /*0830*/ 	.short	0x010a
        /*0832*/ 	.byte	0xff
	.zero		1


	//   ....[114]....
        /*0834*/ 	.word	0x0000c4b0
        /*0838*/ 	.word	0x00000000
        /*083c*/ 	.word	0x00000000
        /*0840*/ 	.short	0x0101
        /*0842*/ 	.byte	0xff
	.zero		1


	//   ....[115]....
        /*0844*/ 	.word	0x0000c600
        /*0848*/ 	.word	0x000000ff
        /*084c*/ 	.word	0x00000000
        /*0850*/ 	.short	0x0101
        /*0852*/ 	.byte	0x04
	.zero		1


	//   ....[116]....
        /*0854*/ 	.word	0x0000c610
        /*0858*/ 	.word	0x000000ff
        /*085c*/ 	.word	0x00000120
        /*0860*/ 	.short	0x0101
        /*0862*/ 	.byte	0x2e
	.zero		1


	//   ....[117]....
        /*0864*/ 	.word	0x0000c7a0
        /*0868*/ 	.word	0x000000ff
        /*086c*/ 	.word	0x00000000
        /*0870*/ 	.short	0x0101
        /*0872*/ 	.byte	0x04
	.zero		1


	//   ....[118]....
        /*0874*/ 	.word	0x0000c7c0
        /*0878*/ 	.word	0x00000000
        /*087c*/ 	.word	0x00000110
        /*0880*/ 	.short	0x010a
        /*0882*/ 	.byte	0xff
	.zero		1


	//   ....[119]....
        /*0884*/ 	.word	0x0000c820
        /*0888*/ 	.word	0x00000000
        /*088c*/ 	.word	0x00000040
        /*0890*/ 	.short	0x010a
        /*0892*/ 	.byte	0xff
	.zero		1


	//   ....[120]....
        /*0894*/ 	.word	0x0000c880
        /*0898*/ 	.word	0x00000000
        /*089c*/ 	.word	0x00000040
        /*08a0*/ 	.short	0x010a
        /*08a2*/ 	.byte	0xff
	.zero		1


	//   ....[121]....
        /*08a4*/ 	.word	0x0000c8d0
        /*08a8*/ 	.word	0x00000003
        /*08ac*/ 	.word	0x000000d0
        /*08b0*/ 	.short	0x010a
        /*08b2*/ 	.byte	0xff
	.zero		1


	//   ....[122]....
        /*08b4*/ 	.word	0x0000c930
        /*08b8*/ 	.word	0x00000000
        /*08bc*/ 	.word	0x00000000
        /*08c0*/ 	.short	0x010a
        /*08c2*/ 	.byte	0xff
	.zero		1


	//   ....[123]....
        /*08c4*/ 	.word	0x0000c990
        /*08c8*/ 	.word	0x00000000
        /*08cc*/ 	.word	0x00000000
        /*08d0*/ 	.short	0x010a
        /*08d2*/ 	.byte	0xff
	.zero		1


	//   ....[124]....
        /*08d4*/ 	.word	0x0000c9f0
        /*08d8*/ 	.word	0x00000000
        /*08dc*/ 	.word	0x00000000
        /*08e0*/ 	.short	0x010a
        /*08e2*/ 	.byte	0xff
	.zero		1


	//   ....[125]....
        /*08e4*/ 	.word	0x0000ca50
        /*08e8*/ 	.word	0x00000000
        /*08ec*/ 	.word	0x00000000
        /*08f0*/ 	.short	0x010a
        /*08f2*/ 	.byte	0xff
	.zero		1


	//   ....[126]....
        /*08f4*/ 	.word	0x0000cab0
        /*08f8*/ 	.word	0x00000000
        /*08fc*/ 	.word	0x00000000
        /*0900*/ 	.short	0x010a
        /*0902*/ 	.byte	0xff
	.zero		1


	//   ....[127]....
        /*0904*/ 	.word	0x0000cb10
        /*0908*/ 	.word	0x00000000
        /*090c*/ 	.word	0x00000000
        /*0910*/ 	.short	0x010a
        /*0912*/ 	.byte	0xff
	.zero		1


	//   ....[128]....
        /*0914*/ 	.word	0x0000cb70
        /*0918*/ 	.word	0x00000000
        /*091c*/ 	.word	0x00000000
        /*0920*/ 	.short	0x010a
        /*0922*/ 	.byte	0xff
	.zero		1


	//   ....[129]....
        /*0924*/ 	.word	0x0000cbc0
        /*0928*/ 	.word	0x00000000
        /*092c*/ 	.word	0x00000100
        /*0930*/ 	.short	0x010a
        /*0932*/ 	.byte	0xff
	.zero		1


	//   ....[130]....
        /*0934*/ 	.word	0x0000cc20
        /*0938*/ 	.word	0x00000000
        /*093c*/ 	.word	0x000000e0
        /*0940*/ 	.short	0x010a
        /*0942*/ 	.byte	0xff
	.zero		1


	//   ....[131]....
        /*0944*/ 	.word	0x0000cc70
        /*0948*/ 	.word	0x00000000
        /*094c*/ 	.word	0x000000d0
        /*0950*/ 	.short	0x010a
        /*0952*/ 	.byte	0xff
	.zero		1


	//   ....[132]....
        /*0954*/ 	.word	0x0000ccd0
        /*0958*/ 	.word	0x00000000
        /*095c*/ 	.word	0x000000e0
        /*0960*/ 	.short	0x010a
        /*0962*/ 	.byte	0xff
	.zero		1


	//   ....[133]....
        /*0964*/ 	.word	0x0000cd30
        /*0968*/ 	.word	0x00000005
        /*096c*/ 	.word	0x00000008
        /*0970*/ 	.short	0x010a
        /*0972*/ 	.byte	0xff
	.zero		1


	//   ....[134]....
        /*0974*/ 	.word	0x0000ce10
        /*0978*/ 	.word	0x00000003
        /*097c*/ 	.word	0x00000008
        /*0980*/ 	.short	0x010a
        /*0982*/ 	.byte	0xff
	.zero		1


	//   ....[135]....
        /*0984*/ 	.word	0x0000ce60
        /*0988*/ 	.word	0x00000000
        /*098c*/ 	.word	0x000000d0
        /*0990*/ 	.short	0x010a
        /*0992*/ 	.byte	0xff
	.zero		1


	//   ....[136]....
        /*0994*/ 	.word	0x0000cec0
        /*0998*/ 	.word	0x00000000
        /*099c*/ 	.word	0x00000000
        /*09a0*/ 	.short	0x010a
        /*09a2*/ 	.byte	0xff
	.zero		1


	//   ....[137]....
        /*09a4*/ 	.word	0x0000cf20
        /*09a8*/ 	.word	0x00000000
        /*09ac*/ 	.word	0x000000f8
        /*09b0*/ 	.short	0x010a
        /*09b2*/ 	.byte	0xff
	.zero		1


	//   ....[138]....
        /*09b4*/ 	.word	0x0000cf80
        /*09b8*/ 	.word	0x00000000
        /*09bc*/ 	.word	0x00000000
        /*09c0*/ 	.short	0x010a
        /*09c2*/ 	.byte	0xff
	.zero		1


	//   ....[139]....
        /*09c4*/ 	.word	0x0000cfe0
        /*09c8*/ 	.word	0x00000000
        /*09cc*/ 	.word	0x00000120
        /*09d0*/ 	.short	0x010a
        /*09d2*/ 	.byte	0xff
	.zero		1


	//   ....[140]....
        /*09d4*/ 	.word	0x0000d030
        /*09d8*/ 	.word	0x00000008
        /*09dc*/ 	.word	0x000000d0
        /*09e0*/ 	.short	0x010a
        /*09e2*/ 	.byte	0xff
	.zero		1


	//   ....[141]....
        /*09e4*/ 	.word	0x0000d090
        /*09e8*/ 	.word	0x00000000
        /*09ec*/ 	.word	0x000000c8
        /*09f0*/ 	.short	0x010a
        /*09f2*/ 	.byte	0xff
	.zero		1


	//   ....[142]....
        /*09f4*/ 	.word	0x0000d0f0
        /*09f8*/ 	.word	0x00000005
        /*09fc*/ 	.word	0x000000a0
        /*0a00*/ 	.short	0x010a
        /*0a02*/ 	.byte	0xff
	.zero		1


	//   ....[143]....
        /*0a04*/ 	.word	0x0000d150
        /*0a08*/ 	.word	0x00000005
        /*0a0c*/ 	.word	0x000000a8
        /*0a10*/ 	.short	0x010a
        /*0a12*/ 	.byte	0xff
	.zero		1


	//   ....[144]....
        /*0a14*/ 	.word	0x0000d1b0
        /*0a18*/ 	.word	0x00000005
        /*0a1c*/ 	.word	0x000000b0
        /*0a20*/ 	.short	0x010a
        /*0a22*/ 	.byte	0xff
	.zero		1


	//   ....[145]....
        /*0a24*/ 	.word	0x0000d210
        /*0a28*/ 	.word	0x00000005
        /*0a2c*/ 	.word	0x000000b8
        /*0a30*/ 	.short	0x010a
        /*0a32*/ 	.byte	0xff
	.zero		1


	//   ....[146]....
        /*0a34*/ 	.word	0x0000d270
        /*0a38*/ 	.word	0x00000000
        /*0a3c*/ 	.word	0x000000a0
        /*0a40*/ 	.short	0x010a
        /*0a42*/ 	.byte	0xff
	.zero		1


	//   ....[147]....
        /*0a44*/ 	.word	0x0000d2d0
        /*0a48*/ 	.word	0x00000000
        /*0a4c*/ 	.word	0x000000a8
        /*0a50*/ 	.short	0x010a
        /*0a52*/ 	.byte	0xff
	.zero		1


	//   ....[148]....
        /*0a54*/ 	.word	0x0000d330
        /*0a58*/ 	.word	0x00000000
        /*0a5c*/ 	.word	0x000000b0
        /*0a60*/ 	.short	0x010a
        /*0a62*/ 	.byte	0xff
	.zero		1


	//   ....[149]....
        /*0a64*/ 	.word	0x0000d380
        /*0a68*/ 	.word	0x00000008
        /*0a6c*/ 	.word	0x000000d0
        /*0a70*/ 	.short	0x010a
        /*0a72*/ 	.byte	0xff
	.zero		1


	//   ....[150]....
        /*0a74*/ 	.word	0x0000d3e0
        /*0a78*/ 	.word	0x00000003
        /*0a7c*/ 	.word	0x00000080
        /*0a80*/ 	.short	0x010a
        /*0a82*/ 	.byte	0xff
	.zero		1


	//   ....[151]....
        /*0a84*/ 	.word	0x0000d440
        /*0a88*/ 	.word	0x00000003
        /*0a8c*/ 	.word	0x000000f0
        /*0a90*/ 	.short	0x010a
        /*0a92*/ 	.byte	0xff
	.zero		1


	//   ....[152]....
        /*0a94*/ 	.word	0x0000d490
        /*0a98*/ 	.word	0x00000003
        /*0a9c*/ 	.word	0x00000080
        /*0aa0*/ 	.short	0x010a
        /*0aa2*/ 	.byte	0xff
	.zero		1


	//   ....[153]....
        /*0aa4*/ 	.word	0x0000d4e0
        /*0aa8*/ 	.word	0x0000005f
        /*0aac*/ 	.word	0x00000080
        /*0ab0*/ 	.short	0x010a
        /*0ab2*/ 	.byte	0xff
	.zero		1


	//   ....[154]....
        /*0ab4*/ 	.word	0x0000d530
        /*0ab8*/ 	.word	0x00000010
        /*0abc*/ 	.word	0x00000080
        /*0ac0*/ 	.short	0x010a
        /*0ac2*/ 	.byte	0xff
	.zero		1


	//----- nvinfo : EIATTR_NUM_MBARRIERS
	.align		4
.L_47:
        /*0ac4*/ 	.byte	0x03, 0x38
        /*0ac6*/ 	.short	0x0025


	//----- nvinfo : EIATTR_EXIT_INSTR_OFFSETS
	.align		4
        /*0ac8*/ 	.byte	0x04, 0x1c
        /*0aca*/ 	.short	(.L_49 - .L_48)


	//   ....[0]....
.L_48:
        /*0acc*/ 	.word	0x00003260


	//   ....[1]....
        /*0ad0*/ 	.word	0x00003770


	//   ....[2]....
        /*0ad4*/ 	.word	0x000037d0


	//   ....[3]....
        /*0ad8*/ 	.word	0x00004d80


	//   ....[4]....
        /*0adc*/ 	.word	0x000060a0


	//   ....[5]....
        /*0ae0*/ 	.word	0x000060e0


	//   ....[6]....
        /*0ae4*/ 	.word	0x0000c680


	//   ....[7]....
        /*0ae8*/ 	.word	0x0000c700


	//   ....[8]....
        /*0aec*/ 	.word	0x0000c730


	//   ....[9]....
        /*0af0*/ 	.word	0x0000c7b0


	//----- nvinfo : EIATTR_MAX_THREADS
	.align		4
.L_49:
        /*0af4*/ 	.byte	0x04, 0x05
        /*0af6*/ 	.short	(.L_51 - .L_50)
.L_50:
        /*0af8*/ 	.word	0x00000100
        /*0afc*/ 	.word	0x00000001
        /*0b00*/ 	.word	0x00000001


	//----- nvinfo : EIATTR_CRS_STACK_SIZE
	.align		4
.L_51:
        /*0b04*/ 	.byte	0x04, 0x1e
        /*0b06*/ 	.short	(.L_53 - .L_52)
.L_52:
        /*0b08*/ 	.word	0x00000000


	//----- nvinfo : EIATTR_CBANK_PARAM_SIZE
	.align		4
.L_53:
        /*0b0c*/ 	.byte	0x03, 0x19
        /*0b0e*/ 	.short	0x0c00


	//----- nvinfo : EIATTR_PARAM_CBANK
	.align		4
        /*0b10*/ 	.byte	0x04, 0x0a
        /*0b12*/ 	.short	(.L_55 - .L_54)
	.align		4
.L_54:
        /*0b14*/ 	.word	index@(.nv.constant0._ZN7cutlass13device_kernelINS_4gemm6kernel13GemmUniversalIN4cute5tupleIJiiiiEEENS1_10collective13CollectiveMmaINS1_46MainloopSm100TmaUmmaWarpSpecializedBlockScaledILi8ELi2ELi1ENS5_IJNS4_1CILi8EEENSA_ILi1EEESC_EEEEENS5_IJNSA_ILi256EEESF_NSA_ILi128EEEEEENS5_IJNS_12float_e2m1_tENS_13float_ue4m3_tEEEENS5_IJNS5_IJlSC_lEEENS4_6LayoutINS5_IJNS5_IJNS5_IJNSA_ILi32EEENSA_ILi4EEEEEEiEEENS5_IJNS5_IJNSA_ILi16EEESO_EEEiEEENS5_IJSC_iEEEEEENS5_IJST_NS5_IJNS5_IJNSA_ILi0EEESC_EEENSA_ILi512EEEEEENS5_IJSW_iEEEEEEEEEEESK_S13_NS4_8TiledMMAINS4_8MMA_AtomIJNS4_23SM100_MMA_MXF4_2x1SM_SSISI_SI_fSJ_Li256ELi256ELi16ELNS4_4UMMA5MajorE0ELS18_0ELNS17_7ScaleInE0ELS19_0EEEEEENSM_INS5_IJSC_SC_SC_EEENS5_IJSW_SW_SW_EEEEENS5_IJNS4_10UnderscoreES1F_S1F_EEEEENS5_IJNS4_18SM100_TMA_2SM_LOADES1I_EEENS5_IJNS4_14ComposedLayoutINS4_7SwizzleILi2ELi4ELi3EEENS4_18smem_ptr_flag_bitsILi4EEENSM_INS5_IJSB_SG_EEENS5_IJSG_SC_EEEEEEENSM_INS5_IJNS5_IJNS5_IJSP_SC_EEESS_EEESC_NS5_IJSC_NSA_ILi2EEEEEEEEENS5_IJNS5_IJNS5_IJSS_SY_EEESX_EEESW_NS5_IJSO_SY_EEEEEEEEEEEvNS4_8identityENS5_IJNS4_28SM100_TMA_2SM_LOAD_MULTICASTES25_EEENS5_IJS1S_NSM_INS5_IJNS5_IJNS5_IJSP_S1V_EEESS_EEESC_S1W_EEENS5_IJS1Z_SW_NS5_IJSO_NSA_ILi1024EEEEEEEEEEEEEEvS24_EENS_8epilogue10collective18CollectiveEpilogueINS2G_23Sm100TmaWarpSpecializedILi4ELi2ELi64ELb1ELb0EEEJNS5_IJSG_SF_SG_EEENS5_IJNSM_ISG_SC_EENSM_INSA_ILi64EEESC_EEEEENS_10bfloat16_tESL_S2Q_SL_NS2G_6fusion15FusionCallbacksIS2K_NS2R_17LinearCombinationIS2Q_fS2Q_fLNS_15FloatRoundStyleE2EEES2L_S2P_JEEENS4_5SM1004TMEM4LOAD26SM100_TMEM_LOAD_32dp32b64xENS4_13SM90_TMA_LOADENS1K_INS1L_ILi3ELi4ELi3EEENS1N_ILi16EEENSM_INS5_IJSB_S2N_EEENS5_IJS2N_SC_EEEEEEENS4_39AutoVectorizingCopyWithAssumedAlignmentILi128EEENS4_14SM90_TMA_STOREES37_S39_S39_EEEvvEEEEvNT_6ParamsE)
        /*0b18*/ 	.short	0x0380
        /*0b1a*/ 	.short	0x0c00


	//----- nvinfo : EIATTR_SW_WAR
	.align		4
.L_55:
        /*0b1c*/ 	.byte	0x04, 0x36
        /*0b1e*/ 	.short	(.L_57 - .L_56)
.L_56:
        /*0b20*/ 	.word	0x00000008
.L_57:


//--------------------- .nv.callgraph             --------------------------
	.section	.nv.callgraph,"",@"SHT_CUDA_CALLGRAPH"
	.align	4
	.sectionentsize	8
	.align		4
        /*0000*/ 	.word	0x00000000
	.align		4
        /*0004*/ 	.word	0xffffffff
	.align		4
        /*0008*/ 	.word	index@(_ZN7cutlass13device_kernelINS_4gemm6kernel13GemmUniversalIN4cute5tupleIJiiiiEEENS1_10collective13CollectiveMmaINS1_46MainloopSm100TmaUmmaWarpSpecializedBlockScaledILi8ELi2ELi1ENS5_IJNS4_1CILi8EEENSA_ILi1EEESC_EEEEENS5_IJNSA_ILi256EEESF_NSA_ILi128EEEEEENS5_IJNS_12float_e2m1_tENS_13float_ue4m3_tEEEENS5_IJNS5_IJlSC_lEEENS4_6LayoutINS5_IJNS5_IJNS5_IJNSA_ILi32EEENSA_ILi4EEEEEEiEEENS5_IJNS5_IJNSA_ILi16EEESO_EEEiEEENS5_IJSC_iEEEEEENS5_IJST_NS5_IJNS5_IJNSA_ILi0EEESC_EEENSA_ILi512EEEEEENS5_IJSW_iEEEEEEEEEEESK_S13_NS4_8TiledMMAINS4_8MMA_AtomIJNS4_23SM100_MMA_MXF4_2x1SM_SSISI_SI_fSJ_Li256ELi256ELi16ELNS4_4UMMA5MajorE0ELS18_0ELNS17_7ScaleInE0ELS19_0EEEEEENSM_INS5_IJSC_SC_SC_EEENS5_IJSW_SW_SW_EEEEENS5_IJNS4_10UnderscoreES1F_S1F_EEEEENS5_IJNS4_18SM100_TMA_2SM_LOADES1I_EEENS5_IJNS4_14ComposedLayoutINS4_7SwizzleILi2ELi4ELi3EEENS4_18smem_ptr_flag_bitsILi4EEENSM_INS5_IJSB_SG_EEENS5_IJSG_SC_EEEEEEENSM_INS5_IJNS5_IJNS5_IJSP_SC_EEESS_EEESC_NS5_IJSC_NSA_ILi2EEEEEEEEENS5_IJNS5_IJNS5_IJSS_SY_EEESX_EEESW_NS5_IJSO_SY_EEEEEEEEEEEvNS4_8identityENS5_IJNS4_28SM100_TMA_2SM_LOAD_MULTICASTES25_EEENS5_IJS1S_NSM_INS5_IJNS5_IJNS5_IJSP_S1V_EEESS_EEESC_S1W_EEENS5_IJS1Z_SW_NS5_IJSO_NSA_ILi1024EEEEEEEEEEEEEEvS24_EENS_8epilogue10collective18CollectiveEpilogueINS2G_23Sm100TmaWarpSpecializedILi4ELi2ELi64ELb1ELb0EEEJNS5_IJSG_SF_SG_EEENS5_IJNSM_ISG_SC_EENSM_INSA_ILi64EEESC_EEEEENS_10bfloat16_tESL_S2Q_SL_NS2G_6fusion15FusionCallbacksIS2K_NS2R_17LinearCombinationIS2Q_fS2Q_fLNS_15FloatRoundStyleE2EEES2L_S2P_JEEENS4_5SM1004TMEM4LOAD26SM100_TMEM_LOAD_32dp32b64xENS4_13SM90_TMA_LOADENS1K_INS1L_ILi3ELi4ELi3EEENS1N_ILi16EEENSM_INS5_IJSB_S2N_EEENS5_IJS2N_SC_EEEEEEENS4_39AutoVectorizingCopyWithAssumedAlignmentILi128EEENS4_14SM90_TMA_STOREES37_S39_S39_EEEvvEEEEvNT_6ParamsE)
	.align		4
        /*000c*/ 	.word	index@(__assertfail)
	.align		4
        /*0010*/ 	.word	0x00000000
	.align		4
        /*0014*/ 	.word	0xfffffffe
	.align		4
        /*0018*/ 	.word	0x00000000
	.align		4
        /*001c*/ 	.word	0xfffffffd
	.align		4
        /*0020*/ 	.word	0x00000000
	.align		4
        /*0024*/ 	.word	0xfffffffc


//--------------------- .nv.constant4             --------------------------
	.section	.nv.constant4,"a",@progbits
	.align	8
	.align		8
.nv.constant4:
        /*0000*/ 	.dword	__assertfail
	.align		8
        /*0008*/ 	.dword	__unnamed_1
	.align		8
        /*0010*/ 	.dword	__unnamed_2
	.align		8
        /*0018*/ 	.dword	_ZN40_INTERNAL_1bfdb18f_4_k_cu_4e4b5575_365154cuda3std3__45__cpo5beginE
	.align		8
        /*0020*/ 	.dword	_ZN40_INTERNAL_1bfdb18f_4_k_cu_4e4b5575_365154cuda3std3__45__cpo3endE
	.align		8
        /*0028*/ 	.dword	_ZN40_INTERNAL_1bfdb18f_4_k_cu_4e4b5575_365154cuda3std3__45__cpo6cbeginE
	.align		8
        /*0030*/ 	.dword	_ZN40_INTERNAL_1bfdb18f_4_k_cu_4e4b5575_365154cuda3std3__45__cpo4cendE
	.align		8
        /*0038*/ 	.dword	_ZN40_INTERNAL_1bfdb18f_4_k_cu_4e4b5575_365154cuda3std3__442_GLOBAL__N__1bfdb18f_4_k_cu_4e4b5575_365156ignoreE
	.align		8
        /*0040*/ 	.dword	_ZN40_INTERNAL_1bfdb18f_4_k_cu_4e4b5575_365154cuda3std3__419piecewise_constructE
	.align		8
        /*0048*/ 	.dword	_ZN40_INTERNAL_1bfdb18f_4_k_cu_4e4b5575_365154cuda3std3__48in_placeE
	.align		8
        /*0050*/ 	.dword	_ZN40_INTERNAL_1bfdb18f_4_k_cu_4e4b5575_365154cuda3std6ranges3__45__cpo4swapE
	.align		8
        /*0058*/ 	.dword	_ZN40_INTERNAL_1bfdb18f_4_k_cu_4e4b5575_365154cuda3std6ranges3__45__cpo9iter_moveE
	.align		8
        /*0060*/ 	.dword	_ZN40_INTERNAL_1bfdb18f_4_k_cu_4e4b5575_365154cute7productE
	.align		8
        /*0068*/ 	.dword	_ZN40_INTERNAL_1bfdb18f_4_k_cu_4e4b5575_365154cute1_E
	.align		8
        /*0070*/ 	.dword	$str$25
	.align		8
        /*0078*/ 	.dword	$str$26
	.align		8
        /*0080*/ 	.dword	$str$29
	.align		8
        /*0088*/ 	.dword	$str$30


//--------------------- .text._ZN7cutlass13device_kernelINS_4gemm6kernel13GemmUniversalIN4cute5tupleIJiiiiEEENS1_10collective13CollectiveMmaINS1_46MainloopSm100TmaUmmaWarpSpecializedBlockScaledILi8ELi2ELi1ENS5_IJNS4_1CILi8EEENSA_ILi1EEESC_EEEEENS5_IJNSA_ILi256EEESF_NSA_ILi128EEEEEENS5_IJNS_12float_e2m1_tENS_13float_ue4m3_tEEEENS5_IJNS5_IJlSC_lEEENS4_6LayoutINS5_IJNS5_IJNS5_IJNSA_ILi32EEENSA_ILi4EEEEEEiEEENS5_IJNS5_IJNSA_ILi16EEESO_EEEiEEENS5_IJSC_iEEEEEENS5_IJST_NS5_IJNS5_IJNSA_ILi0EEESC_EEENSA_ILi512EEEEEENS5_IJSW_iEEEEEEEEEEESK_S13_NS4_8TiledMMAINS4_8MMA_AtomIJNS4_23SM100_MMA_MXF4_2x1SM_SSISI_SI_fSJ_Li256ELi256ELi16ELNS4_4UMMA5MajorE0ELS18_0ELNS17_7ScaleInE0ELS19_0EEEEEENSM_INS5_IJSC_SC_SC_EEENS5_IJSW_SW_SW_EEEEENS5_IJNS4_10UnderscoreES1F_S1F_EEEEENS5_IJNS4_18SM100_TMA_2SM_LOADES1I_EEENS5_IJNS4_14ComposedLayoutINS4_7SwizzleILi2ELi4ELi3EEENS4_18smem_ptr_flag_bitsILi4EEENSM_INS5_IJSB_SG_EEENS5_IJSG_SC_EEEEEEENSM_INS5_IJNS5_IJNS5_IJSP_SC_EEESS_EEESC_NS5_IJSC_NSA_ILi2EEEEEEEEENS5_IJNS5_IJNS5_IJSS_SY_EEESX_EEESW_NS5_IJSO_SY_EEEEEEEEEEEvNS4_8identityENS5_IJNS4_28SM100_TMA_2SM_LOAD_MULTICASTES25_EEENS5_IJS1S_NSM_INS5_IJNS5_IJNS5_IJSP_S1V_EEESS_EEESC_S1W_EEENS5_IJS1Z_SW_NS5_IJSO_NSA_ILi1024EEEEEEEEEEEEEEvS24_EENS_8epilogue10collective18CollectiveEpilogueINS2G_23Sm100TmaWarpSpecializedILi4ELi2ELi64ELb1ELb0EEEJNS5_IJSG_SF_SG_EEENS5_IJNSM_ISG_SC_EENSM_INSA_ILi64EEESC_EEEEENS_10bfloat16_tESL_S2Q_SL_NS2G_6fusion15FusionCallbacksIS2K_NS2R_17LinearCombinationIS2Q_fS2Q_fLNS_15FloatRoundStyleE2EEES2L_S2P_JEEENS4_5SM1004TMEM4LOAD26SM100_TMEM_LOAD_32dp32b64xENS4_13SM90_TMA_LOADENS1K_INS1L_ILi3ELi4ELi3EEENS1N_ILi16EEENSM_INS5_IJSB_S2N_EEENS5_IJS2N_SC_EEEEEEENS4_39AutoVectorizingCopyWithAssumedAlignmentILi128EEENS4_14SM90_TMA_STOREES37_S39_S39_EEEvvEEEEvNT_6ParamsE --------------------------
	.section	.text._ZN7cutlass13device_kernelINS_4gemm6kernel13GemmUniversalIN4cute5tupleIJiiiiEEENS1_10collective13CollectiveMmaINS1_46MainloopSm100TmaUmmaWarpSpecializedBlockScaledILi8ELi2ELi1ENS5_IJNS4_1CILi8EEENSA_ILi1EEESC_EEEEENS5_IJNSA_ILi256EEESF_NSA_ILi128EEEEEENS5_IJNS_12float_e2m1_tENS_13float_ue4m3_tEEEENS5_IJNS5_IJlSC_lEEENS4_6LayoutINS5_IJNS5_IJNS5_IJNSA_ILi32EEENSA_ILi4EEEEEEiEEENS5_IJNS5_IJNSA_ILi16EEESO_EEEiEEENS5_IJSC_iEEEEEENS5_IJST_NS5_IJNS5_IJNSA_ILi0EEESC_EEENSA_ILi512EEEEEENS5_IJSW_iEEEEEEEEEEESK_S13_NS4_8TiledMMAINS4_8MMA_AtomIJNS4_23SM100_MMA_MXF4_2x1SM_SSISI_SI_fSJ_Li256ELi256ELi16ELNS4_4UMMA5MajorE0ELS18_0ELNS17_7ScaleInE0ELS19_0EEEEEENSM_INS5_IJSC_SC_SC_EEENS5_IJSW_SW_SW_EEEEENS5_IJNS4_10UnderscoreES1F_S1F_EEEEENS5_IJNS4_18SM100_TMA_2SM_LOADES1I_EEENS5_IJNS4_14ComposedLayoutINS4_7SwizzleILi2ELi4ELi3EEENS4_18smem_ptr_flag_bitsILi4EEENSM_INS5_IJSB_SG_EEENS5_IJSG_SC_EEEEEEENSM_INS5_IJNS5_IJNS5_IJSP_SC_EEESS_EEESC_NS5_IJSC_NSA_ILi2EEEEEEEEENS5_IJNS5_IJNS5_IJSS_SY_EEESX_EEESW_NS5_IJSO_SY_EEEEEEEEEEEvNS4_8identityENS5_IJNS4_28SM100_TMA_2SM_LOAD_MULTICASTES25_EEENS5_IJS1S_NSM_INS5_IJNS5_IJNS5_IJSP_S1V_EEESS_EEESC_S1W_EEENS5_IJS1Z_SW_NS5_IJSO_NSA_ILi1024EEEEEEEEEEEEEEvS24_EENS_8epilogue10collective18CollectiveEpilogueINS2G_23Sm100TmaWarpSpecializedILi4ELi2ELi64ELb1ELb0EEEJNS5_IJSG_SF_SG_EEENS5_IJNSM_ISG_SC_EENSM_INSA_ILi64EEESC_EEEEENS_10bfloat16_tESL_S2Q_SL_NS2G_6fusion15FusionCallbacksIS2K_NS2R_17LinearCombinationIS2Q_fS2Q_fLNS_15FloatRoundStyleE2EEES2L_S2P_JEEENS4_5SM1004TMEM4LOAD26SM100_TMEM_LOAD_32dp32b64xENS4_13SM90_TMA_LOADENS1K_INS1L_ILi3ELi4ELi3EEENS1N_ILi16EEENSM_INS5_IJSB_S2N_EEENS5_IJS2N_SC_EEEEEEENS4_39AutoVectorizingCopyWithAssumedAlignmentILi128EEENS4_14SM90_TMA_STOREES37_S39_S39_EEEvvEEEEvNT_6ParamsE,"ax",@progbits
	.align	128
.text._ZN7cutlass13device_kernelINS_4gemm6kernel13GemmUniversalIN4cute5tupleIJiiiiEEENS1_10collective13CollectiveMmaINS1_46MainloopSm100TmaUmmaWarpSpecializedBlockScaledILi8ELi2ELi1ENS5_IJNS4_1CILi8EEENSA_ILi1EEESC_EEEEENS5_IJNSA_ILi256EEESF_NSA_ILi128EEEEEENS5_IJNS_12float_e2m1_tENS_13float_ue4m3_tEEEENS5_IJNS5_IJlSC_lEEENS4_6LayoutINS5_IJNS5_IJNS5_IJNSA_ILi32EEENSA_ILi4EEEEEEiEEENS5_IJNS5_IJNSA_ILi16EEESO_EEEiEEENS5_IJSC_iEEEEEENS5_IJST_NS5_IJNS5_IJNSA_ILi0EEESC_EEENSA_ILi512EEEEEENS5_IJSW_iEEEEEEEEEEESK_S13_NS4_8TiledMMAINS4_8MMA_AtomIJNS4_23SM100_MMA_MXF4_2x1SM_SSISI_SI_fSJ_Li256ELi256ELi16ELNS4_4UMMA5MajorE0ELS18_0ELNS17_7ScaleInE0ELS19_0EEEEEENSM_INS5_IJSC_SC_SC_EEENS5_IJSW_SW_SW_EEEEENS5_IJNS4_10UnderscoreES1F_S1F_EEEEENS5_IJNS4_18SM100_TMA_2SM_LOADES1I_EEENS5_IJNS4_14ComposedLayoutINS4_7SwizzleILi2ELi4ELi3EEENS4_18smem_ptr_flag_bitsILi4EEENSM_INS5_IJSB_SG_EEENS5_IJSG_SC_EEEEEEENSM_INS5_IJNS5_IJNS5_IJSP_SC_EEESS_EEESC_NS5_IJSC_NSA_ILi2EEEEEEEEENS5_IJNS5_IJNS5_IJSS_SY_EEESX_EEESW_NS5_IJSO_SY_EEEEEEEEEEEvNS4_8identityENS5_IJNS4_28SM100_TMA_2SM_LOAD_MULTICASTES25_EEENS5_IJS1S_NSM_INS5_IJNS5_IJNS5_IJSP_S1V_EEESS_EEESC_S1W_EEENS5_IJS1Z_SW_NS5_IJSO_NSA_ILi1024EEEEEEEEEEEEEEvS24_EENS_8epilogue10collective18CollectiveEpilogueINS2G_23Sm100TmaWarpSpecializedILi4ELi2ELi64ELb1ELb0EEEJNS5_IJSG_SF_SG_EEENS5_IJNSM_ISG_SC_EENSM_INSA_ILi64EEESC_EEEEENS_10bfloat16_tESL_S2Q_SL_NS2G_6fusion15FusionCallbacksIS2K_NS2R_17LinearCombinationIS2Q_fS2Q_fLNS_15FloatRoundStyleE2EEES2L_S2P_JEEENS4_5SM1004TMEM4LOAD26SM100_TMEM_LOAD_32dp32b64xENS4_13SM90_TMA_LOADENS1K_INS1L_ILi3ELi4ELi3EEENS1N_ILi16EEENSM_INS5_IJSB_S2N_EEENS5_IJS2N_SC_EEEEEEENS4_39AutoVectorizingCopyWithAssumedAlignmentILi128EEENS4_14SM90_TMA_STOREES37_S39_S39_EEEvvEEEEvNT_6ParamsE:
        .type           _ZN7cutlass13device_kernelINS_4gemm6kernel13GemmUniversalIN4cute5tupleIJiiiiEEENS1_10collective13CollectiveMmaINS1_46MainloopSm100TmaUmmaWarpSpecializedBlockScaledILi8ELi2ELi1ENS5_IJNS4_1CILi8EEENSA_ILi1EEESC_EEEEENS5_IJNSA_ILi256EEESF_NSA_ILi128EEEEEENS5_IJNS_12float_e2m1_tENS_13float_ue4m3_tEEEENS5_IJNS5_IJlSC_lEEENS4_6LayoutINS5_IJNS5_IJNS5_IJNSA_ILi32EEENSA_ILi4EEEEEEiEEENS5_IJNS5_IJNSA_ILi16EEESO_EEEiEEENS5_IJSC_iEEEEEENS5_IJST_NS5_IJNS5_IJNSA_ILi0EEESC_EEENSA_ILi512EEEEEENS5_IJSW_iEEEEEEEEEEESK_S13_NS4_8TiledMMAINS4_8MMA_AtomIJNS4_23SM100_MMA_MXF4_2x1SM_SSISI_SI_fSJ_Li256ELi256ELi16ELNS4_4UMMA5MajorE0ELS18_0ELNS17_7ScaleInE0ELS19_0EEEEEENSM_INS5_IJSC_SC_SC_EEENS5_IJSW_SW_SW_EEEEENS5_IJNS4_10UnderscoreES1F_S1F_EEEEENS5_IJNS4_18SM100_TMA_2SM_LOADES1I_EEENS5_IJNS4_14ComposedLayoutINS4_7SwizzleILi2ELi4ELi3EEENS4_18smem_ptr_flag_bitsILi4EEENSM_INS5_IJSB_SG_EEENS5_IJSG_SC_EEEEEEENSM_INS5_IJNS5_IJNS5_IJSP_SC_EEESS_EEESC_NS5_IJSC_NSA_ILi2EEEEEEEEENS5_IJNS5_IJNS5_IJSS_SY_EEESX_EEESW_NS5_IJSO_SY_EEEEEEEEEEEvNS4_8identityENS5_IJNS4_28SM100_TMA_2SM_LOAD_MULTICASTES25_EEENS5_IJS1S_NSM_INS5_IJNS5_IJNS5_IJSP_S1V_EEESS_EEESC_S1W_EEENS5_IJS1Z_SW_NS5_IJSO_NSA_ILi1024EEEEEEEEEEEEEEvS24_EENS_8epilogue10collective18CollectiveEpilogueINS2G_23Sm100TmaWarpSpecializedILi4ELi2ELi64ELb1ELb0EEEJNS5_IJSG_SF_SG_EEENS5_IJNSM_ISG_SC_EENSM_INSA_ILi64EEESC_EEEEENS_10bfloat16_tESL_S2Q_SL_NS2G_6fusion15FusionCallbacksIS2K_NS2R_17LinearCombinationIS2Q_fS2Q_fLNS_15FloatRoundStyleE2EEES2L_S2P_JEEENS4_5SM1004TMEM4LOAD26SM100_TMEM_LOAD_32dp32b64xENS4_13SM90_TMA_LOADENS1K_INS1L_ILi3ELi4ELi3EEENS1N_ILi16EEENSM_INS5_IJSB_S2N_EEENS5_IJS2N_SC_EEEEEEENS4_39AutoVectorizingCopyWithAssumedAlignmentILi128EEENS4_14SM90_TMA_STOREES37_S39_S39_EEEvvEEEEvNT_6ParamsE,@function
        .size           _ZN7cutlass13device_kernelINS_4gemm6kernel13GemmUniversalIN4cute5tupleIJiiiiEEENS1_10collective13CollectiveMmaINS1_46MainloopSm100TmaUmmaWarpSpecializedBlockScaledILi8ELi2ELi1ENS5_IJNS4_1CILi8EEENSA_ILi1EEESC_EEEEENS5_IJNSA_ILi256EEESF_NSA_ILi128EEEEEENS5_IJNS_12float_e2m1_tENS_13float_ue4m3_tEEEENS5_IJNS5_IJlSC_lEEENS4_6LayoutINS5_IJNS5_IJNS5_IJNSA_ILi32EEENSA_ILi4EEEEEEiEEENS5_IJNS5_IJNSA_ILi16EEESO_EEEiEEENS5_IJSC_iEEEEEENS5_IJST_NS5_IJNS5_IJNSA_ILi0EEESC_EEENSA_ILi512EEEEEENS5_IJSW_iEEEEEEEEEEESK_S13_NS4_8TiledMMAINS4_8MMA_AtomIJNS4_23SM100_MMA_MXF4_2x1SM_SSISI_SI_fSJ_Li256ELi256ELi16ELNS4_4UMMA5MajorE0ELS18_0ELNS17_7ScaleInE0ELS19_0EEEEEENSM_INS5_IJSC_SC_SC_EEENS5_IJSW_SW_SW_EEEEENS5_IJNS4_10UnderscoreES1F_S1F_EEEEENS5_IJNS4_18SM100_TMA_2SM_LOADES1I_EEENS5_IJNS4_14ComposedLayoutINS4_7SwizzleILi2ELi4ELi3EEENS4_18smem_ptr_flag_bitsILi4EEENSM_INS5_IJSB_SG_EEENS5_IJSG_SC_EEEEEEENSM_INS5_IJNS5_IJNS5_IJSP_SC_EEESS_EEESC_NS5_IJSC_NSA_ILi2EEEEEEEEENS5_IJNS5_IJNS5_IJSS_SY_EEESX_EEESW_NS5_IJSO_SY_EEEEEEEEEEEvNS4_8identityENS5_IJNS4_28SM100_TMA_2SM_LOAD_MULTICASTES25_EEENS5_IJS1S_NSM_INS5_IJNS5_IJNS5_IJSP_S1V_EEESS_EEESC_S1W_EEENS5_IJS1Z_SW_NS5_IJSO_NSA_ILi1024EEEEEEEEEEEEEEvS24_EENS_8epilogue10collective18CollectiveEpilogueINS2G_23Sm100TmaWarpSpecializedILi4ELi2ELi64ELb1ELb0EEEJNS5_IJSG_SF_SG_EEENS5_IJNSM_ISG_SC_EENSM_INSA_ILi64EEESC_EEEEENS_10bfloat16_tESL_S2Q_SL_NS2G_6fusion15FusionCallbacksIS2K_NS2R_17LinearCombinationIS2Q_fS2Q_fLNS_15FloatRoundStyleE2EEES2L_S2P_JEEENS4_5SM1004TMEM4LOAD26SM100_TMEM_LOAD_32dp32b64xENS4_13SM90_TMA_LOADENS1K_INS1L_ILi3ELi4ELi3EEENS1N_ILi16EEENSM_INS5_IJSB_S2N_EEENS5_IJS2N_SC_EEEEEEENS4_39AutoVectorizingCopyWithAssumedAlignmentILi128EEENS4_14SM90_TMA_STOREES37_S39_S39_EEEvvEEEEvNT_6ParamsE,(.L_x_206 - _ZN7cutlass13device_kernelINS_4gemm6kernel13GemmUniversalIN4cute5tupleIJiiiiEEENS1_10collective13CollectiveMmaINS1_46MainloopSm100TmaUmmaWarpSpecializedBlockScaledILi8ELi2ELi1ENS5_IJNS4_1CILi8EEENSA_ILi1EEESC_EEEEENS5_IJNSA_ILi256EEESF_NSA_ILi128EEEEEENS5_IJNS_12float_e2m1_tENS_13float_ue4m3_tEEEENS5_IJNS5_IJlSC_lEEENS4_6LayoutINS5_IJNS5_IJNS5_IJNSA_ILi32EEENSA_ILi4EEEEEEiEEENS5_IJNS5_IJNSA_ILi16EEESO_EEEiEEENS5_IJSC_iEEEEEENS5_IJST_NS5_IJNS5_IJNSA_ILi0EEESC_EEENSA_ILi512EEEEEENS5_IJSW_iEEEEEEEEEEESK_S13_NS4_8TiledMMAINS4_8MMA_AtomIJNS4_23SM100_MMA_MXF4_2x1SM_SSISI_SI_fSJ_Li256ELi256ELi16ELNS4_4UMMA5MajorE0ELS18_0ELNS17_7ScaleInE0ELS19_0EEEEEENSM_INS5_IJSC_SC_SC_EEENS5_IJSW_SW_SW_EEEEENS5_IJNS4_10UnderscoreES1F_S1F_EEEEENS5_IJNS4_18SM100_TMA_2SM_LOADES1I_EEENS5_IJNS4_14ComposedLayoutINS4_7SwizzleILi2ELi4ELi3EEENS4_18smem_ptr_flag_bitsILi4EEENSM_INS5_IJSB_SG_EEENS5_IJSG_SC_EEEEEEENSM_INS5_IJNS5_IJNS5_IJSP_SC_EEESS_EEESC_NS5_IJSC_NSA_ILi2EEEEEEEEENS5_IJNS5_IJNS5_IJSS_SY_EEESX_EEESW_NS5_IJSO_SY_EEEEEEEEEEEvNS4_8identityENS5_IJNS4_28SM100_TMA_2SM_LOAD_MULTICASTES25_EEENS5_IJS1S_NSM_INS5_IJNS5_IJNS5_IJSP_S1V_EEESS_EEESC_S1W_EEENS5_IJS1Z_SW_NS5_IJSO_NSA_ILi1024EEEEEEEEEEEEEEvS24_EENS_8epilogue10collective18CollectiveEpilogueINS2G_23Sm100TmaWarpSpecializedILi4ELi2ELi64ELb1ELb0EEEJNS5_IJSG_SF_SG_EEENS5_IJNSM_ISG_SC_EENSM_INSA_ILi64EEESC_EEEEENS_10bfloat16_tESL_S2Q_SL_NS2G_6fusion15FusionCallbacksIS2K_NS2R_17LinearCombinationIS2Q_fS2Q_fLNS_15FloatRoundStyleE2EEES2L_S2P_JEEENS4_5SM1004TMEM4LOAD26SM100_TMEM_LOAD_32dp32b64xENS4_13SM90_TMA_LOADENS1K_INS1L_ILi3ELi4ELi3EEENS1N_ILi16EEENSM_INS5_IJSB_S2N_EEENS5_IJS2N_SC_EEEEEEENS4_39AutoVectorizingCopyWithAssumedAlignmentILi128EEENS4_14SM90_TMA_STOREES37_S39_S39_EEEvvEEEEvNT_6ParamsE)
        .other          _ZN7cutlass13device_kernelINS_4gemm6kernel13GemmUniversalIN4cute5tupleIJiiiiEEENS1_10collective13CollectiveMmaINS1_46MainloopSm100TmaUmmaWarpSpecializedBlockScaledILi8ELi2ELi1ENS5_IJNS4_1CILi8EEENSA_ILi1EEESC_EEEEENS5_IJNSA_ILi256EEESF_NSA_ILi128EEEEEENS5_IJNS_12float_e2m1_tENS_13float_ue4m3_tEEEENS5_IJNS5_IJlSC_lEEENS4_6LayoutINS5_IJNS5_IJNS5_IJNSA_ILi32EEENSA_ILi4EEEEEEiEEENS5_IJNS5_IJNSA_ILi16EEESO_EEEiEEENS5_IJSC_iEEEEEENS5_IJST_NS5_IJNS5_IJNSA_ILi0EEESC_EEENSA_ILi512EEEEEENS5_IJSW_iEEEEEEEEEEESK_S13_NS4_8TiledMMAINS4_8MMA_AtomIJNS4_23SM100_MMA_MXF4_2x1SM_SSISI_SI_fSJ_Li256ELi256ELi16ELNS4_4UMMA5MajorE0ELS18_0ELNS17_7ScaleInE0ELS19_0EEEEEENSM_INS5_IJSC_SC_SC_EEENS5_IJSW_SW_SW_EEEEENS5_IJNS4_10UnderscoreES1F_S1F_EEEEENS5_IJNS4_18SM100_TMA_2SM_LOADES1I_EEENS5_IJNS4_14ComposedLayoutINS4_7SwizzleILi2ELi4ELi3EEENS4_18smem_ptr_flag_bitsILi4EEENSM_INS5_IJSB_SG_EEENS5_IJSG_SC_EEEEEEENSM_INS5_IJNS5_IJNS5_IJSP_SC_EEESS_EEESC_NS5_IJSC_NSA_ILi2EEEEEEEEENS5_IJNS5_IJNS5_IJSS_SY_EEESX_EEESW_NS5_IJSO_SY_EEEEEEEEEEEvNS4_8identityENS5_IJNS4_28SM100_TMA_2SM_LOAD_MULTICASTES25_EEENS5_IJS1S_NSM_INS5_IJNS5_IJNS5_IJSP_S1V_EEESS_EEESC_S1W_EEENS5_IJS1Z_SW_NS5_IJSO_NSA_ILi1024EEEEEEEEEEEEEEvS24_EENS_8epilogue10collective18CollectiveEpilogueINS2G_23Sm100TmaWarpSpecializedILi4ELi2ELi64ELb1ELb0EEEJNS5_IJSG_SF_SG_EEENS5_IJNSM_ISG_SC_EENSM_INSA_ILi64EEESC_EEEEENS_10bfloat16_tESL_S2Q_SL_NS2G_6fusion15FusionCallbacksIS2K_NS2R_17LinearCombinationIS2Q_fS2Q_fLNS_15FloatRoundStyleE2EEES2L_S2P_JEEENS4_5SM1004TMEM4LOAD26SM100_TMEM_LOAD_32dp32b64xENS4_13SM90_TMA_LOADENS1K_INS1L_ILi3ELi4ELi3EEENS1N_ILi16EEENSM_INS5_IJSB_S2N_EEENS5_IJS2N_SC_EEEEEEENS4_39AutoVectorizingCopyWithAssumedAlignmentILi128EEENS4_14SM90_TMA_STOREES37_S39_S39_EEEvvEEEEvNT_6ParamsE,@"STO_CUDA_ENTRY STV_DEFAULT"
_ZN7cutlass13device_kernelINS_4gemm6kernel13GemmUniversalIN4cute5tupleIJiiiiEEENS1_10collective13CollectiveMmaINS1_46MainloopSm100TmaUmmaWarpSpecializedBlockScaledILi8ELi2ELi1ENS5_IJNS4_1CILi8EEENSA_ILi1EEESC_EEEEENS5_IJNSA_ILi256EEESF_NSA_ILi128EEEEEENS5_IJNS_12float_e2m1_tENS_13float_ue4m3_tEEEENS5_IJNS5_IJlSC_lEEENS4_6LayoutINS5_IJNS5_IJNS5_IJNSA_ILi32EEENSA_ILi4EEEEEEiEEENS5_IJNS5_IJNSA_ILi16EEESO_EEEiEEENS5_IJSC_iEEEEEENS5_IJST_NS5_IJNS5_IJNSA_ILi0EEESC_EEENSA_ILi512EEEEEENS5_IJSW_iEEEEEEEEEEESK_S13_NS4_8TiledMMAINS4_8MMA_AtomIJNS4_23SM100_MMA_MXF4_2x1SM_SSISI_SI_fSJ_Li256ELi256ELi16ELNS4_4UMMA5MajorE0ELS18_0ELNS17_7ScaleInE0ELS19_0EEEEEENSM_INS5_IJSC_SC_SC_EEENS5_IJSW_SW_SW_EEEEENS5_IJNS4_10UnderscoreES1F_S1F_EEEEENS5_IJNS4_18SM100_TMA_2SM_LOADES1I_EEENS5_IJNS4_14ComposedLayoutINS4_7SwizzleILi2ELi4ELi3EEENS4_18smem_ptr_flag_bitsILi4EEENSM_INS5_IJSB_SG_EEENS5_IJSG_SC_EEEEEEENSM_INS5_IJNS5_IJNS5_IJSP_SC_EEESS_EEESC_NS5_IJSC_NSA_ILi2EEEEEEEEENS5_IJNS5_IJNS5_IJSS_SY_EEESX_EEESW_NS5_IJSO_SY_EEEEEEEEEEEvNS4_8identityENS5_IJNS4_28SM100_TMA_2SM_LOAD_MULTICASTES25_EEENS5_IJS1S_NSM_INS5_IJNS5_IJNS5_IJSP_S1V_EEESS_EEESC_S1W_EEENS5_IJS1Z_SW_NS5_IJSO_NSA_ILi1024EEEEEEEEEEEEEEvS24_EENS_8epilogue10collective18CollectiveEpilogueINS2G_23Sm100TmaWarpSpecializedILi4ELi2ELi64ELb1ELb0EEEJNS5_IJSG_SF_SG_EEENS5_IJNSM_ISG_SC_EENSM_INSA_ILi64EEESC_EEEEENS_10bfloat16_tESL_S2Q_SL_NS2G_6fusion15FusionCallbacksIS2K_NS2R_17LinearCombinationIS2Q_fS2Q_fLNS_15FloatRoundStyleE2EEES2L_S2P_JEEENS4_5SM1004TMEM4LOAD26SM100_TMEM_LOAD_32dp32b64xENS4_13SM90_TMA_LOADENS1K_INS1L_ILi3ELi4ELi3EEENS1N_ILi16EEENSM_INS5_IJSB_S2N_EEENS5_IJS2N_SC_EEEEEEENS4_39AutoVectorizingCopyWithAssumedAlignmentILi128EEENS4_14SM90_TMA_STOREES37_S39_S39_EEEvvEEEEvNT_6ParamsE:
[----:B------:R-:W1:Y:S01]  /*0000*/  LDC R1, c[0x0][0x37c] ;  /* 0x0000df00ff017b82 */ /* 0x000e620000000800 */
[----:B------:R-:W2:Y:S01]  /*0010*/  S2R R152, SR_TID.X ;  /* 0x0000000000987919 */ /* 0x000ea20000002100 */
[----:B------:R-:W3:Y:S06]  /*0020*/  LDCU.64 UR12, c[0x0][0xc90] ;  /* 0x00019200ff0c77ac */ /* 0x000eec0008000a00 */
[----:B------:R-:W4:Y:S01]  /*0030*/  S2UR UR4, SR_CgaCtaId ;  /* 0x00000000000479c3 */ /* 0x000f220000008800 */
[----:B------:R-:W-:Y:S02]  /*0040*/  PRMT R139, RZ, 0x7610, R139 ;  /* 0x00007610ff8b7816 */ /* 0x000fe4000000008b */
[----:B------:R-:W-:Y:S01]  /*0050*/  ELECT P1, URZ, PT ;  /* 0x0000000000ff782f */ /* 0x000fe20003820000 */
[----:B---3--:R-:W-:-:S04]  /*0060*/  UISETP.NE.U32.AND UP0, UPT, UR12, URZ, UPT ;  /* 0x000000ff0c00728c */ /* 0x008fc8000bf05070 */
[----:B------:R-:W-:Y:S02]  /*0070*/  UISETP.NE.AND.EX UP0, UPT, UR13, URZ, UPT, UP0 ;  /* 0x000000ff0d00728c */ /* 0x000fe4000bf05300 */
[----:B----4-:R-:W-:Y:S01]  /*0080*/  ULOP3.LUT UR25, UR4, 0x1, URZ, 0xc0, !UPT ;  /* 0x0000000104197892 */ /* 0x010fe2000f8ec0ff */
[----:B--2---:R-:W-:-:S05]  /*0090*/  SHF.R.U32.HI R140, RZ, 0x5, R152 ;  /* 0x00000005ff8c7819 */ /* 0x004fca0000011698 */
[----:B------:R-:W2:Y:S02]  /*00a0*/  SHFL.IDX PT, R0, R140, RZ, 0x1f ;  /* 0x00001fff8c007589 */ /* 0x000ea400000e0000 */
[----:B--2---:R-:W-:Y:S01]  /*00b0*/  R2UR UR21, R0 ;  /* 0x00000000001572ca */ /* 0x004fe200000e0000 */
[----:B-1----:R-:W-:-:S14]  /*00c0*/  BRA.U UP0, `(.L_x_0) ;  /* 0x0000000100307547 */ /* 0x002fdc000b800000 */
[----:B------:R-:W1:Y:S02]  /*00d0*/  LDCU.64 UR4, c[0x0][0xc88] ;  /* 0x00019100ff0477ac */ /* 0x000e640008000a00 */
[----:B-1----:R-:W-:-:S04]  /*00e0*/  UISETP.NE.U32.AND UP0, UPT, UR4, URZ, UPT ;  /* 0x000000ff0400728c */ /* 0x002fc8000bf05070 */
[----:B------:R-:W-:-:S09]  /*00f0*/  UISETP.NE.AND.EX UP0, UPT, UR5, URZ, UPT, UP0 ;  /* 0x000000ff0500728c */ /* 0x000fd2000bf05300 */
[----:B------:R-:W-:Y:S05]  /*0100*/  BRA.U !UP0, `(.L_x_1) ;  /* 0x0000000108147547 */ /* 0x000fea000b800000 */
[----:B------:R-:W1:Y:S01]  /*0110*/  LDC.64 R2, c[0x0][0xc88] ;  /* 0x00032200ff027b82 */ /* 0x000e620000000a00 */
[----:B------:R-:W1:Y:S02]  /*0120*/  LDCU.64 UR4, c[0x0][0x358] ;  /* 0x00006b00ff0477ac */ /* 0x000e640008000a00 */
[----:B-1----:R1:W5:Y:S01]  /*0130*/  LDG.E R71, desc[UR4][R2.64] ;  /* 0x0000000402477981 */ /* 0x002362000c1e1900 */
[----:B------:R-:W-:Y:S01]  /*0140*/  HFMA2 R139, -RZ, RZ, 0, 5.9604644775390625e-08 ;  /* 0x00000001ff8b7431 */ /* 0x000fe200000001ff */
[----:B------:R-:W-:Y:S05]  /*0150*/  BRA `(.L_x_0) ;  /* 0x00000000000c7947 */ /* 0x000fea0003800000 */
.L_x_1:
[----:B------:R-:W1:Y:S01]  /*0160*/  LDCU UR4, c[0x0][0xc80] ;  /* 0x00019000ff0477ac */ /* 0x000e620008000800 */
[----:B------:R-:W-:Y:S01]  /*0170*/  HFMA2 R139, -RZ, RZ, 0, 5.9604644775390625e-08 ;  /* 0x00000001ff8b7431 */ /* 0x000fe200000001ff */
[----:B-1----:R-:W-:-:S07]  /*0180*/  MOV R71, UR4 ;  /* 0x0000000400477c02 */ /* 0x002fce0008000f00 */
.L_x_0:
[----:B------:R-:W2:Y:S02]  /*0190*/  LDCU.64 UR4, c[0x0][0xcb0] ;  /* 0x00019600ff0477ac */ /* 0x000ea40008000a00 */
[----:B--2---:R-:W-:-:S04]  /*01a0*/  UISETP.NE.U32.AND UP0, UPT, UR4, URZ, UPT ;  /* 0x000000ff0400728c */ /* 0x004fc8000bf05070 */
[----:B------:R-:W-:-:S09]  /*01b0*/  UISETP.NE.AND.EX UP0, UPT, UR5, URZ, UPT, UP0 ;  /* 0x000000ff0500728c */ /* 0x000fd2000bf05300 */
[----:B------:R-:W-:Y:S05]  /*01c0*/  BRA.U UP0, `(.L_x_2) ;  /* 0x0000000100287547 */ /* 0x000fea000b800000 */
[----:B------:R-:W2:Y:S02]  /*01d0*/  LDCU.64 UR4, c[0x0][0xca8] ;  /* 0x00019500ff0477ac */ /* 0x000ea40008000a00 */
[----:B--2---:R-:W-:-:S04]  /*01e0*/  UISETP.NE.U32.AND UP0, UPT, UR4, URZ, UPT ;  /* 0x000000ff0400728c */ /* 0x004fc8000bf05070 */
[----:B------:R-:W-:-:S09]  /*01f0*/  UISETP.NE.AND.EX UP0, UPT, UR5, URZ, UPT, UP0 ;  /* 0x000000ff0500728c */ /* 0x000fd2000bf05300 */
[----:B------:R-:W-:Y:S05]  /*0200*/  BRA.U !UP0, `(.L_x_3) ;  /* 0x0000000108107547 */ /* 0x000fea000b800000 */
[----:B------:R-:W2:Y:S01]  /*0210*/  LDC.64 R68, c[0x0][0xca8] ;  /* 0x00032a00ff447b82 */ /* 0x000ea20000000a00 */
[----:B------:R-:W2:Y:S02]  /*0220*/  LDCU.64 UR4, c[0x0][0x358] ;  /* 0x00006b00ff0477ac */ /* 0x000ea40008000a00 */
[----:B--2---:R2:W5:Y:S01]  /*0230*/  LDG.E R68, desc[UR4][R68.64] ;  /* 0x0000000444447981 */ /* 0x004562000c1e1900 */
[----:B------:R-:W-:Y:S05]  /*0240*/  BRA `(.L_x_2) ;  /* 0x0000000000087947 */ /* 0x000fea0003800000 */
.L_x_3:
[----:B------:R-:W2:Y:S02]  /*0250*/  LDCU UR4, c[0x0][0xca0] ;  /* 0x00019400ff0477ac */ /* 0x000ea40008000800 */
[----:B--2---:R-:W-:Y:S02]  /*0260*/  MOV R68, UR4 ;  /* 0x0000000400447c02 */ /* 0x004fe40008000f00 */
.L_x_2:
[----:B------:R-:W-:Y:S01]  /*0270*/  IMAD.U32 R0, RZ, RZ, UR21 ;  /* 0x00000015ff007e24 */ /* 0x000fe2000f8e00ff */
[----:B------:R-:W-:Y:S04]  /*0280*/  BSSY.RECONVERGENT B0, `(.L_x_4) ;  /* 0x0000012000007945 */ /* 0x000fe80003800200 */
[C---:B------:R-:W-:Y:S02]  /*0290*/  ISETP.NE.OR P2, PT, R0.reuse, 0x1, !P1 ;  /* 0x000000010000780c */ /* 0x040fe40004f45670 */
[----:B------:R-:W-:-:S11]  /*02a0*/  ISETP.NE.OR P0, PT, R0, 0x3, !P1 ;  /* 0x000000030000780c */ /* 0x000fd60004f05670 */
[----:B------:R-:W-:Y:S05]  /*02b0*/  @P2 BRA `(.L_x_5) ;  /* 0x0000000000382947 */ /* 0x000fea0003800000 */
[----:B------:R-:W3:Y:S02]  /*02c0*/  LDCU.64 UR4, c[0x0][0x348] ;  /* 0x00006900ff0477ac */ /* 0x000ee40008000a00 */
[----:B---3--:R-:W-:Y:S02]  /*02d0*/  UIADD3 UR10, UP3, UPT, UR4, 0x80, URZ ;  /* 0x00000080040a7890 */ /* 0x008fe4000ff7e0ff */
[----:B------:R-:W-:Y:S02]  /*02e0*/  UIADD3 UR8, UP2, UPT, UR4, 0x180, URZ ;  /* 0x0000018004087890 */ /* 0x000fe4000ff5e0ff */
[----:B------:R-:W-:Y:S02]  /*02f0*/  UIADD3 UR6, UP1, UPT, UR4, 0x280, URZ ;  /* 0x0000028004067890 */ /* 0x000fe4000ff3e0ff */
[----:B------:R-:W-:Y:S02]  /*0300*/  UIADD3 UR4, UP0, UPT, UR4, 0x380, URZ ;  /* 0x0000038004047890 */ /* 0x000fe4000ff1e0ff */
[----:B------:R-:W-:-:S02]  /*0310*/  UIADD3.X UR11, UPT, UPT, URZ, UR5, URZ, UP3, !UPT ;  /* 0x00000005ff0b7290 */ /* 0x000fc40009ffe4ff */
[----:B------:R-:W-:Y:S02]  /*0320*/  UIADD3.X UR9, UPT, UPT, URZ, UR5, URZ, UP2, !UPT ;  /* 0x00000005ff097290 */ /* 0x000fe400097fe4ff */
[----:B------:R-:W-:Y:S02]  /*0330*/  UIADD3.X UR7, UPT, UPT, URZ, UR5, URZ, UP1, !UPT ;  /* 0x00000005ff077290 */ /* 0x000fe40008ffe4ff */
[----:B------:R-:W-:-:S03]  /*0340*/  UIADD3.X UR5, UPT, UPT, URZ, UR5, URZ, UP0, !UPT ;  /* 0x00000005ff057290 */ /* 0x000fc600087fe4ff */
[----:B------:R3:W-:Y:S02]  /*0350*/  UTMACCTL.PF [UR10] ;  /* 0x000000000a0079b9 */ /* 0x0007e40008040000 */
[----:B------:R3:W-:Y:S02]  /*0360*/  UTMACCTL.PF [UR8] ;  /* 0x00000000080079b9 */ /* 0x0007e40008040000 */
[----:B------:R3:W-:Y:S02]  /*0370*/  UTMACCTL.PF [UR6] ;  /* 0x00000000060079b9 */ /* 0x0007e40008040000 */
[----:B------:R3:W-:Y:S02]  /*0380*/  UTMACCTL.PF [UR4] ;  /* 0x00000000040079b9 */ /* 0x0007e40008040000 */
[----:B---3--:R-:W-:Y:S01]  /*0390*/  NOP ;  /* 0x0000000000007918 */ /* 0x008fe20000000000 */
.L_x_5:
[----:B------:R-:W-:Y:S05]  /*03a0*/  BSYNC.RECONVERGENT B0 ;  /* 0x0000000000007941 */ /* 0x000fea0003800200 */
.L_x_4:
[----:B------:R-:W-:Y:S04]  /*03b0*/  BSSY.RECONVERGENT B0, `(.L_x_6) ;  /* 0x000000a000007945 */ /* 0x000fe80003800200 */
[----:B------:R-:W-:Y:S05]  /*03c0*/  @P0 BRA `(.L_x_7) ;  /* 0x0000000000200947 */ /* 0x000fea0003800000 */
[----:B------:R-:W3:Y:S02]  /*03d0*/  LDCU.64 UR4, c[0x0][0x348] ;  /* 0x00006900ff0477ac */ /* 0x000ee40008000a00 */
[----:B---3--:R-:W-:Y:S02]  /*03e0*/  UIADD3 UR6, UP1, UPT, UR4, 0x980, URZ ;  /* 0x0000098004067890 */ /* 0x008fe4000ff3e0ff */
[----:B------:R-:W-:Y:S02]  /*03f0*/  UIADD3 UR4, UP0, UPT, UR4, 0xa80, URZ ;  /* 0x00000a8004047890 */ /* 0x000fe4000ff1e0ff */
[----:B------:R-:W-:Y:S02]  /*0400*/  UIADD3.X UR7, UPT, UPT, URZ, UR5, URZ, UP1, !UPT ;  /* 0x00000005ff077290 */ /* 0x000fe40008ffe4ff */
[----:B------:R-:W-:-:S07]  /*0410*/  UIADD3.X UR5, UPT, UPT, URZ, UR5, URZ, UP0, !UPT ;  /* 0x00000005ff057290 */ /* 0x000fce00087fe4ff */
[----:B------:R3:W-:Y:S02]  /*0420*/  UTMACCTL.PF [UR6] ;  /* 0x00000000060079b9 */ /* 0x0007e40008040000 */
[----:B------:R3:W-:Y:S02]  /*0430*/  UTMACCTL.PF [UR4] ;  /* 0x00000000040079b9 */ /* 0x0007e40008040000 */
[----:B---3--:R-:W-:Y:S01]  /*0440*/  NOP ;  /* 0x0000000000007918 */ /* 0x008fe20000000000 */
.L_x_7:
[----:B------:R-:W-:Y:S05]  /*0450*/  BSYNC.RECONVERGENT B0 ;  /* 0x0000000000007941 */ /* 0x000fea0003800200 */
.L_x_6:
[----:B------:R-:W3:Y:S01]  /*0460*/  LDCU.64 UR4, c[0x0][0xc88] ;  /* 0x00019100ff0477ac */ /* 0x000ee20008000a00 */
[----:B------:R-:W-:Y:S02]  /*0470*/  UISETP.EQ.U32.AND UP2, UPT, UR12, URZ, UPT ;  /* 0x000000ff0c00728c */ /* 0x000fe4000bf42070 */
[----:B------:R-:W-:Y:S02]  /*0480*/  UPLOP3.LUT UP4, UPT, UPT, UPT, UPT, 0x80, 0x8 ;  /* 0x000000000008789c */ /* 0x000fe40003f8f070 */
[----:B---3--:R-:W-:-:S04]  /*0490*/  UISETP.NE.U32.AND UP0, UPT, UR4, URZ, UPT ;  /* 0x000000ff0400728c */ /* 0x008fc8000bf05070 */
[----:B------:R-:W-:-:S04]  /*04a0*/  UISETP.NE.AND.EX UP1, UPT, UR5, URZ, UPT, UP0 ;  /* 0x000000ff0500728c */ /* 0x000fc8000bf25300 */
[----:B------:R-:W-:-:S04]  /*04b0*/  UISETP.EQ.OR.EX UP3, UPT, UR13, URZ, !UP1, UP2 ;  /* 0x000000ff0d00728c */ /* 0x000fc8000cf62720 */
[----:B------:R-:W-:-:S06]  /*04c0*/  UP2UR UR4, UPR, URZ, 0x8 ;  /* 0x00000008ff047883 */ /* 0x000fcc0008000000 */
[----:B------:R-:W-:Y:S01]  /*04d0*/  MOV R143, UR4 ;  /* 0x00000004008f7c02 */ /* 0x000fe20008000f00 */
[----:B------:R-:W-:Y:S06]  /*04e0*/  BRA.U !UP3, `(.L_x_8) ;  /* 0x000000010b207547 */ /* 0x000fec000b800000 */
[----:B------:R-:W-:Y:S01]  /*04f0*/  UISETP.NE.U32.AND UP2, UPT, UR12, URZ, UPT ;  /* 0x000000ff0c00728c */ /* 0x000fe2000bf45070 */
[----:B-----5:R-:W-:Y:S01]  /*0500*/  FSETP.NEU.AND P0, PT, R71, RZ, PT ;  /* 0x000000ff4700720b */ /* 0x020fe20003f0d000 */
[----:B------:R-:W-:Y:S02]  /*0510*/  USEL UR4, URZ, 0xffffffff, UP1 ;  /* 0xffffffffff047887 */ /* 0x000fe40008800000 */
[----:B------:R-:W-:-:S10]  /*0520*/  UISETP.NE.AND.EX UP2, UPT, UR13, URZ, UPT, UP2 ;  /* 0x000000ff0d00728c */ /* 0x000fd4000bf45320 */
[----:B------:R-:W-:Y:S01]  /*0530*/  VOTEU.ANY UP0, P0 ;  /* 0x0000000000ff7886 */ /* 0x000fe20000000100 */
[----:B------:R-:W-:-:S04]  /*0540*/  @!UP2 USEL UR4, URZ, 0xffffffff, UP0 ;  /* 0xffffffffff04a887 */ /* 0x000fc80008000000 */
[----:B------:R-:W-:-:S04]  /*0550*/  ULOP3.LUT UR4, UR4, 0x1, URZ, 0xc0, !UPT ;  /* 0x0000000104047892 */ /* 0x000fc8000f8ec0ff */
[----:B------:R-:W-:-:S11]  /*0560*/  UISETP.NE.U32.AND UP4, UPT, UR4, 0x1, UPT ;  /* 0x000000010400788c */ /* 0x000fd6000bf85070 */
.L_x_8:
[----:B------:R-:W3:Y:S01]  /*0570*/  SHFL.IDX PT, R0, R140, RZ, 0x1f ;  /* 0x00001fff8c007589 */ /* 0x000ee200000e0000 */
[----:B------:R-:W-:-:S04]  /*0580*/  UISETP.NE.AND UP0, UPT, UR21, 0x2, UPT ;  /* 0x000000021500788c */ /* 0x000fc8000bf05270 */
[----:B------:R-:W-:Y:S02]  /*0590*/  UISETP.EQ.AND UP2, UPT, UR25, URZ, !UP0 ;  /* 0x000000ff1900728c */ /* 0x000fe4000c742270 */
[----:B------:R-:W-:-:S04]  /*05a0*/  USEL UR52, URZ, 0x1, UP0 ;  /* 0x00000001ff347887 */ /* 0x000fc80008000000 */
[----:B------:R-:W-:Y:S02]  /*05b0*/  PLOP3.LUT P4, PT, P1, PT, UP2, 0x80, 0x8 ;  /* 0x000000000008781c */ /* 0x000fe40000f8f028 */
[----:B---3--:R-:W-:-:S13]  /*05c0*/  ISETP.NE.AND P0, PT, R0, RZ, PT ;  /* 0x000000ff0000720c */ /* 0x008fda0003f05270 */
[----:B------:R-:W-:Y:S05]  /*05d0*/  @P0 BRA `(.L_x_9) ;  /* 0x0000000000780947 */ /* 0x000fea0003800000 */
[----:B------:R-:W3:Y:S01]  /*05e0*/  S2UR UR5, SR_CgaCtaId ;  /* 0x00000000000579c3 */ /* 0x000ee20000008800 */
[----:B------:R-:W-:Y:S01]  /*05f0*/  UMOV UR4, 0x400 ;  /* 0x0000040000047882 */ /* 0x000fe20000000000 */
[----:B------:R-:W-:Y:S01]  /*0600*/  UMOV UR8, 0x1 ;  /* 0x0000000100087882 */ /* 0x000fe20000000000 */
[----:B------:R-:W-:Y:S01]  /*0610*/  UMOV UR6, 0x4 ;  /* 0x0000000400067882 */ /* 0x000fe20000000000 */
[----:B------:R-:W-:-:S04]  /*0620*/  UIADD3 UR8, UPT, UPT, -UR8, 0x100000, URZ ;  /* 0x0010000008087890 */ /* 0x000fc8000fffe1ff */
[----:B------:R-:W-:Y:S02]  /*0630*/  USHF.L.U32 UR9, UR8, 0xb, URZ ;  /* 0x0000000b08097899 */ /* 0x000fe400080006ff */
[----:B------:R-:W-:Y:S02]  /*0640*/  USHF.L.U32 UR8, UR8, 0x1, URZ ;  /* 0x0000000108087899 */ /* 0x000fe400080006ff */
[----:B------:R-:W-:-:S04]  /*0650*/  UIADD3 UR6, UPT, UPT, -UR6, 0x100000, URZ ;  /* 0x0010000006067890 */ /* 0x000fc8000fffe1ff */
[----:B------:R-:W-:Y:S02]  /*0660*/  USHF.L.U32 UR7, UR6, 0xb, URZ ;  /* 0x0000000b06077899 */ /* 0x000fe400080006ff */
[----:B------:R-:W-:Y:S01]  /*0670*/  USHF.L.U32 UR6, UR6, 0x1, URZ ;  /* 0x0000000106067899 */ /* 0x000fe200080006ff */
[----:B------:R-:W-:Y:S01]  /*0680*/  ELECT P0, URZ, PT ;  /* 0x0000000000ff782f */ /* 0x000fe20003800000 */
[----:B---3--:R-:W-:Y:S01]  /*0690*/  ULEA UR4, UR5, UR4, 0x18 ;  /* 0x0000000405047291 */ /* 0x008fe2000f8ec0ff */
[----:B------:R-:W3:Y:S11]  /*06a0*/  FENCE.VIEW.ASYNC.S ;  /* 0x00000000000073c6 */ /* 0x000ef60000000000 */
[----:B---3--:R3:W4:Y:S01]  /*06b0*/  SYNCS.EXCH.64 URZ, [UR4], UR8 ;  /* 0x0000000804ff75b2 */ /* 0x0087220008000100 */
[----:B------:R3:W1:Y:S01]  /*06c0*/  SYNCS.EXCH.64 URZ, [UR4+0x40], UR6 ;  /* 0x0000400604ff75b2 */ /* 0x0006620008000100 */
        /* <DEDUP_REMOVED lines=13> */
[----:B------:R3:W1:Y:S02]  /*07a0*/  SYNCS.EXCH.64 URZ, [UR4+0x78], UR6 ;  /* 0x0000780604ff75b2 */ /* 0x0006640008000100 */
[----:B---3--:R-:W-:Y:S01]  /*07b0*/  NOP ;  /* 0x0000000000007918 */ /* 0x008fe20000000000 */
.L_x_9:
[----:B------:R-:W3:Y:S01]  /*07c0*/  SHFL.IDX PT, R0, R140, RZ, 0x1f ;  /* 0x00001fff8c007589 */ /* 0x000ee200000e0000 */
[----:B------:R-:W-:Y:S01]  /*07d0*/  NOP ;  /* 0x0000000000007918 */ /* 0x000fe20000000000 */
[----:B---3--:R-:W-:-:S13]  /*07e0*/  ISETP.NE.AND P0, PT, R0, 0x1, PT ;  /* 0x000000010000780c */ /* 0x008fda0003f05270 */
        /* <DEDUP_REMOVED lines=14> */
[----:B---3--:R3:W1:Y:S01]  /*08d0*/  SYNCS.EXCH.64 URZ, [UR4+0x80], UR8 ;  /* 0x0000800804ff75b2 */ /* 0x0086620008000100 */
[----:B------:R3:W1:Y:S01]  /*08e0*/  SYNCS.EXCH.64 URZ, [UR4+0xa0], UR6 ;  /* 0x0000a00604ff75b2 */ /* 0x0006620008000100 */
[----:B------:R3:W1:Y:S01]  /*08f0*/  SYNCS.EXCH.64 URZ, [UR4+0x88], UR8 ;  /* 0x0000880804ff75b2 */ /* 0x0006620008000100 */
[----:B------:R3:W1:Y:S01]  /*0900*/  SYNCS.EXCH.64 URZ, [UR4+0xa8], UR6 ;  /* 0x0000a80604ff75b2 */ /* 0x0006620008000100 */
[----:B------:R3:W1:Y:S01]  /*0910*/  SYNCS.EXCH.64 URZ, [UR4+0x90], UR8 ;  /* 0x0000900804ff75b2 */ /* 0x0006620008000100 */
[----:B------:R3:W1:Y:S01]  /*0920*/  SYNCS.EXCH.64 URZ, [UR4+0xb0], UR6 ;  /* 0x0000b00604ff75b2 */ /* 0x0006620008000100 */
[----:B------:R3:W1:Y:S01]  /*0930*/  SYNCS.EXCH.64 URZ, [UR4+0x98], UR8 ;  /* 0x0000980804ff75b2 */ /* 0x0006620008000100 */
[----:B------:R3:W1:Y:S01]  /*0940*/  SYNCS.EXCH.64 URZ, [UR4+0xb8], UR6 ;  /* 0x0000b80604ff75b2 */ /* 0x0006620008000100 */
[----:B------:R-:W-:Y:S01]  /*0950*/  NOP ;  /* 0x0000000000007918 */ /* 0x000fe20000000000 */
.L_x_10:
[----:B------:R-:W2:Y:S01]  /*0960*/  SHFL.IDX PT, R0, R140, RZ, 0x1f ;  /* 0x00001fff8c007589 */ /* 0x000ea200000e0000 */
[----:B------:R-:W-:Y:S01]  /*0970*/  NOP ;  /* 0x0000000000007918 */ /* 0x000fe20000000000 */
[----:B--2---:R-:W-:-:S13]  /*0980*/  ISETP.NE.AND P0, PT, R0, 0x3, PT ;  /* 0x000000030000780c */ /* 0x004fda0003f05270 */
[----:B------:R-:W-:Y:S05]  /*0990*/  @P0 BRA `(.L_x_11) ;  /* 0x0000000000300947 */ /* 0x000fea0003800000 */
[----:B---3--:R-:W2:Y:S01]  /*09a0*/  S2UR UR6, SR_CgaCtaId ;  /* 0x00000000000679c3 */ /* 0x008ea20000008800 */
[----:B------:R-:W-:Y:S01]  /*09b0*/  UMOV UR4, 0x400 ;  /* 0x0000040000047882 */ /* 0x000fe20000000000 */
[----:B------:R-:W-:Y:S01]  /*09c0*/  UMOV UR5, 0x20 ;  /* 0x0000002000057882 */ /* 0x000fe20000000000 */
[----:B------:R-:W-:Y:S01]  /*09d0*/  ELECT P0, URZ, PT ;  /* 0x0000000000ff782f */ /* 0x000fe20003800000 */
[----:B--2---:R-:W-:Y:S02]  /*09e0*/  ULEA UR6, UR6, UR4, 0x18 ;  /* 0x0000000406067291 */ /* 0x004fe4000f8ec0ff */
[----:B------:R-:W-:-:S04]  /*09f0*/  UIADD3 UR4, UPT, UPT, -UR5, 0x100000, URZ ;  /* 0x0010000005047890 */ /* 0x000fc8000fffe1ff */
[----:B------:R-:W-:Y:S02]  /*0a00*/  USHF.L.U32 UR5, UR4, 0xb, URZ ;  /* 0x0000000b04057899 */ /* 0x000fe400080006ff */
[----:B------:R-:W-:Y:S01]  /*0a10*/  USHF.L.U32 UR4, UR4, 0x1, URZ ;  /* 0x0000000104047899 */ /* 0x000fe200080006ff */
[----:B------:R-:W2:Y:S11]  /*0a20*/  FENCE.VIEW.ASYNC.S ;  /* 0x00000000000073c6 */ /* 0x000eb60000000000 */
[----:B--2---:R2:W3:Y:S01]  /*0a30*/  SYNCS.EXCH.64 URZ, [UR6+0xc0], UR4 ;  /* 0x0000c00406ff75b2 */ /* 0x0044e20008000100 */
[----:B------:R2:W1:Y:S01]  /*0a40*/  SYNCS.EXCH.64 URZ, [UR6+0xc8], UR4 ;  /* 0x0000c80406ff75b2 */ /* 0x0004620008000100 */
[----:B------:R-:W-:Y:S01]  /*0a50*/  NOP ;  /* 0x0000000000007918 */ /* 0x000fe20000000000 */
.L_x_11:
[----:B------:R-:W4:Y:S01]  /*0a60*/  SHFL.IDX PT, R0, R140, RZ, 0x1f ;  /* 0x00001fff8c007589 */ /* 0x000f2200000e0000 */
[----:B------:R-:W-:Y:S01]  /*0a70*/  NOP ;  /* 0x0000000000007918 */ /* 0x000fe20000000000 */
[----:B----4-:R-:W-:-:S13]  /*0a80*/  ISETP.NE.AND P0, PT, R0, 0x4, PT ;  /* 0x000000040000780c */ /* 0x010fda0003f05270 */
[----:B------:R-:W-:Y:S05]  /*0a90*/  @P0 BRA `(.L_x_12) ;  /* 0x00000000004c0947 */ /* 0x000fea0003800000 */
[----:B--2---:R-:W2:Y:S01]  /*0aa0*/  S2UR UR5, SR_CgaCtaId ;  /* 0x00000000000579c3 */ /* 0x004ea20000008800 */
[----:B---3--:R-:W-:Y:S01]  /*0ab0*/  UMOV UR4, 0x720 ;  /* 0x0000072000047882 */ /* 0x008fe20000000000 */
[----:B------:R-:W-:Y:S01]  /*0ac0*/  UMOV UR6, 0x400 ;  /* 0x0000040000067882 */ /* 0x000fe20000000000 */
[----:B------:R-:W-:Y:S01]  /*0ad0*/  USEL UR4, UR4, 0x620, UP4 ;  /* 0x0000062004047887 */ /* 0x000fe2000a000000 */
[----:B------:R-:W-:Y:S01]  /*0ae0*/  UMOV UR8, 0x1 ;  /* 0x0000000100087882 */ /* 0x000fe20000000000 */
[----:B------:R-:W-:Y:S01]  /*0af0*/  ELECT P0, URZ, PT ;  /* 0x0000000000ff782f */ /* 0x000fe20003800000 */
[----:B------:R-:W-:-:S04]  /*0b00*/  UIADD3 UR8, UPT, UPT, -UR8, 0x100000, URZ ;  /* 0x0010000008087890 */ /* 0x000fc8000fffe1ff */
[----:B------:R-:W-:Y:S02]  /*0b10*/  USHF.L.U32 UR9, UR8, 0xb, URZ ;  /* 0x0000000b08097899 */ /* 0x000fe400080006ff */
[----:B------:R-:W-:Y:S02]  /*0b20*/  USHF.L.U32 UR8, UR8, 0x1, URZ ;  /* 0x0000000108087899 */ /* 0x000fe400080006ff */
[----:B--2---:R-:W-:Y:S02]  /*0b30*/  ULEA UR6, UR5, UR6, 0x18 ;  /* 0x0000000605067291 */ /* 0x004fe4000f8ec0ff */
[----:B------:R-:W-:-:S04]  /*0b40*/  UIADD3 UR4, UPT, UPT, -UR4, 0x100000, URZ ;  /* 0x0010000004047890 */ /* 0x000fc8000fffe1ff */
[----:B------:R-:W-:Y:S02]  /*0b50*/  USHF.L.U32 UR5, UR4, 0xb, URZ ;  /* 0x0000000b04057899 */ /* 0x000fe400080006ff */
[----:B------:R-:W-:Y:S01]  /*0b60*/  USHF.L.U32 UR4, UR4, 0x1, URZ ;  /* 0x0000000104047899 */ /* 0x000fe200080006ff */
[----:B------:R-:W2:Y:S03]  /*0b70*/  FENCE.VIEW.ASYNC.S ;  /* 0x00000000000073c6 */ /* 0x000ea60000000000 */
[----:B--2---:R4:W2:Y:S08]  /*0b80*/  SYNCS.EXCH.64 URZ, [UR6+0xd0], UR8 ;  /* 0x0000d00806ff75b2 */ /* 0x0048b00008000100 */
[----:B------:R4:W3:Y:S01]  /*0b90*/  SYNCS.EXCH.64 URZ, [UR6+0xe0], UR4 ;  /* 0x0000e00406ff75b2 */ /* 0x0008e20008000100 */
[----:B------:R4:W1:Y:S01]  /*0ba0*/  SYNCS.EXCH.64 URZ, [UR6+0xd8], UR8 ;  /* 0x0000d80806ff75b2 */ /* 0x0008620008000100 */
[----:B------:R4:W1:Y:S02]  /*0bb0*/  SYNCS.EXCH.64 URZ, [UR6+0xe8], UR4 ;  /* 0x0000e80406ff75b2 */ /* 0x0008640008000100 */
[----:B----4-:R-:W-:Y:S01]  /*0bc0*/  NOP ;  /* 0x0000000000007918 */ /* 0x010fe20000000000 */
.L_x_12:
[----:B------:R-:W4:Y:S01]  /*0bd0*/  SHFL.IDX PT, R0, R140, RZ, 0x1f ;  /* 0x00001fff8c007589 */ /* 0x000f2200000e0000 */
[----:B------:R-:W-:Y:S01]  /*0be0*/  NOP ;  /* 0x0000000000007918 */ /* 0x000fe20000000000 */
[----:B----4-:R-:W-:-:S13]  /*0bf0*/  ISETP.NE.AND P0, PT, R0, 0x5, PT ;  /* 0x000000050000780c */ /* 0x010fda0003f05270 */
[----:B------:R-:W-:Y:S05]  /*0c00*/  @P0 BRA `(.L_x_13) ;  /* 0x0000000000400947 */ /* 0x000fea0003800000 */
[----:B--2---:R-:W2:Y:S01]  /*0c10*/  S2UR UR5, SR_CgaCtaId ;  /* 0x00000000000579c3 */ /* 0x004ea20000008800 */
[----:B---3--:R-:W-:Y:S01]  /*0c20*/  UMOV UR4, 0x400 ;  /* 0x0000040000047882 */ /* 0x008fe20000000000 */
        /* <DEDUP_REMOVED lines=9> */
[----:B--2---:R-:W-:Y:S01]  /*0cc0*/  ULEA UR4, UR5, UR4, 0x18 ;  /* 0x0000000405047291 */ /* 0x004fe2000f8ec0ff */
[----:B------:R-:W2:Y:S11]  /*0cd0*/  FENCE.VIEW.ASYNC.S ;  /* 0x00000000000073c6 */ /* 0x000eb60000000000 */
[----:B--2---:R4:W2:Y:S01]  /*0ce0*/  SYNCS.EXCH.64 URZ, [UR4+0xf0], UR6 ;  /* 0x0000f00604ff75b2 */ /* 0x0048a20008000100 */
[----:B------:R4:W3:Y:S02]  /*0cf0*/  SYNCS.EXCH.64 URZ, [UR4+0xf8], UR8 ;  /* 0x0000f80804ff75b2 */ /* 0x0008e40008000100 */
[----:B----4-:R-:W-:Y:S01]  /*0d00*/  NOP ;  /* 0x0000000000007918 */ /* 0x010fe20000000000 */
.L_x_13:
[----:B------:R-:W4:Y:S01]  /*0d10*/  SHFL.IDX PT, R0, R140, RZ, 0x1f ;  /* 0x00001fff8c007589 */ /* 0x000f2200000e0000 */
[----:B------:R-:W-:Y:S01]  /*0d20*/  ISETP.NE.OR P1, PT, RZ, UR21, !P1 ;  /* 0x00000015ff007c0c */ /* 0x000fe2000cf25670 */
[----:B------:R-:W-:Y:S01]  /*0d30*/  NOP ;  /* 0x0000000000007918 */ /* 0x000fe20000000000 */
[----:B----4-:R-:W-:-:S13]  /*0d40*/  ISETP.NE.AND P0, PT, R0, 0x3, PT ;  /* 0x000000030000780c */ /* 0x010fda0003f05270 */
[----:B------:R-:W-:Y:S05]  /*0d50*/  @P0 BRA `(.L_x_14) ;  /* 0x0000000000380947 */ /* 0x000fea0003800000 */
[----:B--2---:R-:W2:Y:S01]  /*0d60*/  S2UR UR5, SR_CgaCtaId ;  /* 0x00000000000579c3 */ /* 0x004ea20000008800 */
[----:B---3--:R-:W-:Y:S01]  /*0d70*/  UMOV UR4, 0x400 ;  /* 0x0000040000047882 */ /* 0x008fe20000000000 */
[----:B------:R-:W-:Y:S01]  /*0d80*/  UMOV UR6, 0x20 ;  /* 0x0000002000067882 */ /* 0x000fe20000000000 */
[----:B------:R-:W-:Y:S01]  /*0d90*/  ELECT P0, URZ, PT ;  /* 0x0000000000ff782f */ /* 0x000fe20003800000 */
[----:B------:R-:W-:-:S04]  /*0da0*/  UIADD3 UR6, UPT, UPT, -UR6, 0x100000, URZ ;  /* 0x0010000006067890 */ /* 0x000fc8000fffe1ff */
[----:B------:R-:W-:Y:S02]  /*0db0*/  USHF.L.U32 UR7, UR6, 0xb, URZ ;  /* 0x0000000b06077899 */ /* 0x000fe400080006ff */
[----:B------:R-:W-:Y:S02]  /*0dc0*/  USHF.L.U32 UR6, UR6, 0x1, URZ ;  /* 0x0000000106067899 */ /* 0x000fe400080006ff */
[----:B--2---:R-:W-:Y:S01]  /*0dd0*/  ULEA UR4, UR5, UR4, 0x18 ;  /* 0x0000000405047291 */ /* 0x004fe2000f8ec0ff */
[----:B------:R-:W2:Y:S11]  /*0de0*/  FENCE.VIEW.ASYNC.S ;  /* 0x00000000000073c6 */ /* 0x000eb60000000000 */
[----:B--2---:R4:W2:Y:S01]  /*0df0*/  SYNCS.EXCH.64 URZ, [UR4+0x100], UR6 ;  /* 0x0001000604ff75b2 */ /* 0x0048a20008000100 */
[----:B------:R4:W3:Y:S01]  /*0e00*/  SYNCS.EXCH.64 URZ, [UR4+0x110], UR6 ;  /* 0x0001100604ff75b2 */ /* 0x0008e20008000100 */
[----:B------:R4:W1:Y:S01]  /*0e10*/  SYNCS.EXCH.64 URZ, [UR4+0x108], UR6 ;  /* 0x0001080604ff75b2 */ /* 0x0008620008000100 */
[----:B------:R4:W1:Y:S02]  /*0e20*/  SYNCS.EXCH.64 URZ, [UR4+0x118], UR6 ;  /* 0x0001180604ff75b2 */ /* 0x0008640008000100 */
[----:B----4-:R-:W-:Y:S01]  /*0e30*/  NOP ;  /* 0x0000000000007918 */ /* 0x010fe20000000000 */
.L_x_14:
[----:B---3--:R-:W3:Y:S01]  /*0e40*/  S2UR UR7, SR_CgaCtaId ;  /* 0x00000000000779c3 */ /* 0x008ee20000008800 */
[----:B------:R-:W-:Y:S01]  /*0e50*/  VOTEU.ALL UP0, P1 ;  /* 0x0000000000ff7886 */ /* 0x000fe20000800000 */
[----:B--2---:R-:W-:Y:S01]  /*0e60*/  UMOV UR4, 0x100 ;  /* 0x0000010000047882 */ /* 0x004fe20000000000 */
[----:B------:R-:W-:Y:S01]  /*0e70*/  NOP ;  /* 0x0000000000007918 */ /* 0x000fe20000000000 */
[----:B-1----:R-:W-:Y:S01]  /*0e80*/  LOP3.LUT R3, R152, 0x1f, RZ, 0xc0, !PT ;  /* 0x0000001f98037812 */ /* 0x002fe200078ec0ff */
[----:B------:R-:W-:Y:S01]  /*0e90*/  UISETP.NE.AND UP5, UPT, UR21, URZ, UPT ;  /* 0x000000ff1500728c */ /* 0x000fe2000bfa5270 */
[----:B------:R-:W-:Y:S01]  /*0ea0*/  @!UP0 UMOV UR6, 0x400 ;  /* 0x0000040000068882 */ /* 0x000fe20000000000 */
[----:B------:R-:W-:-:S04]  /*0eb0*/  @!UP0 UIADD3 UR4, UPT, UPT, -UR4, 0x100000, URZ ;  /* 0x0010000004048890 */ /* 0x000fc8000fffe1ff */
[----:B------:R-:W-:Y:S02]  /*0ec0*/  @!UP0 USHF.L.U32 UR5, UR4, 0xb, URZ ;  /* 0x0000000b04058899 */ /* 0x000fe400080006ff */
[----:B------:R-:W-:Y:S02]  /*0ed0*/  @!UP0 USHF.L.U32 UR4, UR4, 0x1, URZ ;  /* 0x0000000104048899 */ /* 0x000fe400080006ff */
[----:B---3--:R-:W-:Y:S01]  /*0ee0*/  @!UP0 ULEA UR6, UR7, UR6, 0x18 ;  /* 0x0000000607068291 */ /* 0x008fe2000f8ec0ff */
[----:B------:R-:W1:Y:S01]  /*0ef0*/  LDCU UR7, c[0x0][0x36c] ;  /* 0x00006d80ff0777ac */ /* 0x000e620008000800 */
[----:B------:R-:W-:Y:S01]  /*0f00*/  VOTEU.ALL UP0, P1 ;  /* 0x0000000000ff7886 */ /* 0x000fe20000800000 */
[----:B------:R-:W2:Y:S09]  /*0f10*/  FENCE.VIEW.ASYNC.S ;  /* 0x00000000000073c6 */ /* 0x000eb20000000000 */
[----:B--2---:R2:W3:Y:S01]  /*0f20*/  @!UP0 SYNCS.EXCH.64 URZ, [UR6+0x120], UR4 ;  /* 0x0001200406ff85b2 */ /* 0x0044e20008000100 */
[----:B-1----:R-:W-:-:S09]  /*0f30*/  UISETP.EQ.U32.AND UP6, UPT, UR7, 0x1, UPT ;  /* 0x000000010700788c */ /* 0x002fd2000bfc2070 */
[----:B--2---:R-:W-:Y:S05]  /*0f40*/  BRA.U !UP6, `(.L_x_15) ;  /* 0x000000010e087547 */ /* 0x004fea000b800000 */
[----:B---3--:R-:W-:Y:S01]  /*0f50*/  UCGABAR_ARV ;  /* 0x00000000000079c7 */ /* 0x008fe20008000000 */
[----:B------:R-:W-:Y:S05]  /*0f60*/  BRA `(.L_x_16) ;  /* 0x0000000000047947 */ /* 0x000fea0003800000 */
.L_x_15:
[----:B---3--:R-:W-:Y:S01]  /*0f70*/  NOP ;  /* 0x0000000000007918 */ /* 0x008fe20000000000 */
.L_x_16:
[----:B------:R-:W1:Y:S01]  /*0f80*/  S2UR UR65, SR_CTAID.X ;  /* 0x00000000004179c3 */ /* 0x000e620000002500 */
[----:B------:R-:W-:-:S05]  /*0f90*/  CS2R.32 R142, SR_CgaSize ;  /* 0x00000000008e7805 */ /* 0x000fca0000008a00 */
[----:B------:R-:W-:-:S05]  /*0fa0*/  IMAD R142, R142, -0xa0, RZ ;  /* 0xffffff608e8e7824 */ /* 0x000fca00078e02ff */
[----:B------:R-:W-:-:S14]  /*0fb0*/  R2UR UR5, R142 ;  /* 0x000000008e0572ca */ /* 0x000fdc00000e0000 */
[----:B------:R-:W2:Y:S01]  /*0fc0*/  LDCU UR5, c[0x0][UR5+0x2b0] ;  /* 0x00005600050577ac */ /* 0x000ea20008000800 */
[----:B------:R-:W-:-:S05]  /*0fd0*/  CS2R.32 R142, SR_CgaSize ;  /* 0x00000000008e7805 */ /* 0x000fca0000008a00 */
[----:B------:R-:W-:-:S05]  /*0fe0*/  IMAD R142, R142, -0xa0, RZ ;  /* 0xffffff608e8e7824 */ /* 0x000fca00078e02ff */
[----:B------:R-:W-:-:S14]  /*0ff0*/  R2UR UR4, R142 ;  /* 0x000000008e0472ca */ /* 0x000fdc00000e0000 */
[----:B------:R-:W3:Y:S01]  /*1000*/  LDCU UR4, c[0x0][UR4+0x2b4] ;  /* 0x00005680040477ac */ /* 0x000ee20008000800 */
[----:B------:R-:W4:Y:S01]  /*1010*/  S2UR UR20, SR_CTAID.Y ;  /* 0x00000000001479c3 */ /* 0x000f220000002600 */
[----:B------:R-:W-:-:S05]  /*1020*/  CS2R.32 R142, SR_CgaSize ;  /* 0x00000000008e7805 */ /* 0x000fca0000008a00 */
[----:B------:R-:W-:-:S05]  /*1030*/  IMAD R142, R142, -0xa0, RZ ;  /* 0xffffff608e8e7824 */ /* 0x000fca00078e02ff */
[----:B------:R-:W-:-:S14]  /*1040*/  R2UR UR7, R142 ;  /* 0x000000008e0772ca */ /* 0x000fdc00000e0000 */
[----:B------:R-:W3:Y:S01]  /*1050*/  LDCU UR7, c[0x0][UR7+0x2a0] ;  /* 0x00005400070777ac */ /* 0x000ee20008000800 */
[----:B------:R-:W-:-:S05]  /*1060*/  CS2R.32 R142, SR_CgaSize ;  /* 0x00000000008e7805 */ /* 0x000fca0000008a00 */
[----:B------:R-:W-:-:S05]  /*1070*/  IMAD R142, R142, -0xa0, RZ ;  /* 0xffffff608e8e7824 */ /* 0x000fca00078e02ff */
[----:B------:R-:W-:-:S14]  /*1080*/  R2UR UR8, R142 ;  /* 0x000000008e0872ca */ /* 0x000fdc00000e0000 */
[----:B------:R-:W3:Y:S01]  /*1090*/  LDCU UR8, c[0x0][UR8+0x2a4] ;  /* 0x00005480080877ac */ /* 0x000ee20008000800 */
[----:B------:R-:W3:Y:S01]  /*10a0*/  S2UR UR9, SR_CgaCtaId ;  /* 0x00000000000979c3 */ /* 0x000ee20000008800 */
[----:B------:R-:W-:Y:S01]  /*10b0*/  UISETP.GT.U32.AND UP0, UPT, UR25, 0xffff, UPT ;  /* 0x0000ffff1900788c */ /* 0x000fe2000bf04070 */
[----:B------:R-:W3:Y:S01]  /*10c0*/  LDCU UR22, c[0x0][0xf24] ;  /* 0x0001e480ff1677ac */ /* 0x000ee20008000800 */
[----:B------:R-:W3:Y:S01]  /*10d0*/  LDCU UR44, c[0x0][0xf24] ;  /* 0x0001e480ff2c77ac */ /* 0x000ee20008000800 */
[----:B-1----:R-:W-:Y:S01]  /*10e0*/  I2FP.F32.U32 R2, UR65 ;  /* 0x0000004100027c45 */ /* 0x002fe20008201000 */
[----:B------:R-:W1:Y:S04]  /*10f0*/  LDCU UR27, c[0x0][0xf30] ;  /* 0x0001e600ff1b77ac */ /* 0x000e680008000800 */
[----:B--2---:R-:W-:Y:S01]  /*1100*/  FMUL R2, R2, UR5 ;  /* 0x0000000502027c20 */ /* 0x004fe20008400000 */
[----:B------:R-:W-:Y:S01]  /*1110*/  USEL UR45, UR25, 0xffff, !UP0 ;  /* 0x0000ffff192d7887 */ /* 0x000fe2000c000000 */
[----:B----4-:R-:W-:Y:S01]  /*1120*/  I2FP.F32.U32 R0, UR20 ;  /* 0x0000001400007c45 */ /* 0x010fe20008201000 */
[----:B------:R-:W-:-:S03]  /*1130*/  UMOV UR28, UR65 ;  /* 0x00000041001c7c82 */ /* 0x000fc60008000000 */
[----:B------:R-:W2:Y:S01]  /*1140*/  F2I.U32.TRUNC.NTZ R2, R2 ;  /* 0x0000000200027305 */ /* 0x000ea2000020f000 */
[----:B---3--:R-:W-:Y:S01]  /*1150*/  FMUL R0, R0, UR4 ;  /* 0x0000000400007c20 */ /* 0x008fe20008400000 */
[----:B------:R-:W-:Y:S02]  /*1160*/  USHF.L.U32 UR61, UR9, 0x4, URZ ;  /* 0x00000004093d7899 */ /* 0x000fe400080006ff */
[----:B------:R-:W-:-:S04]  /*1170*/  USHF.L.U32 UR46, UR9, 0xa, URZ ;  /* 0x0000000a092e7899 */ /* 0x000fc800080006ff */
[----:B------:R-:W3:Y:S01]  /*1180*/  F2I.U32.TRUNC.NTZ R0, R0 ;  /* 0x0000000000007305 */ /* 0x000ee2000020f000 */
[----:B------:R-:W-:Y:S02]  /*1190*/  USHF.L.U32 UR62, UR9, 0x8, URZ ;  /* 0x00000008093e7899 */ /* 0x000fe400080006ff */
[----:B------:R-:W-:Y:S01]  /*11a0*/  USHF.L.U32 UR24, UR9, 0x7, URZ ;  /* 0x0000000709187899 */ /* 0x000fe200080006ff */
[----:B--2---:R-:W-:Y:S02]  /*11b0*/  R2UR UR4, R2 ;  /* 0x00000000020472ca */ /* 0x004fe400000e0000 */
[----:B------:R-:W-:Y:S02]  /*11c0*/  PRMT R2, RZ, 0x7610, R2 ;  /* 0x00007610ff027816 */ /* 0x000fe40000000002 */
[----:B---3--:R-:W-:Y:S02]  /*11d0*/  R2UR UR6, R0 ;  /* 0x00000000000672ca */ /* 0x008fe400000e0000 */
[----:B------:R-:W-:-:S07]  /*11e0*/  PRMT R0, RZ, 0x7610, R0 ;  /* 0x00007610ff007816 */ /* 0x000fce0000000000 */
[----:B------:R-:W-:-:S04]  /*11f0*/  UIADD3 UR5, UPT, UPT, -UR4, URZ, URZ ;  /* 0x000000ff04057290 */ /* 0x000fc8000fffe1ff */
[----:B------:R-:W-:Y:S02]  /*1200*/  UIMAD UR5, UR7, UR5, UR65 ;  /* 0x00000005070572a4 */ /* 0x000fe4000f8e0241 */
[----:B------:R-:W-:-:S04]  /*1210*/  UIADD3 UR4, UPT, UPT, -UR6, URZ, URZ ;  /* 0x000000ff06047290 */ /* 0x000fc8000fffe1ff */
[----:B------:R-:W-:Y:S01]  /*1220*/  IMAD.U32 R142, RZ, RZ, UR5 ;  /* 0x00000005ff8e7e24 */ /* 0x000fe2000f8e00ff */
[----:B------:R-:W-:-:S06]  /*1230*/  UIMAD UR4, UR8, UR4, UR20 ;  /* 0x00000004080472a4 */ /* 0x000fcc000f8e0214 */
[----:B------:R-:W-:Y:S01]  /*1240*/  IMAD.U32 R141, RZ, RZ, UR4 ;  /* 0x00000004ff8d7e24 */ /* 0x000fe2000f8e00ff */
[----:B-1----:R-:W-:Y:S06]  /*1250*/  BRA.U UP5, `(.L_x_17) ;  /* 0x00000001056c7547 */ /* 0x002fec000b800000 */
[----:B------:R-:W-:Y:S02]  /*1260*/  R2UR UR4, R141 ;  /* 0x000000008d0472ca */ /* 0x000fe400000e0000 */
[----:B------:R-:W-:-:S11]  /*1270*/  R2UR UR10, R142 ;  /* 0x000000008e0a72ca */ /* 0x000fd600000e0000 */
[----:B------:R-:W-:Y:S02]  /*1280*/  UISETP.NE.AND UP0, UPT, UR4, URZ, UPT ;  /* 0x000000ff0400728c */ /* 0x000fe4000bf05270 */
[----:B------:R-:W-:Y:S02]  /*1290*/  ULOP3.LUT UR4, UR10, 0x2, URZ, 0x3c, !UPT ;  /* 0x000000020a047892 */ /* 0x000fe4000f8e3cff */
[----:B------:R-:W-:Y:S02]  /*12a0*/  UISETP.GT.U32.AND UP2, UPT, UR10, 0x1, UP0 ;  /* 0x000000010a00788c */ /* 0x000fe40008744070 */
[----:B------:R-:W-:Y:S02]  /*12b0*/  ULOP3.LUT UR5, UR10, 0x4, URZ, 0x3c, !UPT ;  /* 0x000000040a057892 */ /* 0x000fe4000f8e3cff */
[----:B------:R-:W-:Y:S02]  /*12c0*/  USEL UR8, URZ, 0x1, UP2 ;  /* 0x00000001ff087887 */ /* 0x000fe40009000000 */
[----:B------:R-:W-:-:S02]  /*12d0*/  USEL UR7, URZ, 0x2, UP2 ;  /* 0x00000002ff077887 */ /* 0x000fc40009000000 */
[----:B------:R-:W-:Y:S02]  /*12e0*/  UISETP.GT.U32.AND UP2, UPT, UR4, 0x1, UP0 ;  /* 0x000000010400788c */ /* 0x000fe40008744070 */
[----:B------:R-:W-:Y:S02]  /*12f0*/  ULOP3.LUT UR4, UR10, 0x6, URZ, 0x3c, !UPT ;  /* 0x000000060a047892 */ /* 0x000fe4000f8e3cff */
[----:B------:R-:W-:Y:S02]  /*1300*/  USEL UR6, URZ, 0x4, UP2 ;  /* 0x00000004ff067887 */ /* 0x000fe40009000000 */
[----:B------:R-:W-:Y:S02]  /*1310*/  USEL UR9, URZ, 0x8, UP2 ;  /* 0x00000008ff097887 */ /* 0x000fe40009000000 */
[----:B------:R-:W-:Y:S02]  /*1320*/  UISETP.GT.U32.AND UP2, UPT, UR5, 0x1, UP0 ;  /* 0x000000010500788c */ /* 0x000fe40008744070 */
[----:B------:R-:W-:-:S02]  /*1330*/  UISETP.GT.U32.AND UP0, UPT, UR4, 0x1, UP0 ;  /* 0x000000010400788c */ /* 0x000fc40008704070 */
[----:B------:R-:W-:Y:S02]  /*1340*/  USEL UR4, URZ, 0x10, UP2 ;  /* 0x00000010ff047887 */ /* 0x000fe40009000000 */
[----:B------:R-:W-:Y:S02]  /*1350*/  UIADD3 UR5, UPT, UPT, UR6, UR7, UR8 ;  /* 0x0000000706057290 */ /* 0x000fe4000fffe008 */
[----:B------:R-:W-:Y:S02]  /*1360*/  USEL UR7, URZ, 0x40, UP0 ;  /* 0x00000040ff077887 */ /* 0x000fe40008000000 */
[----:B------:R-:W-:Y:S02]  /*1370*/  USEL UR8, URZ, 0x20, UP2 ;  /* 0x00000020ff087887 */ /* 0x000fe40009000000 */
[----:B------:R-:W-:Y:S02]  /*1380*/  UIADD3 UR5, UPT, UPT, UR4, UR5, UR9 ;  /* 0x0000000504057290 */ /* 0x000fe4000fffe009 */
[----:B------:R-:W-:-:S02]  /*1390*/  ULOP3.LUT UR4, UR10, 0xfffffffe, URZ, 0xc0, !UPT ;  /* 0xfffffffe0a047892 */ /* 0x000fc4000f8ec0ff */
[----:B------:R-:W-:Y:S02]  /*13a0*/  USEL UR6, URZ, 0x80, UP0 ;  /* 0x00000080ff067887 */ /* 0x000fe40008000000 */
[----:B------:R-:W-:-:S03]  /*13b0*/  UIADD3 UR5, UPT, UPT, UR7, UR5, UR8 ;  /* 0x0000000507057290 */ /* 0x000fc6000fffe008 */
[----:B------:R-:W-:Y:S01]  /*13c0*/  UMOV UR7, 0x3 ;  /* 0x0000000300077882 */ /* 0x000fe20000000000 */
[----:B------:R-:W-:Y:S02]  /*13d0*/  UIADD3 UR5, UPT, UPT, UR5, UR6, URZ ;  /* 0x0000000605057290 */ /* 0x000fe4000fffe0ff */
[----:B------:R-:W-:-:S04]  /*13e0*/  USHF.L.U32 UR4, UR7, UR4, URZ ;  /* 0x0000000407047299 */ /* 0x000fc800080006ff */
[----:B------:R-:W-:Y:S02]  /*13f0*/  IMAD.U32 R2, RZ, RZ, UR5 ;  /* 0x00000005ff027e24 */ /* 0x000fe4000f8e00ff */
[----:B------:R-:W-:-:S07]  /*1400*/  IMAD.U32 R0, RZ, RZ, UR4 ;  /* 0x00000004ff007e24 */ /* 0x000fce000f8e00ff */
.L_x_17:
[----:B------:R-:W1:Y:S01]  /*1410*/  S2UR UR36, SR_CTAID.Z ;  /* 0x00000000002479c3 */ /* 0x000e620000002700 */
[----:B------:R-:W-:Y:S01]  /*1420*/  UISETP.GE.AND UP0, UPT, UR22, 0x1, UPT ;  /* 0x000000011600788c */ /* 0x000fe2000bf06270 */
[----:B------:R-:W-:-:S08]  /*1430*/  UMOV UR29, 0x55 ;  /* 0x00000055001d7882 */ /* 0x000fd00000000000 */
[----:B------:R-:W-:Y:S05]  /*1440*/  BRA.U !UP0, `(.L_x_18) ;  /* 0x0000000108d47547 */ /* 0x000fea000b800000 */
[----:B------:R-:W2:Y:S01]  /*1450*/  LDCU.128 UR16, c[0x0][0xf10] ;  /* 0x0001e200ff1077ac */ /* 0x000ea20008000c00 */
[----:B------:R-:W3:Y:S01]  /*1460*/  LDCU UR6, c[0x0][0x370] ;  /* 0x00006e00ff0677ac */ /* 0x000ee20008000800 */
[----:B------:R-:W4:Y:S01]  /*1470*/  LDCU UR7, c[0x0][0x374] ;  /* 0x00006e80ff0777ac */ /* 0x000f220008000800 */
[----:B------:R-:W1:Y:S01]  /*1480*/  LDCU UR23, c[0x0][0xf0c] ;  /* 0x0001e180ff1777ac */ /* 0x000e620008000800 */
[----:B------:R-:W1:Y:S01]  /*1490*/  LDCU UR26, c[0x0][0xf20] ;  /* 0x0001e400ff1a77ac */ /* 0x000e620008000800 */
[----:B------:R-:W1:Y:S01]  /*14a0*/  LDCU.64 UR8, c[0x0][0xf28] ;  /* 0x0001e500ff0877ac */ /* 0x000e620008000a00 */
[----:B--2---:R-:W-:Y:S02]  /*14b0*/  UISETP.NE.AND UP3, UPT, UR18, 0x1, UPT ;  /* 0x000000011200788c */ /* 0x004fe4000bf65270 */
[----:B----4-:R-:W-:Y:S02]  /*14c0*/  UIMAD.WIDE.U32 UR10, UR7, UR19, URZ ;  /* 0x00000013070a72a5 */ /* 0x010fe4000f8e00ff */
[----:B---3--:R-:W-:-:S02]  /*14d0*/  UIMAD.WIDE.U32 UR12, UR6, UR16, URZ ;  /* 0x00000010060c72a5 */ /* 0x008fc4000f8e00ff */
[----:B-1----:R-:W-:Y:S02]  /*14e0*/  UISETP.NE.AND UP0, UPT, UR23, 0x1, UPT ;  /* 0x000000011700788c */ /* 0x002fe4000bf05270 */
[----:B------:R-:W-:Y:S01]  /*14f0*/  UIMAD.WIDE.U32 UR4, UR28, UR16, URZ ;  /* 0x000000101c0472a5 */ /* 0x000fe2000f8e00ff */
[----:B------:R-:W-:Y:S02]  /*1500*/  UMOV UR10, UR11 ;  /* 0x0000000b000a7c82 */ /* 0x000fe40008000000 */
[----:B------:R-:W-:Y:S01]  /*1510*/  UMOV UR12, UR13 ;  /* 0x0000000d000c7c82 */ /* 0x000fe20008000000 */
[----:B------:R-:W-:Y:S02]  /*1520*/  @UP3 USHF.R.U32.HI UR7, URZ, UR26, UR10 ;  /* 0x0000001aff073299 */ /* 0x000fe4000801160a */
[----:B------:R-:W-:Y:S01]  /*1530*/  UISETP.NE.AND UP2, UPT, UR22, 0x1, UPT ;  /* 0x000000011600788c */ /* 0x000fe2000bf45270 */
[----:B------:R-:W-:Y:S02]  /*1540*/  UMOV UR4, UR5 ;  /* 0x0000000500047c82 */ /* 0x000fe40008000000 */
[----:B------:R-:W-:-:S02]  /*1550*/  @UP0 USHF.R.U32.HI UR6, URZ, UR17, UR12 ;  /* 0x00000011ff060299 */ /* 0x000fc4000801160c */
[----:B------:R-:W-:Y:S02]  /*1560*/  USHF.R.U32.HI UR4, URZ, UR17, UR4 ;  /* 0x00000011ff047299 */ /* 0x000fe40008011604 */
[----:B------:R-:W-:Y:S02]  /*1570*/  UIMAD.WIDE.U32 UR12, UR20, UR19, URZ ;  /* 0x00000013140c72a5 */ /* 0x000fe4000f8e00ff */
[----:B------:R-:W-:Y:S02]  /*1580*/  UIMAD.WIDE.U32 UR10, UR7, UR8, URZ ;  /* 0x00000008070a72a5 */ /* 0x000fe4000f8e00ff */
[----:B------:R-:W-:Y:S02]  /*1590*/  UIMAD.WIDE.U32 UR14, UR6, UR8, URZ ;  /* 0x00000008060e72a5 */ /* 0x000fe4000f8e00ff */
[----:B------:R-:W-:-:S03]  /*15a0*/  USEL UR5, UR28, UR4, !UP0 ;  /* 0x000000041c057287 */ /* 0x000fc6000c000000 */
[----:B------:R-:W-:Y:S01]  /*15b0*/  UMOV UR4, UR13 ;  /* 0x0000000d00047c82 */ /* 0x000fe20008000000 */
[----:B------:R-:W-:Y:S01]  /*15c0*/  UMOV UR10, UR11 ;  /* 0x0000000b000a7c82 */ /* 0x000fe20008000000 */
[----:B------:R-:W-:Y:S02]  /*15d0*/  USHF.R.U32.HI UR4, URZ, UR26, UR4 ;  /* 0x0000001aff047299 */ /* 0x000fe40008011604 */
[----:B------:R-:W-:Y:S01]  /*15e0*/  @UP2 USHF.R.U32.HI UR7, URZ, UR9, UR10 ;  /* 0x00000009ff072299 */ /* 0x000fe2000801160a */
[----:B------:R-:W-:Y:S01]  /*15f0*/  UMOV UR14, UR15 ;  /* 0x0000000f000e7c82 */ /* 0x000fe20008000000 */
[----:B------:R-:W-:Y:S02]  /*1600*/  USEL UR4, UR20, UR4, !UP3 ;  /* 0x0000000414047287 */ /* 0x000fe4000d800000 */
[----:B------:R-:W-:Y:S02]  /*1610*/  @UP2 USHF.R.U32.HI UR6, URZ, UR9, UR14 ;  /* 0x00000009ff062299 */ /* 0x000fe4000801160e */
[----:B------:R-:W-:-:S02]  /*1620*/  UIMAD UR7, UR7, UR22, URZ ;  /* 0x00000016070772a4 */ /* 0x000fc4000f8e02ff */
[----:B------:R-:W-:Y:S02]  /*1630*/  UIMAD UR12, UR6, UR22, URZ ;  /* 0x00000016060c72a4 */ /* 0x000fe4000f8e02ff */
[----:B------:R-:W-:Y:S02]  /*1640*/  UISETP.GE.AND UP0, UPT, UR4, UR7, UPT ;  /* 0x000000070400728c */ /* 0x000fe4000bf06270 */
[----:B------:R-:W-:Y:S02]  /*1650*/  UIMAD.WIDE.U32 UR10, UR4, UR8, URZ ;  /* 0x00000008040a72a5 */ /* 0x000fe4000f8e00ff */
[----:B------:R-:W-:Y:S02]  /*1660*/  UISETP.GE.OR UP0, UPT, UR5, UR12, UP0 ;  /* 0x0000000c0500728c */ /* 0x000fe40008706670 */
[----:B------:R-:W-:Y:S02]  /*1670*/  UIMAD.WIDE.U32 UR12, UR5, UR8, URZ ;  /* 0x00000008050c72a5 */ /* 0x000fe4000f8e00ff */
[----:B------:R-:W-:Y:S01]  /*1680*/  UIADD3 UR10, UPT, UPT, -UR4, URZ, URZ ;  /* 0x000000ff040a7290 */ /* 0x000fe2000fffe1ff */
[----:B------:R-:W-:Y:S01]  /*1690*/  UMOV UR8, UR11 ;  /* 0x0000000b00087c82 */ /* 0x000fe20008000000 */
[----:B------:R-:W-:-:S02]  /*16a0*/  UIADD3 UR11, UPT, UPT, -UR5, URZ, URZ ;  /* 0x000000ff050b7290 */ /* 0x000fc4000fffe1ff */
[----:B------:R-:W-:-:S03]  /*16b0*/  USHF.R.U32.HI UR8, URZ, UR9, UR8 ;  /* 0x00000009ff087299 */ /* 0x000fc60008011608 */
[----:B------:R-:W-:Y:S01]  /*16c0*/  @!UP0 UMOV UR7, UR13 ;  /* 0x0000000d00078c82 */ /* 0x000fe20008000000 */
[----:B------:R-:W-:Y:S02]  /*16d0*/  UIMAD UR20, UR18, UR10, UR20 ;  /* 0x0000000a121472a4 */ /* 0x000fe4000f8e0214 */
[----:B------:R-:W-:Y:S02]  /*16e0*/  USEL UR8, UR4, UR8, !UP2 ;  /* 0x0000000804087287 */ /* 0x000fe4000d000000 */
[----:B------:R-:W-:Y:S02]  /*16f0*/  @!UP0 USHF.R.U32.HI UR7, URZ, UR9, UR7 ;  /* 0x00000009ff078299 */ /* 0x000fe40008011607 */
[----:B------:R-:W-:Y:S02]  /*1700*/  UIADD3 UR9, UPT, UPT, -UR8, URZ, URZ ;  /* 0x000000ff08097290 */ /* 0x000fe4000fffe1ff */
[----:B------:R-:W-:Y:S02]  /*1710*/  @!UP0 USEL UR7, UR5, UR7, !UP2 ;  /* 0x0000000705078287 */ /* 0x000fe4000d000000 */
[----:B------:R-:W-:-:S02]  /*1720*/  UIMAD UR9, UR22, UR9, UR4 ;  /* 0x00000009160972a4 */ /* 0x000fc4000f8e0204 */
[----:B------:R-:W-:Y:S02]  /*1730*/  @!UP0 UIADD3 UR8, UPT, UPT, UR8, -UR7, URZ ;  /* 0x8000000708088290 */ /* 0x000fe4000fffe0ff */
[----:B------:R-:W-:Y:S02]  /*1740*/  @!UP0 UIMAD UR6, UR9, UR6, UR7 ;  /* 0x00000006090682a4 */ /* 0x000fe4000f8e0207 */
[----:B------:R-:W-:Y:S02]  /*1750*/  @!UP0 UIMAD UR4, UR8, UR22, UR5 ;  /* 0x00000016080482a4 */ /* 0x000fe4000f8e0205 */
[----:B------:R-:W-:Y:S02]  /*1760*/  UIMAD UR28, UR23, UR11, UR28 ;  /* 0x0000000b171c72a4 */ /* 0x000fe4000f8e021c */
[----:B------:R-:W-:Y:S01]  /*1770*/  UIMAD UR20, UR4, UR18, UR20 ;  /* 0x00000012041472a4 */ /* 0x000fe2000f8e0214 */
[----:B------:R-:W-:Y:S02]  /*1780*/  @!UP0 UMOV UR5, UR6 ;  /* 0x0000000600058c82 */ /* 0x000fe40008000000 */
[----:B------:R-:W-:-:S12]  /*1790*/  UIMAD UR28, UR5, UR23, UR28 ;  /* 0x00000017051c72a4 */ /* 0x000fd8000f8e021c */
.L_x_18:
[----:B------:R-:W-:Y:S02]  /*17a0*/  UISETP.NE.AND UP2, UPT, UR27, 0x1, UPT ;  /* 0x000000011b00788c */ /* 0x000fe4000bf45270 */
[----:B------:R-:W-:Y:S02]  /*17b0*/  USHF.L.U32 UR4, UR65, 0x7, URZ ;  /* 0x0000000741047899 */ /* 0x000fe400080006ff */
[----:B------:R-:W-:Y:S02]  /*17c0*/  ULOP3.LUT UR50, UR62, 0x700, URZ, 0xc0, !UPT ;  /* 0x000007003e327892 */ /* 0x000fe4000f8ec0ff */
[----:B------:R-:W-:Y:S02]  /*17d0*/  ULOP3.LUT UR45, UR45, 0xffff, URZ, 0xc0, !UPT ;  /* 0x0000ffff2d2d7892 */ /* 0x000fe4000f8ec0ff */
[----:B------:R-:W-:Y:S02]  /*17e0*/  UISETP.NE.AND UP0, UPT, UR21, 0x2, UPT ;  /* 0x000000021500788c */ /* 0x000fe4000bf05270 */
[----:B------:R-:W-:-:S02]  /*17f0*/  ULOP3.LUT UR61, UR61, 0x60, URZ, 0xc0, !UPT ;  /* 0x000000603d3d7892 */ /* 0x000fc4000f8ec0ff */
[----:B------:R-:W-:Y:S02]  /*1800*/  ULOP3.LUT UR46, UR46, 0x1800, URZ, 0xc0, !UPT ;  /* 0x000018002e2e7892 */ /* 0x000fe4000f8ec0ff */
[----:B------:R-:W-:Y:S02]  /*1810*/  USHF.R.U32.HI UR62, URZ, 0x9, UR62 ;  /* 0x00000009ff3e7899 */ /* 0x000fe4000801163e */
[----:B------:R-:W-:Y:S02]  /*1820*/  ULOP3.LUT UR18, UR24, 0x80, URZ, 0xc0, !UPT ;  /* 0x0000008018127892 */ /* 0x000fe4000f8ec0ff */
[----:B------:R-:W-:Y:S02]  /*1830*/  ULOP3.LUT UR63, UR4, 0x80, URZ, 0xc0, !UPT ;  /* 0x00000080043f7892 */ /* 0x000fe4000f8ec0ff */
[----:B------:R-:W-:Y:S02]  /*1840*/  USHF.R.U32.HI UR47, URZ, 0xa, UR50 ;  /* 0x0000000aff2f7899 */ /* 0x000fe40008011632 */
[----:B------:R-:W-:Y:S01]  /*1850*/  USHF.L.U32 UR45, UR29, UR45, URZ ;  /* 0x0000002d1d2d7299 */ /* 0x000fe200080006ff */
[----:B------:R-:W-:Y:S11]  /*1860*/  BRA.U UP2, `(.L_x_19) ;  /* 0x0000000102407547 */ /* 0x000ff6000b800000 */
[----:B------:R-:W2:Y:S01]  /*1870*/  LDCU.128 UR8, c[0x0][0xf10] ;  /* 0x0001e200ff0877ac */ /* 0x000ea20008000c00 */
[----:B------:R-:W3:Y:S01]  /*1880*/  LDCU UR12, c[0x0][0xf0c] ;  /* 0x0001e180ff0c77ac */ /* 0x000ee20008000800 */
[----:B------:R-:W4:Y:S01]  /*1890*/  LDCU UR13, c[0x0][0xf20] ;  /* 0x0001e400ff0d77ac */ /* 0x000f220008000800 */
[----:B--2---:R-:W-:Y:S02]  /*18a0*/  UIMAD.WIDE.U32 UR4, UR28, UR8, URZ ;  /* 0x000000081c0472a5 */ /* 0x004fe4000f8e00ff */
[----:B------:R-:W-:Y:S02]  /*18b0*/  UIMAD.WIDE.U32 UR6, UR20, UR11, URZ ;  /* 0x0000000b140672a5 */ /* 0x000fe4000f8e00ff */
[----:B---3--:R-:W-:Y:S02]  /*18c0*/  UISETP.NE.AND UP2, UPT, UR12, 0x1, UPT ;  /* 0x000000010c00788c */ /* 0x008fe4000bf45270 */
[----:B------:R-:W-:-:S03]  /*18d0*/  USHF.R.U32.HI UR5, URZ, UR9, UR5 ;  /* 0x00000009ff057299 */ /* 0x000fc60008011605 */
[----:B------:R-:W-:Y:S01]  /*18e0*/  UMOV UR4, UR7 ;  /* 0x0000000700047c82 */ /* 0x000fe20008000000 */
[----:B------:R-:W-:Y:S02]  /*18f0*/  USEL UR5, UR28, UR5, !UP2 ;  /* 0x000000051c057287 */ /* 0x000fe4000d000000 */
[----:B------:R-:W-:Y:S02]  /*1900*/  UISETP.NE.AND UP2, UPT, UR10, 0x1, UPT ;  /* 0x000000010a00788c */ /* 0x000fe4000bf45270 */
[----:B----4-:R-:W-:-:S04]  /*1910*/  USHF.R.U32.HI UR4, URZ, UR13, UR4 ;  /* 0x0000000dff047299 */ /* 0x010fc80008011604 */
[----:B------:R-:W-:-:S04]  /*1920*/  USEL UR4, UR20, UR4, !UP2 ;  /* 0x0000000414047287 */ /* 0x000fc8000d000000 */
[----:B------:R-:W-:Y:S02]  /*1930*/  UIADD3 UR6, UPT, UPT, UR5, -UR4, URZ ;  /* 0x8000000405067290 */ /* 0x000fe4000fffe0ff */
[----:B------:R-:W-:Y:S02]  /*1940*/  UIADD3 UR4, UPT, UPT, -UR5, UR4, URZ ;  /* 0x0000000405047290 */ /* 0x000fe4000fffe1ff */
[----:B------:R-:W-:Y:S02]  /*1950*/  UIMAD UR20, UR6, UR10, UR20 ;  /* 0x0000000a061472a4 */ /* 0x000fe4000f8e0214 */
[----:B------:R-:W-:-:S12]  /*1960*/  UIMAD UR28, UR4, UR12, UR28 ;  /* 0x0000000c041c72a4 */ /* 0x000fd8000f8e021c */
.L_x_19:
[----:B------:R-:W-:Y:S05]  /*1970*/  BRA.U !UP6, `(.L_x_20) ;  /* 0x000000010e0c7547 */ /* 0x000fea000b800000 */
[----:B------:R-:W-:Y:S01]  /*1980*/  UCGABAR_WAIT ;  /* 0x0000000000007dc7 */ /* 0x000fe20008000000 */
[----:B------:R-:W-:Y:S01]  /*1990*/  CCTL.IVALL ;  /* 0x00000000ff00798f */ /* 0x000fe20002000000 */
[----:B------:R-:W-:Y:S05]  /*19a0*/  BRA `(.L_x_21) ;  /* 0x0000000000047947 */ /* 0x000fea0003800000 */
.L_x_20:
[----:B------:R-:W-:Y:S06]  /*19b0*/  BAR.SYNC.DEFER_BLOCKING 0x0 ;  /* 0x0000000000007b1d */ /* 0x000fec0000010000 */
.L_x_21:
[----:B------:R-:W-:Y:S05]  /*19c0*/  BRA.U UP0, `(.L_x_22) ;  /* 0x00000019002c7547 */ /* 0x000fea000b800000 */
[----:B------:R-:W2:Y:S01]  /*19d0*/  LDCU UR6, c[0x0][0x38c] ;  /* 0x00007180ff0677ac */ /* 0x000ea20008000800 */
[----:B------:R-:W3:Y:S01]  /*19e0*/  S2UR UR8, SR_CgaCtaId ;  /* 0x00000000000879c3 */ /* 0x000ee20000008800 */
[----:B------:R-:W-:Y:S01]  /*19f0*/  PLOP3.LUT P2, PT, PT, PT, UP4, 0x80, 0x8 ;  /* 0x000000000008781c */ /* 0x000fe20003f4f048 */
[----:B------:R-:W-:Y:S01]  /*1a00*/  IMAD.MOV.U32 R12, RZ, RZ, 0x1 ;  /* 0x00000001ff0c7424 */ /* 0x000fe200078e00ff */
[----:B------:R-:W-:Y:S01]  /*1a10*/  UMOV UR7, 0x400 ;  /* 0x0000040000077882 */ /* 0x000fe20000000000 */
[----:B------:R-:W-:Y:S01]  /*1a20*/  UISETP.NE.AND UP1, UPT, UR21, URZ, UPT ;  /* 0x000000ff1500728c */ /* 0x000fe2000bf25270 */
[----:B------:R-:W-:Y:S02]  /*1a30*/  ISETP.NE.AND P3, PT, R3, RZ, P4 ;  /* 0x000000ff0300720c */ /* 0x000fe40002765270 */
[----:B------:R-:W-:Y:S02]  /*1a40*/  CS2R R10, SRZ ;  /* 0x00000000000a7805 */ /* 0x000fe4000001ff00 */
[----:B------:R-:W-:Y:S01]  /*1a50*/  PLOP3.LUT P2, PT, P2, PT, PT, 0x8, 0x80 ;  /* 0x000000000080781c */ /* 0x000fe2000174e170 */
[----:B------:R-:W-:Y:S01]  /*1a60*/  IMAD.MOV.U32 R9, RZ, RZ, RZ ;  /* 0x000000ffff097224 */ /* 0x000fe200078e00ff */
[----:B------:R-:W4:Y:S01]  /*1a70*/  LDCU UR56, c[0x0][0x370] ;  /* 0x00006e00ff3877ac */ /* 0x000f220008000800 */
[----:B------:R-:W-:Y:S01]  /*1a80*/  IMAD.MOV.U32 R8, RZ, RZ, 0x1 ;  /* 0x00000001ff087424 */ /* 0x000fe200078e00ff */
[----:B------:R-:W-:Y:S01]  /*1a90*/  USEL UR37, UR52, 0x2, UP1 ;  /* 0x0000000234257887 */ /* 0x000fe20008800000 */
[----:B------:R-:W1:Y:S01]  /*1aa0*/  LDCU.64 UR42, c[0x0][0x348] ;  /* 0x00006900ff2a77ac */ /* 0x000e620008000a00 */
[----:B--2---:R-:W-:-:S02]  /*1ab0*/  UIADD3 UR5, UPT, UPT, UR6, 0x7f, URZ ;  /* 0x0000007f06057890 */ /* 0x004fc4000fffe0ff */
[----:B------:R-:W-:Y:S02]  /*1ac0*/  ULOP3.LUT UR62, UR62, 0x1, URZ, 0xc0, !UPT ;  /* 0x000000013e3e7892 */ /* 0x000fe4000f8ec0ff */
[----:B------:R-:W-:Y:S02]  /*1ad0*/  USHF.R.S32.HI UR4, URZ, 0x1f, UR5 ;  /* 0x0000001fff047899 */ /* 0x000fe40008011405 */
[----:B---3--:R-:W-:Y:S02]  /*1ae0*/  ULEA UR7, UR8, UR7, 0x18 ;  /* 0x0000000708077291 */ /* 0x008fe4000f8ec0ff */
[----:B------:R-:W-:Y:S02]  /*1af0*/  ULEA.HI UR4, UR4, UR5, URZ, 0x7 ;  /* 0x0000000504047291 */ /* 0x000fe4000f8f38ff */
[----:B------:R-:W-:Y:S02]  /*1b00*/  UIADD3 UR61, UPT, UPT, UR63, UR61, URZ ;  /* 0x0000003d3f3d7290 */ /* 0x000fe4000fffe0ff */
[----:B------:R-:W-:-:S02]  /*1b10*/  USHF.R.S32.HI UR58, URZ, 0x7, UR4 ;  /* 0x00000007ff3a7899 */ /* 0x000fc40008011404 */
[----:B------:R-:W-:Y:S02]  /*1b20*/  UIADD3 UR4, UPT, UPT, UR6, -0x1, URZ ;  /* 0xffffffff06047890 */ /* 0x000fe4000fffe0ff */
[----:B------:R-:W-:Y:S02]  /*1b30*/  UISETP.LT.U32.AND UP0, UPT, UR58, 0x8, UPT ;  /* 0x000000083a00788c */ /* 0x000fe4000bf01070 */
[----:B------:R-:W-:Y:S02]  /*1b40*/  UISETP.GE.U32.AND UP2, UPT, UR4, -0xff, UPT ;  /* 0xffffff010400788c */ /* 0x000fe4000bf46070 */
[----:B------:R-:W-:Y:S02]  /*1b50*/  USEL UR57, UR58, 0x8, UP0 ;  /* 0x000000083a397887 */ /* 0x000fe40008000000 */
[----:B------:R-:W-:Y:S02]  /*1b60*/  UIADD3 UR64, UPT, UPT, UR6, 0xfe, URZ ;  /* 0x000000fe06407890 */ /* 0x000fe4000fffe0ff */
[----:B------:R-:W-:Y:S01]  /*1b70*/  UIADD3 UR4, UPT, UPT, UR57, -0x1, URZ ;  /* 0xffffffff39047890 */ /* 0x000fe2000fffe0ff */
[----:B------:R-:W2:Y:S04]  /*1b80*/  LDCU UR55, c[0x0][0x374] ;  /* 0x00006e80ff3777ac */ /* 0x000ea80008000800 */
[----:B------:R-:W-:-:S02]  /*1b90*/  @UP2 UIADD3 UR4, UPT, UPT, UR57, URZ, URZ ;  /* 0x000000ff39042290 */ /* 0x000fc4000fffe0ff */
[----:B------:R-:W-:Y:S02]  /*1ba0*/  UIADD3 UR52, UPT, UPT, UR7, 0x32800, UR50 ;  /* 0x0003280007347890 */ /* 0x000fe4000fffe032 */
[----:B------:R-:W-:Y:S02]  /*1bb0*/  UIADD3 UR60, UPT, UPT, UR58, -UR57, URZ ;  /* 0x800000393a3c7290 */ /* 0x000fe4000fffe0ff */
[----:B------:R-:W-:Y:S02]  /*1bc0*/  UIADD3 UR51, UPT, UPT, UR4, 0x1, URZ ;  /* 0x0000000104337890 */ /* 0x000fe4000fffe0ff */
[----:B------:R-:W-:Y:S01]  /*1bd0*/  UIADD3 UR59, UPT, UPT, -UR4, URZ, URZ ;  /* 0x000000ff043b7290 */ /* 0x000fe2000fffe1ff */
[----:B-1--4-:R-:W-:-:S11]  /*1be0*/  UMOV UR15, URZ ;  /* 0x000000ff000f7c82 */ /* 0x012fd60008000000 */
.L_x_46:
[----:B-1----:R-:W1:Y:S02]  /*1bf0*/  S2UR UR4, SR_CgaCtaId ;  /* 0x00000000000479c3 */ /* 0x002e640000008800 */
[----:B-1----:R-:W-:-:S09]  /*1c00*/  UISETP.NE.AND UP0, UPT, UR4, URZ, UPT ;  /* 0x000000ff0400728c */ /* 0x002fd2000bf05270 */
[----:B---3--:R-:W-:Y:S05]  /*1c10*/  BRA.U UP0, `(.L_x_23) ;  /* 0x0000000100287547 */ /* 0x008fea000b800000 */
[----:B------:R-:W-:Y:S02]  /*1c20*/  LEA R0, R9, UR7, 0x3 ;  /* 0x0000000709007c11 */ /* 0x000fe4000f8e18ff */
[----:B------:R-:W-:-:S04]  /*1c30*/  SHF.L.U32 R3, R8, 0x1f, RZ ;  /* 0x0000001f08037819 */ /* 0x000fc800000006ff */
[----:B------:R-:W1:Y:S02]  /*1c40*/  SYNCS.PHASECHK.TRANS64.TRYWAIT P0, [R0+URZ+0x110], R3 ;  /* 0x00011003000075a7 */ /* 0x000e6400080011ff */
[----:B-1----:R-:W-:Y:S05]  /*1c50*/  @!P0 BRA `(.L_x_24) ;  /* 0x000000a800d88947 */ /* 0x002fea0003800000 */
.L_x_155:
[----:B------:R3:W-:Y:S01]  /*1c60*/  SYNCS.ARRIVE.TRANS64.A1T0 RZ, [R0+URZ+0x100], RZ ;  /* 0x000100ff00ff79a7 */ /* 0x0007e200081000ff */
[----:B------:R-:W-:-:S05]  /*1c70*/  VIADD R9, R9, 0x1 ;  /* 0x0000000109097836 */ /* 0x000fca0000000000 */
[----:B------:R-:W-:-:S04]  /*1c80*/  ISETP.NE.AND P0, PT, R9, 0x2, PT ;  /* 0x000000020900780c */ /* 0x000fc80003f05270 */
[----:B-1----:R-:W-:Y:S02]  /*1c90*/  SEL R3, RZ, 0x1, P0 ;  /* 0x00000001ff037807 */ /* 0x002fe40000000000 */
[----:B------:R-:W-:Y:S02]  /*1ca0*/  SEL R9, R9, RZ, P0 ;  /* 0x000000ff09097207 */ /* 0x000fe40000000000 */
[----:B------:R-:W-:Y:S02]  /*1cb0*/  LOP3.LUT R8, R8, R3, RZ, 0x3c, !PT ;  /* 0x0000000308087212 */ /* 0x000fe400078e3cff */
.L_x_23:
[----:B------:R-:W-:Y:S01]  /*1cc0*/  ULEA UR4, UR15, UR7, 0x3 ;  /* 0x000000070f047291 */ /* 0x000fe2000f8e18ff */
[----:B---3--:R-:W-:Y:S01]  /*1cd0*/  SHF.L.U32 R0, R12, 0x1f, RZ ;  /* 0x0000001f0c007819 */ /* 0x008fe200000006ff */
[----:B------:R-:W-:Y:S02]  /*1ce0*/  UISETP.GE.U32.AND UP0, UPT, UR64, 0xff, UPT ;  /* 0x000000ff4000788c */ /* 0x000fe4000bf06070 */
[----:B------:R-:W-:Y:S02]  /*1cf0*/  ULEA UR27, UR20, UR61, 0x8 ;  /* 0x0000003d141b7291 */ /* 0x000fe4000f8e40ff */
[----:B------:R-:W-:Y:S01]  /*1d00*/  ULEA UR19, UR20, UR62, 0x1 ;  /* 0x0000003e14137291 */ /* 0x000fe2000f8e08ff */
[----:B------:R-:W-:Y:S02]  /*1d10*/  UMOV UR14, URZ ;  /* 0x000000ff000e7c82 */ /* 0x000fe40008000000 */
[----:B------:R1:W3:Y:S01]  /*1d20*/  SYNCS.PHASECHK.TRANS64.TRYWAIT P1, [UR4+0x40], R0 ;  /* 0x00004000ff0075a7 */ /* 0x0002e20008021104 */
[----:B------:R-:W-:-:S04]  /*1d30*/  ULEA.HI UR4, UR28, UR28, URZ, 0x1 ;  /* 0x0000001c1c047291 */ /* 0x000fc8000f8f08ff */
[----:B------:R-:W-:Y:S02]  /*1d40*/  USHF.L.U32 UR35, UR4, 0x7, URZ ;  /* 0x0000000704237899 */ /* 0x000fe400080006ff */
[----:B------:R-:W-:Y:S02]  /*1d50*/  ULOP3.LUT UR12, UR4, 0xfffffffe, URZ, 0xc0, !UPT ;  /* 0xfffffffe040c7892 */ /* 0x000fe4000f8ec0ff */
[----:B------:R-:W-:Y:S02]  /*1d60*/  ULOP3.LUT UR35, UR63, 0xffffff00, UR35, 0xf8, !UPT ;  /* 0xffffff003f237892 */ /* 0x000fe4000f8ef823 */
[----:B------:R-:W-:Y:S01]  /*1d70*/  ULOP3.LUT UR12, UR12, 0x1, UR65, 0xf8, !UPT ;  /* 0x000000010c0c7892 */ /* 0x000fe2000f8ef841 */
[----:B------:R-:W-:Y:S11]  /*1d80*/  BRA.U !UP0, `(.L_x_25) ;  /* 0x0000000508287547 */ /* 0x000ff6000b800000 */
[----:B------:R-:W-:Y:S01]  /*1d90*/  UMOV UR29, UR59 ;  /* 0x0000003b001d7c82 */ /* 0x000fe20008000000 */
[----:B------:R-:W-:Y:S01]  /*1da0*/  UMOV UR4, UR15 ;  /* 0x0000000f00047c82 */ /* 0x000fe20008000000 */
[----:B------:R-:W-:Y:S01]  /*1db0*/  UMOV UR11, URZ ;  /* 0x000000ff000b7c82 */ /* 0x000fe20008000000 */
[----:B------:R-:W-:Y:S01]  /*1dc0*/  UMOV UR20, UR47 ;  /* 0x0000002f00147c82 */ /* 0x000fe20008000000 */
[----:B------:R-:W-:-:S05]  /*1dd0*/  UMOV UR34, URZ ;  /* 0x000000ff00227c82 */ /* 0x000fca0008000000 */
.L_x_33:
[----:B------:R-:W-:Y:S01]  /*1de0*/  ULEA UR5, UR4, UR7, 0x3 ;  /* 0x0000000704057291 */ /* 0x000fe2000f8e18ff */
[----:B---3--:R-:W-:Y:S01]  /*1df0*/  @P4 MOV R2, 0x9800 ;  /* 0x0000980000024802 */ /* 0x008fe20000000f00 */
[----:B--23--:R-:W-:Y:S10]  /*1e00*/  @P1 BRA `(.L_x_26) ;  /* 0x00000000000c1947 */ /* 0x00cff40003800000 */
[----:B------:R-:W-:-:S04]  /*1e10*/  SHF.L.U32 R3, R12, 0x1f, RZ ;  /* 0x0000001f0c037819 */ /* 0x000fc800000006ff */
[----:B------:R-:W3:Y:S02]  /*1e20*/  SYNCS.PHASECHK.TRANS64.TRYWAIT P0, [UR5+0x40], R3 ;  /* 0x00004003ff0075a7 */ /* 0x000ee40008001105 */
[----:B---3--:R-:W-:Y:S05]  /*1e30*/  @!P0 BRA `(.L_x_27) ;  /* 0x000000a800748947 */ /* 0x008fea0003800000 */
.L_x_26:
[----:B------:R3:W-:Y:S01]  /*1e40*/  @P4 SYNCS.ARRIVE.TRANS64 RZ, [UR5], R2 ;  /* 0x00000002ffff49a7 */ /* 0x0007e20008000005 */
[----:B------:R-:W-:Y:S02]  /*1e50*/  ULOP3.LUT UR6, UR37, 0x2, URZ, 0xfc, !UPT ;  /* 0x0000000225067892 */ /* 0x000fe4000f8efcff */
[----:B------:R-:W-:Y:S02]  /*1e60*/  UIADD3 UR29, UPT, UPT, UR29, 0x1, URZ ;  /* 0x000000011d1d7890 */ /* 0x000fe4000fffe0ff */
[----:B------:R-:W-:Y:S02]  /*1e70*/  UISETP.NE.AND UP0, UPT, UR6, 0x2, UPT ;  /* 0x000000020600788c */ /* 0x000fe4000bf05270 */
[----:B------:R-:W-:-:S07]  /*1e80*/  UISETP.NE.AND UP4, UPT, UR29, 0x1, UPT ;  /* 0x000000011d00788c */ /* 0x000fce000bf85270 */
[----:B------:R-:W-:Y:S05]  /*1e90*/  BRA.U UP0, `(.L_x_28) ;  /* 0x0000000100047547 */ /* 0x000fea000b800000 */
[----:B--2---:R-:W-:Y:S05]  /*1ea0*/  BPT.TRAP 0x1 ;  /* 0x000000040000795c */ /* 0x004fea0000300000 */
.L_x_28:
[----:B------:R-:W-:Y:S04]  /*1eb0*/  BSSY.RECONVERGENT B0, `(.L_x_29) ;  /* 0x0000003000007945 */ /* 0x000fe80003800200 */
[----:B------:R-:W-:Y:S05]  /*1ec0*/  @!P3 BRA `(.L_x_30) ;  /* 0x000000000004b947 */ /* 0x000fea0003800000 */
[----:B--2---:R-:W-:Y:S05]  /*1ed0*/  BPT.TRAP 0x1 ;  /* 0x000000040000795c */ /* 0x004fea0000300000 */
.L_x_30:
[----:B--2---:R-:W-:Y:S05]  /*1ee0*/  BSYNC.RECONVERGENT B0 ;  /* 0x0000000000007941 */ /* 0x004fea0003800200 */
.L_x_29:
[----:B------:R-:W-:Y:S01]  /*1ef0*/  UIADD3 UR6, UPT, UPT, UR4, 0x1, URZ ;  /* 0x0000000104067890 */ /* 0x000fe2000fffe0ff */
[----:B------:R-:W-:Y:S01]  /*1f00*/  BSSY.RECONVERGENT B0, `(.L_x_31) ;  /* 0x000002c000007945 */ /* 0x000fe20003800200 */
[----:B------:R-:W-:Y:S02]  /*1f10*/  ELECT P0, URZ, PT ;  /* 0x0000000000ff782f */ /* 0x000fe40003800000 */
[----:B------:R-:W-:-:S04]  /*1f20*/  UISETP.NE.AND UP0, UPT, UR6, 0x8, UPT ;  /* 0x000000080600788c */ /* 0x000fc8000bf05270 */
[----:B------:R-:W-:Y:S02]  /*1f30*/  USEL UR8, URZ, 0x1, UP0 ;  /* 0x00000001ff087887 */ /* 0x000fe40008000000 */
[----:B------:R-:W-:-:S04]  /*1f40*/  USEL UR15, UR6, URZ, UP0 ;  /* 0x000000ff060f7287 */ /* 0x000fc80008000000 */
[----:B------:R-:W-:Y:S01]  /*1f50*/  ULEA UR6, UR15, UR7, 0x3 ;  /* 0x000000070f067291 */ /* 0x000fe2000f8e18ff */
[----:B------:R-:W-:-:S04]  /*1f60*/  LOP3.LUT R12, R12, UR8, RZ, 0x3c, !PT ;  /* 0x000000080c0c7c12 */ /* 0x000fc8000f8e3cff */
[----:B-1----:R-:W-:-:S04]  /*1f70*/  SHF.L.U32 R0, R12, 0x1f, RZ ;  /* 0x0000001f0c007819 */ /* 0x002fc800000006ff */
[----:B------:R1:W2:Y:S01]  /*1f80*/  SYNCS.PHASECHK.TRANS64.TRYWAIT P1, [UR6+0x40], R0 ;  /* 0x00004000ff0075a7 */ /* 0x0002a20008021106 */
[----:B------:R-:W-:Y:S05]  /*1f90*/  @!P0 BRA `(.L_x_32) ;  /* 0x0000000000888947 */ /* 0x000fea0003800000 */
[----:B------:R-:W-:Y:S02]  /*1fa0*/  USHF.L.U32 UR32, UR4, 0xd, URZ ;  /* 0x0000000d04207899 */ /* 0x000fe400080006ff */
[----:B------:R-:W-:Y:S02]  /*1fb0*/  UIADD3 UR40, UP3, UPT, UR42, 0x80, URZ ;  /* 0x000000802a287890 */ /* 0x000fe4000ff7e0ff */
[----:B------:R-:W-:Y:S02]  /*1fc0*/  UIADD3 UR38, UP2, UPT, UR42, 0x180, URZ ;  /* 0x000001802a267890 */ /* 0x000fe4000ff5e0ff */
[----:B------:R-:W-:Y:S02]  /*1fd0*/  ULOP3.LUT UR24, UR32, UR46, URZ, 0xfc, !UPT ;  /* 0x0000002e20187292 */ /* 0x000fe4000f8efcff */
[----:B------:R-:W-:Y:S02]  /*1fe0*/  ULEA UR8, UR4, UR7, 0xa ;  /* 0x0000000704087291 */ /* 0x000fe4000f8e50ff */
[----:B------:R-:W-:-:S02]  /*1ff0*/  UIADD3 UR30, UP1, UPT, UR42, 0x280, URZ ;  /* 0x000002802a1e7890 */ /* 0x000fc4000ff3e0ff */
[----:B------:R-:W-:Y:S02]  /*2000*/  ULEA UR16, UR4, UR50, 0xb ;  /* 0x0000003204107291 */ /* 0x000fe4000f8e58ff */
[----:B------:R-:W-:Y:S02]  /*2010*/  UIADD3 UR22, UP0, UPT, UR42, 0x380, URZ ;  /* 0x000003802a167890 */ /* 0x000fe4000ff1e0ff */
[----:B------:R-:W-:Y:S02]  /*2020*/  ULOP3.LUT UR33, UR5, 0xfefffff8, URZ, 0xc0, !UPT ;  /* 0xfefffff805217892 */ /* 0x000fe4000f8ec0ff */
[----:B------:R-:W-:Y:S02]  /*2030*/  UIADD3.X UR41, UPT, UPT, URZ, UR43, URZ, UP3, !UPT ;  /* 0x0000002bff297290 */ /* 0x000fe40009ffe4ff */
[----:B------:R-:W-:Y:S02]  /*2040*/  UIADD3 UR32, UPT, UPT, UR7, 0x10800, UR32 ;  /* 0x0001080007207890 */ /* 0x000fe4000fffe020 */
[----:B------:R-:W-:-:S02]  /*2050*/  UIADD3.X UR39, UPT, UPT, URZ, UR43, URZ, UP2, !UPT ;  /* 0x0000002bff277290 */ /* 0x000fc400097fe4ff */
[----:B------:R-:W-:Y:S02]  /*2060*/  UIADD3 UR24, UPT, UPT, UR7, 0x20800, UR24 ;  /* 0x0002080007187890 */ /* 0x000fe4000fffe018 */
[----:B------:R-:W-:Y:S02]  /*2070*/  UPRMT UR6, URZ, 0x5410, UR45 ;  /* 0x00005410ff067896 */ /* 0x000fe4000800002d */
[----:B------:R-:W-:Y:S02]  /*2080*/  UIADD3.X UR31, UPT, UPT, URZ, UR43, URZ, UP1, !UPT ;  /* 0x0000002bff1f7290 */ /* 0x000fe40008ffe4ff */
[----:B------:R-:W-:Y:S02]  /*2090*/  UIADD3 UR8, UPT, UPT, UR8, 0x30800, URZ ;  /* 0x0003080008087890 */ /* 0x000fe4000fffe0ff */
[----:B------:R-:W-:Y:S02]  /*20a0*/  UIADD3.X UR23, UPT, UPT, URZ, UR43, URZ, UP0, !UPT ;  /* 0x0000002bff177290 */ /* 0x000fe400087fe4ff */
[----:B------:R-:W-:Y:S01]  /*20b0*/  UIADD3 UR16, UPT, UPT, UR7, 0x32800, UR16 ;  /* 0x0003280007107890 */ /* 0x000fe2000fffe010 */
[----:B------:R-:W-:Y:S01]  /*20c0*/  UMOV UR48, 0x0 ;  /* 0x0000000000307882 */ /* 0x000fe20000000000 */
[----:B------:R-:W-:Y:S01]  /*20d0*/  UMOV UR49, 0x10000000 ;  /* 0x1000000000317882 */ /* 0x000fe20000000000 */
[----:B------:R-:W-:Y:S01]  /*20e0*/  UMOV UR26, UR34 ;  /* 0x00000022001a7c82 */ /* 0x000fe20008000000 */
[----:B------:R-:W-:Y:S01]  /*20f0*/  UMOV UR28, UR36 ;  /* 0x00000024001c7c82 */ /* 0x000fe20008000000 */
[----:B------:R-:W-:Y:S01]  /*2100*/  UMOV UR25, UR33 ;  /* 0x0000002100197c82 */ /* 0x000fe20008000000 */
[----:B------:R-:W-:Y:S01]  /*2110*/  UMOV UR10, URZ ;  /* 0x000000ff000a7c82 */ /* 0x000fe20008000000 */
[----:B------:R-:W-:Y:S01]  /*2120*/  UMOV UR13, UR36 ;  /* 0x00000024000d7c82 */ /* 0x000fe20008000000 */
[----:B------:R-:W-:Y:S01]  /*2130*/  UMOV UR9, UR33 ;  /* 0x0000002100097c82 */ /* 0x000fe20008000000 */
[----:B------:R4:W-:Y:S01]  /*2140*/  UTMALDG.3D.2CTA [UR32], [UR40], desc[UR48] ;  /* 0x00003020280075b4 */ /* 0x0009e20008211000 */
[----:B------:R-:W-:Y:S01]  /*2150*/  UMOV UR14, 0xff0000 ;  /* 0x00ff0000000e7882 */ /* 0x000fe20000000000 */
[----:B------:R-:W-:Y:S01]  /*2160*/  UMOV UR21, UR36 ;  /* 0x0000002400157c82 */ /* 0x000fe20008000000 */
[----:B------:R-:W-:Y:S01]  /*2170*/  UMOV UR17, UR33 ;  /* 0x0000002100117c82 */ /* 0x000fe20008000000 */
[----:B------:R4:W-:Y:S01]  /*2180*/  UTMALDG.3D.MULTICAST.2CTA [UR24], [UR38], UR6, desc[UR48] ;  /* 0x00003018260073b4 */ /* 0x0009e20008211806 */
[----:B------:R4:W-:Y:S01]  /*2190*/  UTMALDG.4D.2CTA [UR8], [UR30], desc[UR48] ;  /* 0x000030081e0075b4 */ /* 0x0009e20008219000 */
[----:B------:R4:W-:Y:S02]  /*21a0*/  UTMALDG.4D.MULTICAST.2CTA [UR16], [UR22], UR14, desc[UR48] ;  /* 0x00003010160073b4 */ /* 0x0009e4000821980e */
[----:B----4-:R-:W-:Y:S01]  /*21b0*/  NOP ;  /* 0x0000000000007918 */ /* 0x010fe20000000000 */
.L_x_32:
[----:B------:R-:W-:Y:S05]  /*21c0*/  BSYNC.RECONVERGENT B0 ;  /* 0x0000000000007941 */ /* 0x000fea0003800200 */
.L_x_31:
[----:B------:R-:W-:Y:S02]  /*21d0*/  UIADD3 UR34, UPT, UPT, UR34, 0x80, URZ ;  /* 0x0000008022227890 */ /* 0x000fe4000fffe0ff */
[----:B------:R-:W-:Y:S02]  /*21e0*/  UIADD3 UR20, UPT, UPT, UR20, 0x2, URZ ;  /* 0x0000000214147890 */ /* 0x000fe4000fffe0ff */
[----:B------:R-:W-:Y:S01]  /*21f0*/  UIADD3 UR11, UPT, UPT, UR11, 0x2, URZ ;  /* 0x000000020b0b7890 */ /* 0x000fe2000fffe0ff */
[----:B------:R-:W-:Y:S01]  /*2200*/  UMOV UR4, UR15 ;  /* 0x0000000f00047c82 */ /* 0x000fe20008000000 */
[----:B------:R-:W-:Y:S01]  /*2210*/  UMOV UR14, UR51 ;  /* 0x00000033000e7c82 */ /* 0x000fe20008000000 */
[----:B------:R-:W-:Y:S09]  /*2220*/  BRA.U UP4, `(.L_x_33) ;  /* 0xfffffff904ec7547 */ /* 0x000ff2000b83ffff */
.L_x_25:
[----:B------:R-:W-:Y:S01]  /*2230*/  ULEA UR4, UR15, UR7, 0x3 ;  /* 0x000000070f047291 */ /* 0x000fe2000f8e18ff */
[----:B-1----:R-:W-:Y:S01]  /*2240*/  SHF.L.U32 R0, R12, 0x1f, RZ ;  /* 0x0000001f0c007819 */ /* 0x002fe200000006ff */
[----:B------:R-:W-:Y:S01]  /*2250*/  @!P2 SYNCS.ARRIVE.TRANS64.A1T0 RZ, [UR7+0xc8], RZ ;  /* 0x0000c8ffffffa9a7 */ /* 0x000fe20008100007 */
[----:B------:R-:W-:-:S06]  /*2260*/  UISETP.GT.AND UP0, UPT, UR58, UR57, UPT ;  /* 0x000000393a00728c */ /* 0x000fcc000bf04270 */
[----:B--23--:R1:W2:Y:S03]  /*2270*/  SYNCS.PHASECHK.TRANS64.TRYWAIT P1, [UR4+0x40], R0 ;  /* 0x00004000ff0075a7 */ /* 0x00c2a60008021104 */
[----:B------:R-:W-:Y:S05]  /*2280*/  BRA.U !UP0, `(.L_x_34) ;  /* 0x0000000508147547 */ /* 0x000fea000b800000 */
[----:B------:R-:W-:Y:S01]  /*2290*/  UIADD3 UR29, UPT, UPT, UR60, UR14, URZ ;  /* 0x0000000e3c1d7290 */ /* 0x000fe2000fffe0ff */
[----:B------:R-:W-:-:S11]  /*22a0*/  UMOV UR5, UR15 ;  /* 0x0000000f00057c82 */ /* 0x000fd60008000000 */
.L_x_42:
[----:B------:R-:W-:Y:S01]  /*22b0*/  ULEA UR6, UR5, UR7, 0x3 ;  /* 0x0000000705067291 */ /* 0x000fe2000f8e18ff */
[----:B--2---:R-:W-:Y:S01]  /*22c0*/  @P4 MOV R2, 0x9800 ;  /* 0x0000980000024802 */ /* 0x004fe20000000f00 */
[----:B--23--:R-:W-:Y:S10]  /*22d0*/  @P1 BRA `(.L_x_35) ;  /* 0x00000000000c1947 */ /* 0x00cff40003800000 */
[----:B------:R-:W-:-:S04]  /*22e0*/  SHF.L.U32 R3, R12, 0x1f, RZ ;  /* 0x0000001f0c037819 */ /* 0x000fc800000006ff */
[----:B------:R-:W2:Y:S02]  /*22f0*/  SYNCS.PHASECHK.TRANS64.TRYWAIT P0, [UR6+0x40], R3 ;  /* 0x00004003ff0075a7 */ /* 0x000ea40008001106 */
[----:B--2---:R-:W-:Y:S05]  /*2300*/  @!P0 BRA `(.L_x_36) ;  /* 0x000000a400588947 */ /* 0x004fea0003800000 */
.L_x_35:
[----:B------:R2:W-:Y:S01]  /*2310*/  @P4 SYNCS.ARRIVE.TRANS64 RZ, [UR6], R2 ;  /* 0x00000002ffff49a7 */ /* 0x0005e20008000006 */
[----:B------:R-:W-:-:S04]  /*2320*/  ULOP3.LUT UR4, UR37, 0x2, URZ, 0xfc, !UPT ;  /* 0x0000000225047892 */ /* 0x000fc8000f8efcff */
[----:B------:R-:W-:-:S09]  /*2330*/  UISETP.NE.AND UP0, UPT, UR4, 0x2, UPT ;  /* 0x000000020400788c */ /* 0x000fd2000bf05270 */
[----:B------:R-:W-:Y:S05]  /*2340*/  BRA.U UP0, `(.L_x_37) ;  /* 0x0000000100047547 */ /* 0x000fea000b800000 */
[----:B------:R-:W-:Y:S05]  /*2350*/  BPT.TRAP 0x1 ;  /* 0x000000040000795c */ /* 0x000fea0000300000 */
.L_x_37:
[----:B------:R-:W-:Y:S04]  /*2360*/  BSSY.RECONVERGENT B0, `(.L_x_38) ;  /* 0x0000003000007945 */ /* 0x000fe80003800200 */
[----:B------:R-:W-:Y:S05]  /*2370*/  @!P3 BRA `(.L_x_39) ;  /* 0x000000000004b947 */ /* 0x000fea0003800000 */
[----:B------:R-:W-:Y:S05]  /*2380*/  BPT.TRAP 0x1 ;  /* 0x000000040000795c */ /* 0x000fea0000300000 */
.L_x_39:
[----:B------:R-:W-:Y:S05]  /*2390*/  BSYNC.RECONVERGENT B0 ;  /* 0x0000000000007941 */ /* 0x000fea0003800200 */
.L_x_38:
        /* <DEDUP_REMOVED lines=9> */
[----:B------:R1:W3:Y:S01]  /*2430*/  SYNCS.PHASECHK.TRANS64.TRYWAIT P1, [UR4+0x40], R0 ;  /* 0x00004000ff0075a7 */ /* 0x0002e20008021104 */
[----:B------:R-:W-:Y:S05]  /*2440*/  @!P0 BRA `(.L_x_41) ;  /* 0x0000000000908947 */ /* 0x000fea0003800000 */
[----:B------:R-:W-:Y:S02]  /*2450*/  USHF.L.U32 UR32, UR5, 0xd, URZ ;  /* 0x0000000d05207899 */ /* 0x000fe400080006ff */
[----:B------:R-:W-:Y:S02]  /*2460*/  UIADD3 UR22, UP3, UPT, UR42, 0x80, URZ ;  /* 0x000000802a167890 */ /* 0x000fe4000ff7e0ff */
[----:B------:R-:W-:Y:S02]  /*2470*/  UIADD3 UR20, UP2, UPT, UR42, 0x180, URZ ;  /* 0x000001802a147890 */ /* 0x000fe4000ff5e0ff */
[----:B------:R-:W-:Y:S02]  /*2480*/  ULOP3.LUT UR24, UR46, UR32, URZ, 0xfc, !UPT ;  /* 0x000000202e187292 */ /* 0x000fe4000f8efcff */
[----:B------:R-:W-:Y:S02]  /*2490*/  USHF.L.U32 UR34, UR14, 0x7, URZ ;  /* 0x000000070e227899 */ /* 0x000fe400080006ff */
[----:B------:R-:W-:-:S02]  /*24a0*/  ULOP3.LUT UR33, UR6, 0xfefffff8, URZ, 0xc0, !UPT ;  /* 0xfefffff806217892 */ /* 0x000fc4000f8ec0ff */
[----:B------:R-:W-:Y:S02]  /*24b0*/  UIADD3.X UR23, UPT, UPT, URZ, UR43, URZ, UP3, !UPT ;  /* 0x0000002bff177290 */ /* 0x000fe40009ffe4ff */
[----:B------:R-:W-:Y:S02]  /*24c0*/  UIADD3 UR32, UPT, UPT, UR7, 0x10800, UR32 ;  /* 0x0001080007207890 */ /* 0x000fe4000fffe020 */
[----:B------:R-:W-:Y:S02]  /*24d0*/  UIADD3.X UR21, UPT, UPT, URZ, UR43, URZ, UP2, !UPT ;  /* 0x0000002bff157290 */ /* 0x000fe400097fe4ff */
[----:B------:R-:W-:Y:S02]  /*24e0*/  UIADD3 UR24, UPT, UPT, UR7, 0x20800, UR24 ;  /* 0x0002080007187890 */ /* 0x000fe4000fffe018 */
[----:B------:R-:W-:Y:S02]  /*24f0*/  UPRMT UR4, URZ, 0x5410, UR45 ;  /* 0x00005410ff047896 */ /* 0x000fe4000800002d */
[----:B------:R-:W-:-:S02]  /*2500*/  ULEA UR8, UR5, UR7, 0xa ;  /* 0x0000000705087291 */ /* 0x000fc4000f8e50ff */
[----:B------:R-:W-:Y:S01]  /*2510*/  UIADD3 UR30, UP1, UPT, UR42, 0x280, URZ ;  /* 0x000002802a1e7890 */ /* 0x000fe2000ff3e0ff */
[----:B------:R-:W-:Y:S01]  /*2520*/  UMOV UR40, 0x0 ;  /* 0x0000000000287882 */ /* 0x000fe20000000000 */
[----:B------:R-:W-:Y:S01]  /*2530*/  UMOV UR41, 0x10000000 ;  /* 0x1000000000297882 */ /* 0x000fe20000000000 */
[----:B------:R-:W-:Y:S01]  /*2540*/  UIADD3 UR38, UP0, UPT, UR42, 0x380, URZ ;  /* 0x000003802a267890 */ /* 0x000fe2000ff1e0ff */
[----:B------:R-:W-:Y:S01]  /*2550*/  UTMALDG.3D.2CTA [UR32], [UR22], desc[UR40] ;  /* 0x00002820160075b4 */ /* 0x000fe20008211000 */
[----:B------:R-:W-:Y:S01]  /*2560*/  USHF.L.U32 UR11, UR14, 0x1, URZ ;  /* 0x000000010e0b7899 */ /* 0x000fe200080006ff */
[----:B------:R-:W-:Y:S01]  /*2570*/  UMOV UR28, UR36 ;  /* 0x00000024001c7c82 */ /* 0x000fe20008000000 */
[----:B------:R-:W-:Y:S01]  /*2580*/  UMOV UR25, UR33 ;  /* 0x0000002100197c82 */ /* 0x000fe20008000000 */
[----:B------:R-:W-:Y:S01]  /*2590*/  UMOV UR26, UR34 ;  /* 0x00000022001a7c82 */ /* 0x000fe20008000000 */
[----:B------:R-:W-:Y:S02]  /*25a0*/  UIADD3.X UR31, UPT, UPT, URZ, UR43, URZ, UP1, !UPT ;  /* 0x0000002bff1f7290 */ /* 0x000fe40008ffe4ff */
[----:B------:R-:W-:Y:S01]  /*25b0*/  UIADD3 UR8, UPT, UPT, UR8, 0x30800, URZ ;  /* 0x0003080008087890 */ /* 0x000fe2000fffe0ff */
[----:B------:R4:W-:Y:S01]  /*25c0*/  UTMALDG.3D.MULTICAST.2CTA [UR24], [UR20], UR4, desc[UR40] ;  /* 0x00002818140073b4 */ /* 0x0009e20008211804 */
[----:B------:R-:W-:-:S02]  /*25d0*/  ULEA UR16, UR5, UR52, 0xb ;  /* 0x0000003405107291 */ /* 0x000fc4000f8e58ff */
[----:B------:R-:W-:Y:S01]  /*25e0*/  UIADD3.X UR39, UPT, UPT, URZ, UR43, URZ, UP0, !UPT ;  /* 0x0000002bff277290 */ /* 0x000fe200087fe4ff */
[----:B------:R-:W-:Y:S01]  /*25f0*/  UMOV UR10, URZ ;  /* 0x000000ff000a7c82 */ /* 0x000fe20008000000 */
[----:B------:R-:W-:Y:S01]  /*2600*/  UMOV UR13, UR36 ;  /* 0x00000024000d7c82 */ /* 0x000fe20008000000 */
[----:B------:R-:W-:Y:S01]  /*2610*/  UMOV UR9, UR33 ;  /* 0x0000002100097c82 */ /* 0x000fe20008000000 */
[----:B------:R-:W-:Y:S01]  /*2620*/  UMOV UR17, UR33 ;  /* 0x0000002100117c82 */ /* 0x000fe20008000000 */
[----:B------:R1:W-:Y:S01]  /*2630*/  UTMALDG.4D.2CTA [UR8], [UR30], desc[UR40] ;  /* 0x000028081e0075b4 */ /* 0x0003e20008219000 */
[----:B----4-:R-:W-:Y:S01]  /*2640*/  UIADD3 UR20, UPT, UPT, UR47, UR11, URZ ;  /* 0x0000000b2f147290 */ /* 0x010fe2000fffe0ff */
[----:B------:R-:W-:Y:S01]  /*2650*/  UMOV UR4, 0xff0000 ;  /* 0x00ff000000047882 */ /* 0x000fe20000000000 */
[----:B------:R-:W-:-:S07]  /*2660*/  UMOV UR21, UR36 ;  /* 0x0000002400157c82 */ /* 0x000fce0008000000 */
[----:B------:R1:W-:Y:S02]  /*2670*/  UTMALDG.4D.MULTICAST.2CTA [UR16], [UR38], UR4, desc[UR40] ;  /* 0x00002810260073b4 */ /* 0x0003e40008219804 */
[----:B-1----:R-:W-:Y:S01]  /*2680*/  NOP ;  /* 0x0000000000007918 */ /* 0x002fe20000000000 */
.L_x_41:
[----:B------:R-:W-:Y:S05]  /*2690*/  BSYNC.RECONVERGENT B0 ;  /* 0x0000000000007941 */ /* 0x000fea0003800200 */
.L_x_40:
[----:B------:R-:W-:Y:S01]  /*26a0*/  UIADD3 UR14, UPT, UPT, UR14, 0x1, URZ ;  /* 0x000000010e0e7890 */ /* 0x000fe2000fffe0ff */
[----:B------:R-:W-:-:S03]  /*26b0*/  UMOV UR5, UR15 ;  /* 0x0000000f00057c82 */ /* 0x000fc60008000000 */
[----:B------:R-:W-:-:S09]  /*26c0*/  UISETP.NE.AND UP0, UPT, UR14, UR29, UPT ;  /* 0x0000001d0e00728c */ /* 0x000fd2000bf05270 */
[----:B------:R-:W-:Y:S05]  /*26d0*/  BRA.U UP0, `(.L_x_42) ;  /* 0xfffffff900f47547 */ /* 0x000fea000b83ffff */
.L_x_34:
[C---:B------:R-:W-:Y:S01]  /*26e0*/  LEA R3, R11.reuse, UR7, 0x3 ;  /* 0x000000070b037c11 */ /* 0x040fe2000f8e18ff */
[----:B------:R-:W-:Y:S01]  /*26f0*/  NOP ;  /* 0x0000000000007918 */ /* 0x000fe20000000000 */
[----:B-1----:R-:W-:Y:S02]  /*2700*/  SHF.L.U32 R0, R10, 0x1f, RZ ;  /* 0x0000001f0a007819 */ /* 0x002fe400000006ff */
[----:B------:R-:W-:Y:S02]  /*2710*/  LEA R5, R11, UR7, 0x4 ;  /* 0x000000070b057c11 */ /* 0x000fe4000f8e20ff */
[----:B------:R-:W1:Y:S02]  /*2720*/  SYNCS.PHASECHK.TRANS64.TRYWAIT P0, [R3+URZ+0xd0], R0 ;  /* 0x0000d000030075a7 */ /* 0x000e6400080011ff */
[----:B-1----:R-:W-:Y:S05]  /*2730*/  @!P0 BRA `(.L_x_43) ;  /* 0x000000a000648947 */ /* 0x002fea0003800000 */
.L_x_158:
[----:B------:R-:W4:Y:S01]  /*2740*/  LDS.128 R4, [R5+0x130] ;  /* 0x0001300005047984 */ /* 0x000f220000000c00 */
[----:B------:R-:W-:Y:S01]  /*2750*/  UISETP.GE.AND UP0, UPT, UR44, 0x1, UPT ;  /* 0x000000012c00788c */ /* 0x000fe2000bf06270 */
[----:B------:R-:W-:Y:S01]  /*2760*/  @!PT LDS RZ, [RZ] ;  /* 0x00000000fffff984 */ /* 0x000fe20000000800 */
[----:B------:R-:W-:Y:S01]  /*2770*/  @!PT LDS RZ, [RZ] ;  /* 0x00000000fffff984 */ /* 0x000fe20000000800 */
[----:B------:R-:W-:Y:S01]  /*2780*/  @!PT LDS RZ, [RZ] ;  /* 0x00000000fffff984 */ /* 0x000fe20000000800 */
[----:B------:R-:W-:Y:S01]  /*2790*/  @!PT LDS RZ, [RZ] ;  /* 0x00000000fffff984 */ /* 0x000fe20000000800 */
[----:B------:R1:W-:Y:S06]  /*27a0*/  MEMBAR.ALL.CTA ;  /* 0x0000000000007992 */ /* 0x0003ec0000008000 */
[----:B-1----:R-:W1:Y:S01]  /*27b0*/  FENCE.VIEW.ASYNC.S ;  /* 0x00000000000073c6 */ /* 0x002e620000000000 */
[----:B----4-:R-:W-:-:S13]  /*27c0*/  LOP3.LUT P0, RZ, R6, 0x1, RZ, 0xc0, !PT ;  /* 0x0000000106ff7812 */ /* 0x010fda000780c0ff */
[----:B-1----:R-:W-:Y:S01]  /*27d0*/  VOTEU.ANY UP1, P0 ;  /* 0x0000000000ff7886 */ /* 0x002fe20000020100 */
[----:B------:R-:W-:-:S13]  /*27e0*/  PLOP3.LUT P0, PT, PT, PT, UP1, 0x80, 0x8 ;  /* 0x000000000008781c */ /* 0x000fda0003f0f018 */
[----:B------:R-:W-:Y:S02]  /*27f0*/  @P0 LOP3.LUT R0, R5, 0xffff, RZ, 0xc0, !PT ;  /* 0x0000ffff05000812 */ /* 0x000fe400078ec0ff */
[----:B--2---:R-:W-:Y:S02]  /*2800*/  @P0 MOV R2, R4 ;  /* 0x0000000400020202 */ /* 0x004fe40000000f00 */
[----:B------:R-:W-:Y:S01]  /*2810*/  @P0 R2UR UR5, R0 ;  /* 0x00000000000502ca */ /* 0x000fe200000e0000 */
[----:B------:R-:W-:Y:S01]  /*2820*/  VIADD R0, R3, 0xe0 ;  /* 0x000000e003007836 */ /* 0x000fe20000000000 */
[----:B------:R-:W-:Y:S02]  /*2830*/  @P0 SHF.R.U32.HI R4, RZ, 0x10, R5 ;  /* 0x00000010ff040819 */ /* 0x000fe40000011605 */
[----:B------:R-:W-:Y:S02]  /*2840*/  @P0 R2UR UR6, R2 ;  /* 0x00000000020602ca */ /* 0x000fe400000e0000 */
[----:B------:R-:W-:-:S02]  /*2850*/  PRMT R0, RZ, 0x654, R0 ;  /* 0x00000654ff007816 */ /* 0x000fc40000000000 */
[----:B------:R-:W-:Y:S02]  /*2860*/  @P0 R2UR UR4, R4 ;  /* 0x00000000040402ca */ /* 0x000fe400000e0000 */
[----:B------:R1:W-:Y:S03]  /*2870*/  SYNCS.ARRIVE.TRANS64.RED.A1T0 RZ, [R0+URZ], RZ ;  /* 0x000000ff00ff79a7 */ /* 0x0003e600081004ff */
[----:B------:R-:W-:-:S04]  /*2880*/  @UP1 UMOV UR53, UR5 ;  /* 0x0000000500351c82 */ /* 0x000fc80008000000 */
[----:B------:R-:W-:-:S04]  /*2890*/  @UP1 UMOV UR54, UR6 ;  /* 0x0000000600361c82 */ /* 0x000fc80008000000 */
[----:B------:R-:W-:Y:S01]  /*28a0*/  @UP1 UMOV UR36, UR4 ;  /* 0x0000000400241c82 */ /* 0x000fe20008000000 */
[----:B------:R-:W-:Y:S05]  /*28b0*/  BRA.U !UP0, `(.L_x_44) ;  /* 0x0000000108d47547 */ /* 0x000fea000b800000 */
[----:B------:R-:W2:Y:S01]  /*28c0*/  LDCU.128 UR20, c[0x0][0xf10] ;  /* 0x0001e200ff1477ac */ /* 0x000ea20008000c00 */
[----:B------:R-:W4:Y:S01]  /*28d0*/  LDCU UR19, c[0x0][0xf20] ;  /* 0x0001e400ff1377ac */ /* 0x000f220008000800 */
[----:B------:R-:W3:Y:S01]  /*28e0*/  LDCU UR14, c[0x0][0xf0c] ;  /* 0x0001e180ff0e77ac */ /* 0x000ee20008000800 */
[----:B------:R-:W1:Y:S01]  /*28f0*/  LDCU.64 UR8, c[0x0][0xf28] ;  /* 0x0001e500ff0877ac */ /* 0x000e620008000a00 */
[----:B------:R-:W-:Y:S02]  /*2900*/  UISETP.NE.AND UP3, UPT, UR44, 0x1, UPT ;  /* 0x000000012c00788c */ /* 0x000fe4000bf65270 */
[----:B--2---:R-:W-:Y:S02]  /*2910*/  UIMAD.WIDE.U32 UR10, UR55, UR23, URZ ;  /* 0x00000017370a72a5 */ /* 0x004fe4000f8e00ff */
[----:B------:R-:W-:Y:S02]  /*2920*/  UIMAD.WIDE.U32 UR4, UR56, UR20, URZ ;  /* 0x00000014380472a5 */ /* 0x000fe4000f8e00ff */
[----:B------:R-:W-:-:S02]  /*2930*/  UISETP.NE.AND UP0, UPT, UR22, 0x1, UPT ;  /* 0x000000011600788c */ /* 0x000fc4000bf05270 */
[----:B------:R-:W-:Y:S01]  /*2940*/  UIMAD.WIDE.U32 UR16, UR53, UR23, URZ ;  /* 0x00000017351072a5 */ /* 0x000fe2000f8e00ff */
[----:B------:R-:W-:Y:S02]  /*2950*/  UMOV UR10, UR11 ;  /* 0x0000000b000a7c82 */ /* 0x000fe40008000000 */
[----:B------:R-:W-:Y:S01]  /*2960*/  UMOV UR4, UR5 ;  /* 0x0000000500047c82 */ /* 0x000fe20008000000 */
[----:B----4-:R-:W-:Y:S02]  /*2970*/  USHF.R.U32.HI UR10, URZ, UR19, UR10 ;  /* 0x00000013ff0a7299 */ /* 0x010fe4000801160a */
[----:B---3--:R-:W-:Y:S02]  /*2980*/  UISETP.NE.AND UP2, UPT, UR14, 0x1, UPT ;  /* 0x000000010e00788c */ /* 0x008fe4000bf45270 */
[----:B------:R-:W-:Y:S02]  /*2990*/  USHF.R.U32.HI UR4, URZ, UR21, UR4 ;  /* 0x00000015ff047299 */ /* 0x000fe40008011604 */
[----:B------:R-:W-:-:S02]  /*29a0*/  USEL UR5, UR55, UR10, !UP0 ;  /* 0x0000000a37057287 */ /* 0x000fc4000c000000 */
[----:B------:R-:W-:Y:S02]  /*29b0*/  USEL UR6, UR56, UR4, !UP2 ;  /* 0x0000000438067287 */ /* 0x000fe4000d000000 */
[----:B-1----:R-:W-:Y:S01]  /*29c0*/  UIMAD.WIDE.U32 UR10, UR5, UR8, URZ ;  /* 0x00000008050a72a5 */ /* 0x002fe2000f8e00ff */
[----:B------:R-:W-:Y:S01]  /*29d0*/  UMOV UR4, UR17 ;  /* 0x0000001100047c82 */ /* 0x000fe20008000000 */
[----:B------:R-:W-:Y:S02]  /*29e0*/  UIMAD.WIDE.U32 UR12, UR54, UR20, URZ ;  /* 0x00000014360c72a5 */ /* 0x000fe4000f8e00ff */
[----:B------:R-:W-:-:S03]  /*29f0*/  UIMAD.WIDE.U32 UR16, UR6, UR8, URZ ;  /* 0x00000008061072a5 */ /* 0x000fc6000f8e00ff */
[----:B------:R-:W-:Y:S01]  /*2a00*/  UMOV UR10, UR11 ;  /* 0x0000000b000a7c82 */ /* 0x000fe20008000000 */
[----:B------:R-:W-:Y:S02]  /*2a10*/  USHF.R.U32.HI UR4, URZ, UR19, UR4 ;  /* 0x00000013ff047299 */ /* 0x000fe40008011604 */
[----:B------:R-:W-:Y:S01]  /*2a20*/  @UP3 USHF.R.U32.HI UR5, URZ, UR9, UR10 ;  /* 0x00000009ff053299 */ /* 0x000fe2000801160a */
[----:B------:R-:W-:Y:S01]  /*2a30*/  UMOV UR12, UR13 ;  /* 0x0000000d000c7c82 */ /* 0x000fe20008000000 */
[----:B------:R-:W-:Y:S01]  /*2a40*/  UMOV UR16, UR17 ;  /* 0x0000001100107c82 */ /* 0x000fe20008000000 */
[----:B------:R-:W-:Y:S02]  /*2a50*/  USHF.R.U32.HI UR21, URZ, UR21, UR12 ;  /* 0x00000015ff157299 */ /* 0x000fe4000801160c */
[----:B------:R-:W-:Y:S02]  /*2a60*/  USEL UR4, UR53, UR4, !UP0 ;  /* 0x0000000435047287 */ /* 0x000fe4000c000000 */
[----:B------:R-:W-:-:S02]  /*2a70*/  @UP3 USHF.R.U32.HI UR6, URZ, UR9, UR16 ;  /* 0x00000009ff063299 */ /* 0x000fc40008011610 */
[----:B------:R-:W-:Y:S02]  /*2a80*/  UIMAD UR10, UR44, UR5, URZ ;  /* 0x000000052c0a72a4 */ /* 0x000fe4000f8e02ff */
[----:B------:R-:W-:Y:S02]  /*2a90*/  USEL UR5, UR54, UR21, !UP2 ;  /* 0x0000001536057287 */ /* 0x000fe4000d000000 */
[----:B------:R-:W-:Y:S02]  /*2aa0*/  UIMAD UR12, UR44, UR6, URZ ;  /* 0x000000062c0c72a4 */ /* 0x000fe4000f8e02ff */
[----:B------:R-:W-:Y:S02]  /*2ab0*/  UISETP.GE.AND UP0, UPT, UR4, UR10, UPT ;  /* 0x0000000a0400728c */ /* 0x000fe4000bf06270 */
[----:B------:R-:W-:Y:S02]  /*2ac0*/  UIMAD.WIDE.U32 UR10, UR4, UR8, URZ ;  /* 0x00000008040a72a5 */ /* 0x000fe4000f8e00ff */
[----:B------:R-:W-:-:S02]  /*2ad0*/  UISETP.GE.OR UP0, UPT, UR5, UR12, UP0 ;  /* 0x0000000c0500728c */ /* 0x000fc40008706670 */
[----:B------:R-:W-:Y:S02]  /*2ae0*/  UIMAD.WIDE.U32 UR12, UR5, UR8, URZ ;  /* 0x00000008050c72a5 */ /* 0x000fe4000f8e00ff */
[----:B------:R-:W-:Y:S01]  /*2af0*/  UIADD3 UR12, UPT, UPT, -UR5, URZ, URZ ;  /* 0x000000ff050c7290 */ /* 0x000fe2000fffe1ff */
[----:B------:R-:W-:Y:S01]  /*2b00*/  UMOV UR10, UR11 ;  /* 0x0000000b000a7c82 */ /* 0x000fe20008000000 */
[----:B------:R-:W-:Y:S02]  /*2b10*/  UIADD3 UR11, UPT, UPT, -UR4, URZ, URZ ;  /* 0x000000ff040b7290 */ /* 0x000fe4000fffe1ff */
        /* <DEDUP_REMOVED lines=15> */
.L_x_44:
[----:B------:R-:W2:Y:S02]  /*2c10*/  LDCU UR4, c[0x0][0xf30] ;  /* 0x0001e600ff0477ac */ /* 0x000ea40008000800 */
[----:B--2---:R-:W-:-:S09]  /*2c20*/  UISETP.NE.AND UP0, UPT, UR4, 0x1, UPT ;  /* 0x000000010400788c */ /* 0x004fd2000bf05270 */
[----:B------:R-:W-:Y:S05]  /*2c30*/  BRA.U UP0, `(.L_x_45) ;  /* 0x0000000100447547 */ /* 0x000fea000b800000 */
[----:B------:R-:W2:Y:S01]  /*2c40*/  LDCU.128 UR20, c[0x0][0xf10] ;  /* 0x0001e200ff1477ac */ /* 0x000ea20008000c00 */
[----:B------:R-:W4:Y:S01]  /*2c50*/  LDCU UR10, c[0x0][0xf0c] ;  /* 0x0001e180ff0a77ac */ /* 0x000f220008000800 */
[----:B------:R-:W1:Y:S01]  /*2c60*/  LDCU UR6, c[0x0][0xf20] ;  /* 0x0001e400ff0677ac */ /* 0x000e620008000800 */
[----:B--2---:R-:W-:Y:S02]  /*2c70*/  UIMAD.WIDE.U32 UR8, UR54, UR20, URZ ;  /* 0x00000014360872a5 */ /* 0x004fe4000f8e00ff */
[----:B------:R-:W-:Y:S02]  /*2c80*/  UIMAD.WIDE.U32 UR4, UR53, UR23, URZ ;  /* 0x00000017350472a5 */ /* 0x000fe4000f8e00ff */
[----:B----4-:R-:W-:Y:S02]  /*2c90*/  UISETP.NE.AND UP2, UPT, UR10, 0x1, UPT ;  /* 0x000000010a00788c */ /* 0x010fe4000bf45270 */
[----:B------:R-:W-:Y:S01]  /*2ca0*/  UISETP.NE.AND UP0, UPT, UR22, 0x1, UPT ;  /* 0x000000011600788c */ /* 0x000fe2000bf05270 */
[----:B------:R-:W-:-:S02]  /*2cb0*/  UMOV UR8, UR9 ;  /* 0x0000000900087c82 */ /* 0x000fc40008000000 */
[----:B------:R-:W-:Y:S01]  /*2cc0*/  UMOV UR4, UR5 ;  /* 0x0000000500047c82 */ /* 0x000fe20008000000 */
[----:B------:R-:W-:Y:S02]  /*2cd0*/  USHF.R.U32.HI UR21, URZ, UR21, UR8 ;  /* 0x00000015ff157299 */ /* 0x000fe40008011608 */
[----:B-1----:R-:W-:Y:S02]  /*2ce0*/  USHF.R.U32.HI UR4, URZ, UR6, UR4 ;  /* 0x00000006ff047299 */ /* 0x002fe40008011604 */
[----:B------:R-:W-:Y:S02]  /*2cf0*/  USEL UR5, UR54, UR21, !UP2 ;  /* 0x0000001536057287 */ /* 0x000fe4000d000000 */
[----:B------:R-:W-:-:S04]  /*2d00*/  USEL UR4, UR53, UR4, !UP0 ;  /* 0x0000000435047287 */ /* 0x000fc8000c000000 */
[----:B------:R-:W-:Y:S02]  /*2d10*/  UIADD3 UR6, UPT, UPT, UR5, -UR4, URZ ;  /* 0x8000000405067290 */ /* 0x000fe4000fffe0ff */
[----:B------:R-:W-:Y:S02]  /*2d20*/  UIADD3 UR4, UPT, UPT, -UR5, UR4, URZ ;  /* 0x0000000405047290 */ /* 0x000fe4000fffe1ff */
[----:B------:R-:W-:Y:S02]  /*2d30*/  UIMAD UR53, UR6, UR22, UR53 ;  /* 0x00000016063572a4 */ /* 0x000fe4000f8e0235 */
[----:B------:R-:W-:-:S12]  /*2d40*/  UIMAD UR54, UR4, UR10, UR54 ;  /* 0x0000000a043672a4 */ /* 0x000fd8000f8e0236 */
.L_x_45:
[----:B------:R-:W-:Y:S01]  /*2d50*/  VIADD R11, R11, 0x1 ;  /* 0x000000010b0b7836 */ /* 0x000fe20000000000 */
[----:B------:R-:W-:Y:S02]  /*2d60*/  R2UR UR5, R142 ;  /* 0x000000008e0572ca */ /* 0x000fe400000e0000 */
[----:B------:R-:W-:Y:S02]  /*2d70*/  R2UR UR4, R141 ;  /* 0x000000008d0472ca */ /* 0x000fe400000e0000 */
[C---:B------:R-:W-:Y:S02]  /*2d80*/  ISETP.NE.AND P0, PT, R11.reuse, 0x2, PT ;  /* 0x000000020b00780c */ /* 0x040fe40003f05270 */
[----:B------:R-:W-:Y:S02]  /*2d90*/  PLOP3.LUT P2, PT, PT, PT, PT, 0x80, 0x8 ;  /* 0x000000000008781c */ /* 0x000fe40003f4f070 */
[----:B------:R-:W-:Y:S02]  /*2da0*/  SEL R3, RZ, 0x1, P0 ;  /* 0x00000001ff037807 */ /* 0x000fe40000000000 */
[----:B------:R-:W-:-:S02]  /*2db0*/  SEL R11, R11, RZ, P0 ;  /* 0x000000ff0b0b7207 */ /* 0x000fc40000000000 */
[----:B------:R-:W-:Y:S01]  /*2dc0*/  LOP3.LUT R10, R10, R3, RZ, 0x3c, !PT ;  /* 0x000000030a0a7212 */ /* 0x000fe200078e3cff */
[----:B------:R-:W-:Y:S02]  /*2dd0*/  UIADD3 UR28, UPT, UPT, UR54, UR5, URZ ;  /* 0x00000005361c7290 */ /* 0x000fe4000fffe0ff */
[----:B------:R-:W-:Y:S01]  /*2de0*/  UIADD3 UR20, UPT, UPT, UR53, UR4, URZ ;  /* 0x0000000435147290 */ /* 0x000fe2000fffe0ff */
[----:B------:R-:W-:Y:S11]  /*2df0*/  BRA.U UP1, `(.L_x_46) ;  /* 0xffffffed017c7547 */ /* 0x000ff6000b83ffff */
[----:B------:R-:W-:Y:S01]  /*2e00*/  UIADD3 UR7, UPT, UPT, UR7, 0x40, URZ ;  /* 0x0000004007077890 */ /* 0x000fe2000fffe0ff */
[----:B------:R-:W-:-:S03]  /*2e10*/  SHF.L.U32 R3, R12, 0x1f, RZ ;  /* 0x0000001f0c037819 */ /* 0x000fc600000006ff */
[----:B------:R-:W-:-:S09]  /*2e20*/  ULEA UR4, UR15, UR7, 0x3 ;  /* 0x000000070f047291 */ /* 0x000fd2000f8e18ff */
[----:B------:R-:W2:Y:S02]  /*2e30*/  SYNCS.PHASECHK.TRANS64.TRYWAIT P0, [UR4], R3 ;  /* 0x00000003ff0075a7 */ /* 0x000ea40008001104 */
[----:B--2---:R-:W-:Y:S05]  /*2e40*/  @!P0 BRA `(.L_x_47) ;  /* 0x0000009800b48947 */ /* 0x004fea0003800000 */
.L_x_160:
[----:B------:R-:W-:-:S04]  /*2e50*/  UIADD3 UR4, UPT, UPT, UR15, 0x1, URZ ;  /* 0x000000010f047890 */ /* 0x000fc8000fffe0ff */
[----:B------:R-:W-:-:S04]  /*2e60*/  UISETP.NE.AND UP0, UPT, UR4, 0x8, UPT ;  /* 0x000000080400788c */ /* 0x000fc8000bf05270 */
[----:B------:R-:W-:Y:S02]  /*2e70*/  USEL UR6, URZ, 0x1, UP0 ;  /* 0x00000001ff067887 */ /* 0x000fe40008000000 */
[----:B------:R-:W-:-:S04]  /*2e80*/  USEL UR4, UR4, URZ, UP0 ;  /* 0x000000ff04047287 */ /* 0x000fc80008000000 */
[----:B------:R-:W-:Y:S01]  /*2e90*/  ULEA UR5, UR4, UR7, 0x3 ;  /* 0x0000000704057291 */ /* 0x000fe2000f8e18ff */
[----:B------:R-:W-:-:S04]  /*2ea0*/  LOP3.LUT R2, R12, UR6, RZ, 0x3c, !PT ;  /* 0x000000060c027c12 */ /* 0x000fc8000f8e3cff */
[----:B-1----:R-:W-:-:S04]  /*2eb0*/  SHF.L.U32 R3, R2, 0x1f, RZ ;  /* 0x0000001f02037819 */ /* 0x002fc800000006ff */
[----:B------:R-:W1:Y:S02]  /*2ec0*/  SYNCS.PHASECHK.TRANS64.TRYWAIT P0, [UR5], R3 ;  /* 0x00000003ff0075a7 */ /* 0x000e640008001105 */
[----:B-1----:R-:W-:Y:S05]  /*2ed0*/  @!P0 BRA `(.L_x_48) ;  /* 0x0000009800a88947 */ /* 0x002fea0003800000 */
.L_x_162:
        /* <DEDUP_REMOVED lines=9> */
.L_x_164:
        /* <DEDUP_REMOVED lines=9> */
.L_x_166:
        /* <DEDUP_REMOVED lines=9> */
.L_x_168:
        /* <DEDUP_REMOVED lines=9> */
.L_x_170:
        /* <DEDUP_REMOVED lines=9> */
.L_x_172:
[----:B------:R-:W-:-:S04]  /*31b0*/  UIADD3 UR4, UPT, UPT, UR4, 0x1, URZ ;  /* 0x0000000104047890 */ /* 0x000fc8000fffe0ff */
[----:B------:R-:W-:-:S04]  /*31c0*/  UISETP.NE.AND UP0, UPT, UR4, 0x8, UPT ;  /* 0x000000080400788c */ /* 0x000fc8000bf05270 */
[----:B------:R-:W-:Y:S02]  /*31d0*/  USEL UR5, URZ, 0x1, UP0 ;  /* 0x00000001ff057887 */ /* 0x000fe40008000000 */
[----:B------:R-:W-:-:S04]  /*31e0*/  USEL UR4, UR4, URZ, UP0 ;  /* 0x000000ff04047287 */ /* 0x000fc80008000000 */
[----:B------:R-:W-:Y:S01]  /*31f0*/  ULEA UR4, UR4, UR7, 0x3 ;  /* 0x0000000704047291 */ /* 0x000fe2000f8e18ff */
[----:B-1----:R-:W-:-:S04]  /*3200*/  LOP3.LUT R3, R2, UR5, RZ, 0x3c, !PT ;  /* 0x0000000502037c12 */ /* 0x002fc8000f8e3cff */
[----:B------:R-:W-:Y:S01]  /*3210*/  SHF.L.U32 R3, R3, 0x1f, RZ ;  /* 0x0000001f03037819 */ /* 0x000fe200000006ff */
[----:B------:R-:W-:-:S07]  /*3220*/  IMAD.U32 R0, RZ, RZ, UR4 ;  /* 0x00000004ff007e24 */ /* 0x000fce000f8e00ff */
.L_x_54:
[----:B-1----:R1:W2:Y:S02]  /*3230*/  SYNCS.PHASECHK.TRANS64.TRYWAIT P0, [R0+URZ], R3 ;  /* 0x00000003000075a7 */ /* 0x0022a400080011ff */
[----:B--2---:R-:W-:Y:S05]  /*3240*/  @!P0 NANOSLEEP.SYNCS 0x989680 ;  /* 0x009896800000895d */ /* 0x004fea0003900000 */
[----:B------:R-:W2:Y:S02]  /*3250*/  @!P0 SYNCS.PHASECHK.TRANS64 P0, [R0+URZ], R3 ;  /* 0x00000003000085a7 */ /* 0x000ea400080010ff */
[----:B--2---:R-:W-:Y:S05]  /*3260*/  @P0 EXIT ;  /* 0x000000000000094d */ /* 0x004fea0003800000 */
[----:B------:R-:W-:Y:S05]  /*3270*/  BRA `(.L_x_54) ;  /* 0xfffffffc00ec7947 */ /* 0x000fea000383ffff */
.L_x_22:
[----:B------:R-:W2:Y:S02]  /*3280*/  S2UR UR4, SR_CgaCtaId ;  /* 0x00000000000479c3 */ /* 0x000ea40000008800 */
[----:B--2---:R-:W-:-:S04]  /*3290*/  UISETP.NE.AND UP0, UPT, UR4, URZ, UPT ;  /* 0x000000ff0400728c */ /* 0x004fc8000bf05270 */
[----:B------:R-:W-:-:S09]  /*32a0*/  UISETP.NE.OR UP0, UPT, UR21, 0x1, UP0 ;  /* 0x000000011500788c */ /* 0x000fd20008705670 */
[----:B------:R-:W-:Y:S05]  /*32b0*/  BRA.U UP0, `(.L_x_55) ;  /* 0x00000005004c7547 */ /* 0x000fea000b800000 */
[----:B------:R-:W2:Y:S01]  /*32c0*/  S2UR UR5, SR_CgaCtaId ;  /* 0x00000000000579c3 */ /* 0x000ea20000008800 */
[----:B------:R-:W-:Y:S01]  /*32d0*/  UMOV UR4, 0x400 ;  /* 0x0000040000047882 */ /* 0x000fe20000000000 */
[----:B------:R-:W-:Y:S01]  /*32e0*/  ISETP.GE.U32.AND P2, PT, R3, 0x8, PT ;  /* 0x000000080300780c */ /* 0x000fe20003f46070 */
[----:B------:R-:W-:Y:S01]  /*32f0*/  IMAD.MOV.U32 R12, RZ, RZ, 0x1 ;  /* 0x00000001ff0c7424 */ /* 0x000fe200078e00ff */
[----:B------:R-:W-:Y:S02]  /*3300*/  CS2R R10, SRZ ;  /* 0x00000000000a7805 */ /* 0x000fe4000001ff00 */
[----:B------:R-:W-:Y:S01]  /*3310*/  CS2R R8, SRZ ;  /* 0x0000000000087805 */ /* 0x000fe2000001ff00 */
[----:B--2---:R-:W-:-:S03]  /*3320*/  ULEA UR6, UR5, UR4, 0x18 ;  /* 0x0000000405067291 */ /* 0x004fc6000f8ec0ff */
[----:B------:R-:W-:-:S09]  /*3330*/  UMOV UR5, URZ ;  /* 0x000000ff00057c82 */ /* 0x000fd20008000000 */
.L_x_59:
[----:B------:R-:W-:Y:S02]  /*3340*/  LEA R0, R8, UR6, 0x3 ;  /* 0x0000000608007c11 */ /* 0x000fe4000f8e18ff */
[----:B------:R-:W-:-:S03]  /*3350*/  SHF.L.U32 R5, R9, 0x1f, RZ ;  /* 0x0000001f09057819 */ /* 0x000fc600000006ff */
[----:B------:R-:W-:Y:S01]  /*3360*/  VIADD R4, R0, 0x110 ;  /* 0x0000011000047836 */ /* 0x000fe20000000000 */
[----:B------:R-:W2:Y:S02]  /*3370*/  SYNCS.PHASECHK.TRANS64.TRYWAIT P0, [R0+URZ+0x100], R5 ;  /* 0x00010005000075a7 */ /* 0x000ea400080011ff */
[----:B--2---:R-:W-:Y:S05]  /*3380*/  @!P0 BRA `(.L_x_56) ;  /* 0x00000098000c8947 */ /* 0x004fea0003800000 */
.L_x_173:
[----:B------:R-:W-:Y:S01]  /*3390*/  ULEA UR4, UR5, UR6, 0x3 ;  /* 0x0000000605047291 */ /* 0x000fe2000f8e18ff */
[----:B------:R-:W-:Y:S01]  /*33a0*/  PRMT R4, RZ, 0x654, R4 ;  /* 0x00000654ff047816 */ /* 0x000fe20000000004 */
[----:B--2---:R-:W-:Y:S01]  /*33b0*/  @!P2 IMAD.MOV.U32 R5, RZ, RZ, 0x10 ;  /* 0x00000010ff05a424 */ /* 0x004fe200078e00ff */
[----:B------:R-:W-:Y:S01]  /*33c0*/  SHF.L.U32 R7, R12, 0x1f, RZ ;  /* 0x0000001f0c077819 */ /* 0x000fe200000006ff */
[----:B------:R-:W-:Y:S01]  /*33d0*/  UIADD3 UR7, UPT, UPT, UR4, 0xd0, URZ ;  /* 0x000000d004077890 */ /* 0x000fe2000fffe0ff */
[----:B------:R2:W-:Y:S05]  /*33e0*/  SYNCS.ARRIVE.TRANS64.RED.A1T0 RZ, [R4+URZ], RZ ;  /* 0x000000ff04ff79a7 */ /* 0x0005ea00081004ff */
[----:B------:R-:W-:Y:S01]  /*33f0*/  IMAD.U32 R0, RZ, RZ, UR7 ;  /* 0x00000007ff007e24 */ /* 0x000fe2000f8e00ff */
[----:B------:R-:W3:Y:S04]  /*3400*/  SYNCS.PHASECHK.TRANS64.TRYWAIT P0, [UR4+0xe0], R7 ;  /* 0x0000e007ff0075a7 */ /* 0x000ee80008001104 */
[----:B------:R-:W-:Y:S01]  /*3410*/  PRMT R13, R3, 0x654, R0 ;  /* 0x00000654030d7816 */ /* 0x000fe20000000000 */
[----:B--23--:R-:W-:Y:S06]  /*3420*/  @!P0 BRA `(.L_x_57) ;  /* 0x0000009400f88947 */ /* 0x00cfec0003800000 */
.L_x_175:
[----:B------:R-:W-:Y:S01]  /*3430*/  ULEA UR8, UR5, UR6, 0x4 ;  /* 0x0000000605087291 */ /* 0x000fe2000f8e20ff */
[----:B------:R-:W-:Y:S01]  /*3440*/  SEL R2, R13, R2, !P2 ;  /* 0x000000020d027207 */ /* 0x000fe20005000000 */
[----:B------:R-:W-:Y:S01]  /*3450*/  UIADD3 UR9, UPT, UPT, UR4, 0xd0, URZ ;  /* 0x000000d004097890 */ /* 0x000fe2000fffe0ff */
[----:B--2---:R-:W-:Y:S01]  /*3460*/  LEA R0, R11, UR6, 0x3 ;  /* 0x000000060b007c11 */ /* 0x004fe2000f8e18ff */
[----:B------:R-:W-:Y:S01]  /*3470*/  UIADD3 UR8, UPT, UPT, UR8, 0x130, URZ ;  /* 0x0000013008087890 */ /* 0x000fe2000fffe0ff */
[----:B------:R2:W-:Y:S01]  /*3480*/  @!P2 SYNCS.ARRIVE.TRANS64.RED RZ, [R2+URZ], R5 ;  /* 0x0000000502ffa9a7 */ /* 0x0005e200080004ff */
[----:B------:R-:W-:Y:S01]  /*3490*/  UIADD3 UR4, UPT, UPT, UR5, 0x1, URZ ;  /* 0x0000000105047890 */ /* 0x000fe2000fffe0ff */
[----:B------:R-:W-:-:S03]  /*34a0*/  VIADD R8, R8, 0x1 ;  /* 0x0000000108087836 */ /* 0x000fc60000000000 */
[----:B------:R-:W-:Y:S02]  /*34b0*/  UISETP.NE.AND UP0, UPT, UR4, 0x2, UPT ;  /* 0x000000020400788c */ /* 0x000fe4000bf05270 */
[----:B------:R-:W-:Y:S01]  /*34c0*/  ISETP.NE.AND P0, PT, R8, 0x2, PT ;  /* 0x000000020800780c */ /* 0x000fe20003f05270 */
[----:B------:R-:W-:Y:S06]  /*34d0*/  UGETNEXTWORKID.BROADCAST [UR8], [UR9] ;  /* 0x00000000080073ca */ /* 0x000fec0008000100 */
[----:B------:R-:W-:Y:S02]  /*34e0*/  USEL UR7, URZ, 0x1, UP0 ;  /* 0x00000001ff077887 */ /* 0x000fe40008000000 */
[----:B------:R-:W-:-:S04]  /*34f0*/  USEL UR5, UR4, URZ, UP0 ;  /* 0x000000ff04057287 */ /* 0x000fc80008000000 */
[----:B------:R-:W-:Y:S02]  /*3500*/  LOP3.LUT R12, R12, UR7, RZ, 0x3c, !PT ;  /* 0x000000070c0c7c12 */ /* 0x000fe4000f8e3cff */
[----:B--2---:R-:W-:-:S04]  /*3510*/  SHF.L.U32 R5, R10, 0x1f, RZ ;  /* 0x0000001f0a057819 */ /* 0x004fc800000006ff */
[----:B------:R-:W2:Y:S02]  /*3520*/  SYNCS.PHASECHK.TRANS64.TRYWAIT P1, [R0+URZ+0xd0], R5 ;  /* 0x0000d005000075a7 */ /* 0x000ea400080211ff */
[----:B--2---:R-:W-:Y:S05]  /*3530*/  @!P1 BRA `(.L_x_58) ;  /* 0x0000009400cc9947 */ /* 0x004fea0003800000 */
.L_x_176:
[C---:B------:R-:W-:Y:S01]  /*3540*/  LEA R4, R11.reuse, UR6, 0x4 ;  /* 0x000000060b047c11 */ /* 0x040fe2000f8e20ff */
[----:B--2---:R-:W-:Y:S01]  /*3550*/  VIADD R0, R0, 0xe0 ;  /* 0x000000e000007836 */ /* 0x004fe20000000000 */
[----:B------:R-:W-:Y:S01]  /*3560*/  SEL R8, R8, RZ, P0 ;  /* 0x000000ff08087207 */ /* 0x000fe20000000000 */
[----:B------:R-:W-:-:S03]  /*3570*/  VIADD R11, R11, 0x1 ;  /* 0x000000010b0b7836 */ /* 0x000fc60000000000 */
[----:B------:R-:W2:Y:S01]  /*3580*/  LDS.128 R4, [R4+0x130] ;  /* 0x0001300004047984 */ /* 0x000ea20000000c00 */
[----:B------:R-:W-:Y:S02]  /*3590*/  PRMT R0, RZ, 0x654, R0 ;  /* 0x00000654ff007816 */ /* 0x000fe40000000000 */
[C---:B------:R-:W-:Y:S01]  /*35a0*/  ISETP.NE.AND P1, PT, R11.reuse, 0x2, PT ;  /* 0x000000020b00780c */ /* 0x040fe20003f25270 */
[----:B------:R-:W-:Y:S01]  /*35b0*/  @!PT LDS RZ, [RZ] ;  /* 0x00000000fffff984 */ /* 0x000fe20000000800 */
[----:B------:R-:W-:Y:S01]  /*35c0*/  @!PT LDS RZ, [RZ] ;  /* 0x00000000fffff984 */ /* 0x000fe20000000800 */
[----:B------:R-:W-:Y:S01]  /*35d0*/  @!PT LDS RZ, [RZ] ;  /* 0x00000000fffff984 */ /* 0x000fe20000000800 */
[----:B------:R-:W-:Y:S01]  /*35e0*/  @!PT LDS RZ, [RZ] ;  /* 0x00000000fffff984 */ /* 0x000fe20000000800 */
[----:B------:R3:W-:Y:S06]  /*35f0*/  MEMBAR.ALL.CTA ;  /* 0x0000000000007992 */ /* 0x0007ec0000008000 */
[----:B---3--:R-:W3:Y:S01]  /*3600*/  FENCE.VIEW.ASYNC.S ;  /* 0x00000000000073c6 */ /* 0x008ee20000000000 */
[----:B------:R-:W-:Y:S01]  /*3610*/  SEL R11, R11, RZ, P1 ;  /* 0x000000ff0b0b7207 */ /* 0x000fe20000800000 */
[----:B---3--:R3:W-:Y:S01]  /*3620*/  SYNCS.ARRIVE.TRANS64.RED.A1T0 RZ, [R0+URZ], RZ ;  /* 0x000000ff00ff79a7 */ /* 0x0087e200081004ff */
[----:B--2---:R-:W-:-:S02]  /*3630*/  LOP3.LUT P3, RZ, R6, 0x1, RZ, 0xc0, !PT ;  /* 0x0000000106ff7812 */ /* 0x004fc4000786c0ff */
[----:B------:R-:W-:-:S04]  /*3640*/  SEL R5, RZ, 0x1, P1 ;  /* 0x00000001ff057807 */ /* 0x000fc80000800000 */
[----:B------:R-:W-:Y:S02]  /*3650*/  LOP3.LUT R10, R10, R5, RZ, 0x3c, !PT ;  /* 0x000000050a0a7212 */ /* 0x000fe400078e3cff */
[----:B---3--:R-:W-:-:S04]  /*3660*/  SEL R0, RZ, 0x1, P0 ;  /* 0x00000001ff007807 */ /* 0x008fc80000000000 */
[----:B------:R-:W-:Y:S01]  /*3670*/  LOP3.LUT R9, R9, R0, RZ, 0x3c, !PT ;  /* 0x0000000009097212 */ /* 0x000fe200078e3cff */
[----:B------:R-:W-:Y:S06]  /*3680*/  @P3 BRA `(.L_x_59) ;  /* 0xfffffffc002c3947 */ /* 0x000fec000383ffff */
[----:B------:R-:W-:Y:S01]  /*3690*/  ULEA UR4, UR5, UR6, 0x3 ;  /* 0x0000000605047291 */ /* 0x000fe2000f8e18ff */
[----:B------:R-:W-:-:S08]  /*36a0*/  SHF.L.U32 R3, R12, 0x1f, RZ ;  /* 0x0000001f0c037819 */ /* 0x000fd000000006ff */
[----:B------:R-:W2:Y:S02]  /*36b0*/  SYNCS.PHASECHK.TRANS64 P0, [UR4+0xe0], R3 ;  /* 0x0000e003ff0075a7 */ /* 0x000ea40008001004 */
[----:B--2---:R-:W-:Y:S05]  /*36c0*/  @P0 BRA `(.L_x_60) ;  /* 0x0000000000080947 */ /* 0x004fea0003800000 */
[----:B------:R-:W2:Y:S02]  /*36d0*/  SYNCS.PHASECHK.TRANS64.TRYWAIT P0, [UR4+0xe0], R3 ;  /* 0x0000e003ff0075a7 */ /* 0x000ea40008001104 */
[----:B--2---:R-:W-:Y:S05]  /*36e0*/  @!P0 BRA `(.L_x_61) ;  /* 0x0000009400748947 */ /* 0x004fea0003800000 */
.L_x_60:
[----:B------:R-:W-:-:S04]  /*36f0*/  UIADD3 UR7, UPT, UPT, UR5, 0x1, URZ ;  /* 0x0000000105077890 */ /* 0x000fc8000fffe0ff */
[----:B------:R-:W-:-:S04]  /*3700*/  UISETP.NE.AND UP0, UPT, UR7, 0x2, UPT ;  /* 0x000000020700788c */ /* 0x000fc8000bf05270 */
[----:B------:R-:W-:Y:S02]  /*3710*/  USEL UR8, URZ, 0x1, UP0 ;  /* 0x00000001ff087887 */ /* 0x000fe40008000000 */
[----:B------:R-:W-:-:S04]  /*3720*/  USEL UR7, UR7, URZ, UP0 ;  /* 0x000000ff07077287 */ /* 0x000fc80008000000 */
[----:B------:R-:W-:Y:S01]  /*3730*/  ULEA UR7, UR7, UR6, 0x3 ;  /* 0x0000000607077291 */ /* 0x000fe2000f8e18ff */
[----:B--2---:R-:W-:-:S04]  /*3740*/  LOP3.LUT R3, R12, UR8, RZ, 0x3c, !PT ;  /* 0x000000080c037c12 */ /* 0x004fc8000f8e3cff */
[----:B------:R-:W-:-:S04]  /*3750*/  SHF.L.U32 R0, R3, 0x1f, RZ ;  /* 0x0000001f03007819 */ /* 0x000fc800000006ff */
[----:B------:R-:W2:Y:S02]  /*3760*/  SYNCS.PHASECHK.TRANS64 P0, [UR7+0xe0], R0 ;  /* 0x0000e000ff0075a7 */ /* 0x000ea40008001007 */
[----:B-12---:R-:W-:Y:S05]  /*3770*/  @P0 EXIT ;  /* 0x000000000000094d */ /* 0x006fea0003800000 */
[----:B------:R-:W-:Y:S02]  /*3780*/  SHF.L.U32 R3, R3, 0x1f, RZ ;  /* 0x0000001f03037819 */ /* 0x000fe400000006ff */
[----:B------:R-:W-:-:S07]  /*3790*/  MOV R0, UR7 ;  /* 0x0000000700007c02 */ /* 0x000fce0008000f00 */
.L_x_62:
[----:B-1----:R1:W2:Y:S02]  /*37a0*/  SYNCS.PHASECHK.TRANS64.TRYWAIT P0, [R0+URZ+0xe0], R3 ;  /* 0x0000e003000075a7 */ /* 0x0022a400080011ff */
[----:B--2---:R-:W-:Y:S05]  /*37b0*/  @!P0 NANOSLEEP.SYNCS 0x989680 ;  /* 0x009896800000895d */ /* 0x004fea0003900000 */
[----:B------:R-:W2:Y:S02]  /*37c0*/  @!P0 SYNCS.PHASECHK.TRANS64 P0, [R0+URZ+0xe0], R3 ;  /* 0x0000e003000085a7 */ /* 0x000ea400080010ff */
[----:B--2---:R-:W-:Y:S05]  /*37d0*/  @P0 EXIT ;  /* 0x000000000000094d */ /* 0x004fea0003800000 */
[----:B------:R-:W-:Y:S05]  /*37e0*/  BRA `(.L_x_62) ;  /* 0xfffffffc00ec7947 */ /* 0x000fea000383ffff */
.L_x_55:
[----:B------:R-:W-:Y:S05]  /*37f0*/  BRA.U UP5, `(.L_x_63) ;  /* 0x0000001505647547 */ /* 0x000fea000b800000 */
[----:B------:R-:W2:Y:S01]  /*3800*/  S2UR UR7, SR_CgaCtaId ;  /* 0x00000000000779c3 */ /* 0x000ea20000008800 */
[----:B------:R-:W-:Y:S01]  /*3810*/  UMOV UR4, 0x40 ;  /* 0x0000004000047882 */ /* 0x000fe20000000000 */
[----:B------:R-:W-:Y:S01]  /*3820*/  NOP ;  /* 0x0000000000007918 */ /* 0x000fe20000000000 */
[----:B------:R-:W-:Y:S01]  /*3830*/  UMOV UR6, 0x400 ;  /* 0x0000040000067882 */ /* 0x000fe20000000000 */
[----:B--2---:R-:W-:Y:S02]  /*3840*/  ULEA UR5, UR7, UR4, 0x18 ;  /* 0x0000000407057291 */ /* 0x004fe4000f8ec0ff */
[----:B------:R-:W-:-:S07]  /*3850*/  ULEA UR6, UR7, UR6, 0x18 ;  /* 0x0000000607067291 */ /* 0x000fce000f8ec0ff */
[----:B------:R-:W2:Y:S02]  /*3860*/  LDS.U8 R3, [UR5+0x1c] ;  /* 0x00001c05ff037984 */ /* 0x000ea40008000000 */
[----:B--2---:R-:W-:-:S13]  /*3870*/  ISETP.NE.AND P0, PT, R3, RZ, PT ;  /* 0x000000ff0300720c */ /* 0x004fda0003f05270 */
[----:B------:R-:W-:Y:S05]  /*3880*/  @P0 BRA `(.L_x_64) ;  /* 0x0000000400100947 */ /* 0x000fea0003800000 */
[----:B------:R-:W2:Y:S01]  /*3890*/  S2UR UR4, SR_CgaCtaId ;  /* 0x00000000000479c3 */ /* 0x000ea20000008800 */
[----:B------:R-:W-:Y:S02]  /*38a0*/  UISETP.NE.U32.AND UP1, UPT, UR25, 0x1, UPT ;  /* 0x000000011900788c */ /* 0x000fe4000bf25070 */
[----:B------:R-:W-:Y:S02]  /*38b0*/  UIADD3 UR7, UPT, UPT, UR5, 0x8, URZ ;  /* 0x0000000805077890 */ /* 0x000fe4000fffe0ff */
[----:B--2---:R-:W-:-:S05]  /*38c0*/  ULOP3.LUT UR8, UR4, 0x1, URZ, 0x3c, !UPT ;  /* 0x0000000104087892 */ /* 0x004fca000f8e3cff */
[----:B------:R-:W-:Y:S07]  /*38d0*/  BRA.U !UP1, `(.L_x_65) ;  /* 0x00000001099c7547 */ /* 0x000fee000b800000 */
[----:B------:R-:W-:Y:S01]  /*38e0*/  ELECT P0, URZ, PT ;  /* 0x0000000000ff782f */ /* 0x000fe20003800000 */
[----:B------:R-:W-:-:S12]  /*38f0*/  BSSY B0, `(.L_x_65) ;  /* 0x0000025000007945 */ /* 0x000fd80003800000 */
[----:B------:R-:W-:Y:S05]  /*3900*/  @!P0 BRA `(.L_x_66) ;  /* 0x00000000008c8947 */ /* 0x000fea0003800000 */
[----:B------:R-:W-:-:S05]  /*3910*/  UMOV UR4, 0x10 ;  /* 0x0000001000047882 */ /* 0x000fca0000000000 */
[----:B------:R-:W-:Y:S04]  /*3920*/  DEPBAR.LE SB2, 0x36 ;  /* 0x0000ad800000791a */ /* 0x000fe80000000000 */
[----:B------:R-:W2:Y:S02]  /*3930*/  UTCATOMSWS.2CTA.FIND_AND_SET.ALIGN UP0, UR4, UR4 ;  /* 0x00000004000475e3 */ /* 0x000ea40008200800 */
[----:B--2---:R-:W-:Y:S01]  /*3940*/  MOV R10, UR4 ;  /* 0x00000004000a7c02 */ /* 0x004fe20008000f00 */
[----:B------:R-:W-:Y:S06]  /*3950*/  BRA.U UP0, `(.L_x_67) ;  /* 0x0000000100187547 */ /* 0x000fec000b800000 */
.L_x_68:
[----:B------:R-:W-:Y:S05]  /*3960*/  NANOSLEEP 0x64 ;  /* 0x000000640000795d */ /* 0x000fea0003800000 */
[----:B------:R-:W-:-:S05]  /*3970*/  UMOV UR4, 0x10 ;  /* 0x0000001000047882 */ /* 0x000fca0000000000 */
[----:B------:R-:W-:Y:S04]  /*3980*/  DEPBAR.LE SB2, 0x36 ;  /* 0x0000ad800000791a */ /* 0x000fe80000000000 */
[----:B------:R-:W2:Y:S02]  /*3990*/  UTCATOMSWS.2CTA.FIND_AND_SET.ALIGN UP0, UR4, UR4 ;  /* 0x00000004000475e3 */ /* 0x000ea40008200800 */
[----:B--2---:R-:W-:Y:S01]  /*39a0*/  MOV R10, UR4 ;  /* 0x00000004000a7c02 */ /* 0x004fe20008000f00 */
[----:B------:R-:W-:Y:S05]  /*39b0*/  BRA.U !UP0, `(.L_x_68) ;  /* 0xfffffffd08e87547 */ /* 0x000fea000b83ffff */
.L_x_67:
[----:B------:R-:W2:Y:S01]  /*39c0*/  LDS R6, [UR5+0x10] ;  /* 0x00001005ff067984 */ /* 0x000ea20008000800 */
[----:B------:R-:W-:Y:S01]  /*39d0*/  IMAD.U32 R3, RZ, RZ, UR6 ;  /* 0x00000006ff037e24 */ /* 0x000fe2000f8e00ff */
[----:B------:R-:W-:-:S03]  /*39e0*/  MOV R4, UR8 ;  /* 0x0000000800047c02 */ /* 0x000fc60008000f00 */
[----:B------:R-:W-:Y:S01]  /*39f0*/  VIADD R3, R3, 0x150 ;  /* 0x0000015003037836 */ /* 0x000fe20000000000 */
[----:B--2---:R-:W-:-:S04]  /*3a00*/  SHF.L.U32 R6, R6, 0x1f, RZ ;  /* 0x0000001f06067819 */ /* 0x004fc800000006ff */
[----:B------:R-:W2:Y:S02]  /*3a10*/  SYNCS.PHASECHK.TRANS64.TRYWAIT P0, [UR5+0x8], R6 ;  /* 0x00000806ff0075a7 */ /* 0x000ea40008001105 */
[----:B--2---:R-:W-:Y:S05]  /*3a20*/  @P0 BRA `(.L_x_69) ;  /* 0x0000000000080947 */ /* 0x004fea0003800000 */
[----:B------:R-:W2:Y:S02]  /*3a30*/  SYNCS.PHASECHK.TRANS64.TRYWAIT P0, [UR5+0x8], R6 ;  /* 0x00000806ff0075a7 */ /* 0x000ea40008001105 */
[----:B--2---:R-:W-:Y:S05]  /*3a40*/  @!P0 BRA `(.L_x_70) ;  /* 0x0000009000b48947 */ /* 0x004fea0003800000 */
.L_x_69:
[----:B------:R-:W-:Y:S01]  /*3a50*/  PRMT R4, R4, 0x654, R3 ;  /* 0x0000065404047816 */ /* 0x000fe20000000003 */
[----:B------:R-:W-:Y:S01]  /*3a60*/  HFMA2 R3, -RZ, RZ, 0, 5.9604644775390625e-08 ;  /* 0x00000001ff037431 */ /* 0x000fe200000001ff */
[----:B------:R-:W-:Y:S01]  /*3a70*/  UPRMT UR4, UR8, 0x654, UR7 ;  /* 0x0000065408047896 */ /* 0x000fe20008000007 */
[----:B------:R-:W-:Y:S02]  /*3a80*/  IMAD.MOV.U32 R7, RZ, RZ, 0xffff ;  /* 0x0000ffffff077424 */ /* 0x000fe400078e00ff */
[----:B--2---:R-:W-:Y:S02]  /*3a90*/  IMAD.MOV.U32 R6, RZ, RZ, 0x4 ;  /* 0x00000004ff067424 */ /* 0x004fe400078e00ff */
[----:B------:R-:W-:Y:S01]  /*3aa0*/  IMAD.SHL.U32 R9, R10, 0x20, RZ ;  /* 0x000000200a097824 */ /* 0x000fe200078e00ff */
[----:B------:R-:W-:Y:S02]  /*3ab0*/  MOV R5, UR4 ;  /* 0x0000000400057c02 */ /* 0x000fe40008000f00 */
[-C--:B------:R-:W-:Y:S01]  /*3ac0*/  SHF.L.U32 R8, R7, R10.reuse, RZ ;  /* 0x0000000a07087219 */ /* 0x080fe200000006ff */
[----:B------:R2:W-:Y:S01]  /*3ad0*/  SYNCS.ARRIVE.TRANS64.RED RZ, [UR4], R6 ;  /* 0x00000006ffff79a7 */ /* 0x0005e20008000404 */
[----:B------:R-:W-:Y:S01]  /*3ae0*/  SHF.L.U32 R7, R3, R10, RZ ;  /* 0x0000000a03077219 */ /* 0x000fe200000006ff */
[----:B------:R2:W-:Y:S04]  /*3af0*/  STS [UR6+0x150], R9 ;  /* 0x00015009ff007988 */ /* 0x0005e80008000806 */
[----:B------:R2:W-:Y:S04]  /*3b00*/  STAS [R4.64], R10 ;  /* 0x0000000a04007dbd */ /* 0x0005e8000c0008ff */
[----:B------:R2:W-:Y:S04]  /*3b10*/  ATOMS.OR RZ, [UR5+0x14], R8 ;  /* 0x00001408ffff798c */ /* 0x0005e8000b000005 */
[----:B------:R2:W-:Y:S04]  /*3b20*/  ATOMS.OR RZ, [UR5+0x18], R7 ;  /* 0x00001807ffff798c */ /* 0x0005e8000b000005 */
[----:B------:R2:W-:Y:S02]  /*3b30*/  ATOMS.XOR RZ, [UR5+0x10], R3 ;  /* 0x00001003ffff798c */ /* 0x0005e4000b800005 */
.L_x_66:
[----:B-1----:R-:W-:Y:S05]  /*3b40*/  BSYNC B0 ;  /* 0x0000000000007941 */ /* 0x002fea0003800000 */
.L_x_65:
[----:B------:R-:W-:Y:S05]  /*3b50*/  BRA.U UP1, `(.L_x_71) ;  /* 0x00000001016c7547 */ /* 0x000fea000b800000 */
[----:B------:R-:W-:-:S03]  /*3b60*/  UMOV UR4, 0xffffffff ;  /* 0xffffffff00047882 */ /* 0x000fc60000000000 */
[----:B------:R-:W-:Y:S05]  /*3b70*/  BRA.DIV UR4, `(.L_x_72) ;  /* 0x0000009204807947 */ /* 0x000fea000b800000 */
[----:B------:R-:W-:-:S13]  /*3b80*/  ELECT P6, URZ, PT ;  /* 0x0000000000ff782f */ /* 0x000fda00038c0000 */
.L_x_180:
[----:B------:R-:W-:Y:S05]  /*3b90*/  @!P6 BRA `(.L_x_71) ;  /* 0x00000000005ce947 */ /* 0x000fea0003800000 */
[----:B--2---:R-:W2:Y:S02]  /*3ba0*/  LDS R4, [UR5+0x10] ;  /* 0x00001005ff047984 */ /* 0x004ea40008000800 */
[----:B--2---:R-:W-:-:S04]  /*3bb0*/  SHF.L.U32 R4, R4, 0x1f, RZ ;  /* 0x0000001f04047819 */ /* 0x004fc800000006ff */
[----:B------:R-:W2:Y:S02]  /*3bc0*/  SYNCS.PHASECHK.TRANS64.TRYWAIT P0, [UR5+0x8], R4 ;  /* 0x00000804ff0075a7 */ /* 0x000ea40008001105 */
[----:B--2---:R-:W-:Y:S05]  /*3bd0*/  @P0 BRA `(.L_x_73) ;  /* 0x0000000000080947 */ /* 0x004fea0003800000 */
[----:B------:R-:W2:Y:S02]  /*3be0*/  SYNCS.PHASECHK.TRANS64.TRYWAIT P0, [UR5+0x8], R4 ;  /* 0x00000804ff0075a7 */ /* 0x000ea40008001105 */
[----:B--2---:R-:W-:Y:S05]  /*3bf0*/  @!P0 BRA `(.L_x_74) ;  /* 0x0000009000808947 */ /* 0x004fea0003800000 */
.L_x_73:
[----:B------:R-:W3:Y:S01]  /*3c00*/  LDS R6, [UR6+0x150] ;  /* 0x00015006ff067984 */ /* 0x000ee20008000800 */
[----:B--2---:R-:W-:Y:S02]  /*3c10*/  HFMA2 R3, -RZ, RZ, 0, 5.9604644775390625e-08 ;  /* 0x00000001ff037431 */ /* 0x004fe400000001ff */
[----:B------:R-:W-:Y:S01]  /*3c20*/  IMAD.MOV.U32 R4, RZ, RZ, 0xffff ;  /* 0x0000ffffff047424 */ /* 0x000fe200078e00ff */
[----:B------:R-:W-:Y:S01]  /*3c30*/  UPRMT UR4, UR8, 0x654, UR7 ;  /* 0x0000065408047896 */ /* 0x000fe20008000007 */
[----:B---3--:R-:W-:-:S03]  /*3c40*/  IMAD.SHL.U32 R5, R6, 0x20, RZ ;  /* 0x0000002006057824 */ /* 0x008fc600078e00ff */
[-C--:B------:R-:W-:Y:S02]  /*3c50*/  SHF.L.U32 R4, R4, R6.reuse, RZ ;  /* 0x0000000604047219 */ /* 0x080fe400000006ff */
[----:B------:R-:W-:Y:S01]  /*3c60*/  SHF.L.U32 R6, R3, R6, RZ ;  /* 0x0000000603067219 */ /* 0x000fe200000006ff */
[----:B------:R3:W-:Y:S04]  /*3c70*/  STS [UR6+0x150], R5 ;  /* 0x00015005ff007988 */ /* 0x0007e80008000806 */
[----:B------:R3:W-:Y:S04]  /*3c80*/  ATOMS.OR RZ, [UR5+0x14], R4 ;  /* 0x00001404ffff798c */ /* 0x0007e8000b000005 */
[----:B------:R3:W-:Y:S01]  /*3c90*/  ATOMS.OR RZ, [UR5+0x18], R6 ;  /* 0x00001806ffff798c */ /* 0x0007e2000b000005 */
[----:B------:R-:W-:Y:S03]  /*3ca0*/  SYNCS.ARRIVE.TRANS64.RED.A1T0 RZ, [UR4], RZ ;  /* 0x000000ffffff79a7 */ /* 0x000fe60008100404 */
[----:B------:R3:W-:Y:S01]  /*3cb0*/  ATOMS.XOR RZ, [UR5+0x10], R3 ;  /* 0x00001003ffff798c */ /* 0x0007e2000b800005 */
[----:B------:R-:W-:Y:S05]  /*3cc0*/  BRA `(.L_x_71) ;  /* 0x0000000000107947 */ /* 0x000fea0003800000 */
.L_x_64:
[----:B------:R-:W-:Y:S02]  /*3cd0*/  MOV R3, 0xffffffff ;  /* 0xffffffff00037802 */ /* 0x000fe40000000f00 */
[----:B------:R-:W-:-:S03]  /*3ce0*/  MOV R4, 0x3d10 ;  /* 0x00003d1000047802 */ /* 0x000fc60000000f00 */
[----:B------:R2:W-:Y:S04]  /*3cf0*/  STS [UR6+0x150], R3 ;  /* 0x00015003ff007988 */ /* 0x0005e80008000806 */
[----:B-12--5:R-:W-:Y:S05]  /*3d00*/  CALL.REL.NOINC `($__internal_1_$__cuda_sm10x_tcgen05_guardrail_trap_phase_invalid_during_alloc) ;  /* 0x0000009800287944 */ /* 0x026fea0003c00000 */
.L_x_71:
[----:B------:R-:W-:Y:S05]  /*3d10*/  WARPSYNC.ALL ;  /* 0x0000000000007948 */ /* 0x000fea0003800000 */
[----:B------:R-:W4:Y:S01]  /*3d20*/  S2UR UR4, SR_CgaCtaId ;  /* 0x00000000000479c3 */ /* 0x000f220000008800 */
[----:B------:R-:W-:Y:S01]  /*3d30*/  UMOV UR30, 0x400 ;  /* 0x00000400001e7882 */ /* 0x000fe20000000000 */
[----:B------:R-:W-:-:S06]  /*3d40*/  NOP ;  /* 0x0000000000007918 */ /* 0x000fcc0000000000 */
[----:B------:R-:W-:Y:S06]  /*3d50*/  BAR.ARV 0x6, 0xa0 ;  /* 0x0182800000007b1d */ /* 0x000fec0000002000 */
[----:B------:R-:W-:Y:S02]  /*3d60*/  LOP3.LUT R0, R0, 0xffff, RZ, 0xc0, !PT ;  /* 0x0000ffff00007812 */ /* 0x000fe400078ec0ff */
[----:B--2---:R-:W-:Y:S01]  /*3d70*/  CS2R R8, SRZ ;  /* 0x0000000000087805 */ /* 0x004fe2000001ff00 */
[----:B------:R-:W-:Y:S01]  /*3d80*/  UISETP.NE.AND UP3, UPT, UR25, URZ, UPT ;  /* 0x000000ff1900728c */ /* 0x000fe2000bf65270 */
[----:B------:R-:W-:Y:S01]  /*3d90*/  R2UR UR50, R0 ;  /* 0x00000000003272ca */ /* 0x000fe200000e0000 */
[----:B------:R-:W-:Y:S01]  /*3da0*/  UMOV UR44, 0x1 ;  /* 0x00000001002c7882 */ /* 0x000fe20000000000 */
[----:B------:R-:W-:Y:S01]  /*3db0*/  UMOV UR48, URZ ;  /* 0x000000ff00307c82 */ /* 0x000fe20008000000 */
[----:B------:R-:W-:Y:S01]  /*3dc0*/  UMOV UR46, URZ ;  /* 0x000000ff002e7c82 */ /* 0x000fe20008000000 */
[----:B------:R-:W-:Y:S01]  /*3dd0*/  UMOV UR34, URZ ;  /* 0x000000ff00227c82 */ /* 0x000fe20008000000 */
[----:B------:R-:W-:Y:S01]  /*3de0*/  UMOV UR32, URZ ;  /* 0x000000ff00207c82 */ /* 0x000fe20008000000 */
[----:B----4-:R-:W-:Y:S01]  /*3df0*/  ULEA UR30, UR4, UR30, 0x18 ;  /* 0x0000001e041e7291 */ /* 0x010fe2000f8ec0ff */
[----:B------:R-:W2:Y:S03]  /*3e00*/  LDCU UR4, c[0x0][0x38c] ;  /* 0x00007180ff0477ac */ /* 0x000ea60008000800 */
[----:B------:R-:W-:-:S02]  /*3e10*/  UIADD3 UR6, UPT, UPT, UR30, 0x10800, URZ ;  /* 0x000108001e067890 */ /* 0x000fc4000fffe0ff */
[----:B------:R-:W-:-:S03]  /*3e20*/  UIADD3 UR5, UPT, UPT, UR30, 0x20800, URZ ;  /* 0x000208001e057890 */ /* 0x000fc6000fffe0ff */
[----:B---3--:R-:W3:Y:S01]  /*3e30*/  LDS R3, [UR30+0x150] ;  /* 0x0001501eff037984 */ /* 0x008ee20008000800 */
[----:B------:R-:W-:Y:S02]  /*3e40*/  UIADD3 UR7, UPT, UPT, UR30, 0x32800, URZ ;  /* 0x000328001e077890 */ /* 0x000fe4000fffe0ff */
[----:B------:R-:W-:Y:S02]  /*3e50*/  USHF.R.U32.HI UR10, URZ, 0x4, UR6 ;  /* 0x00000004ff0a7899 */ /* 0x000fe40008011606 */
[----:B------:R-:W-:Y:S02]  /*3e60*/  USHF.R.U32.HI UR8, URZ, 0x4, UR5 ;  /* 0x00000004ff087899 */ /* 0x000fe40008011605 */
[----:B------:R-:W-:Y:S02]  /*3e70*/  USHF.R.U32.HI UR5, URZ, 0x4, UR7 ;  /* 0x00000004ff057899 */ /* 0x000fe40008011607 */
[----:B------:R-:W-:Y:S02]  /*3e80*/  ULOP3.LUT UR8, UR8, 0x3fff, URZ, 0xc0, !UPT ;  /* 0x00003fff08087892 */ /* 0x000fe4000f8ec0ff */
[----:B--2---:R-:W-:-:S02]  /*3e90*/  UIADD3 UR11, UPT, UPT, UR4, 0x7f, URZ ;  /* 0x0000007f040b7890 */ /* 0x004fc4000fffe0ff */
[----:B------:R-:W-:Y:S02]  /*3ea0*/  UIADD3 UR4, UPT, UPT, UR30, 0x30800, URZ ;  /* 0x000308001e047890 */ /* 0x000fe4000fffe0ff */
[----:B------:R-:W-:Y:S02]  /*3eb0*/  USHF.R.S32.HI UR9, URZ, 0x1f, UR11 ;  /* 0x0000001fff097899 */ /* 0x000fe4000801140b */
[----:B------:R-:W-:Y:S02]  /*3ec0*/  USHF.R.U32.HI UR6, URZ, 0x4, UR4 ;  /* 0x00000004ff067899 */ /* 0x000fe40008011604 */
[----:B------:R-:W-:Y:S02]  /*3ed0*/  ULOP3.LUT UR5, UR5, 0x3fff, URZ, 0xc0, !UPT ;  /* 0x00003fff05057892 */ /* 0x000fe4000f8ec0ff */
[----:B------:R-:W-:Y:S02]  /*3ee0*/  ULOP3.LUT UR6, UR6, 0x3fff, URZ, 0xc0, !UPT ;  /* 0x00003fff06067892 */ /* 0x000fe4000f8ec0ff */
[----:B------:R-:W-:-:S02]  /*3ef0*/  ULEA.HI UR4, UR9, UR11, URZ, 0x7 ;  /* 0x0000000b09047291 */ /* 0x000fc4000f8f38ff */
[----:B------:R-:W-:Y:S02]  /*3f00*/  ULOP3.LUT UR42, UR6, 0x10000, URZ, 0xfc, !UPT ;  /* 0x00010000062a7892 */ /* 0x000fe4000f8efcff */
[----:B------:R-:W-:Y:S02]  /*3f10*/  ULOP3.LUT UR43, UR5, 0x10000, URZ, 0xfc, !UPT ;  /* 0x00010000052b7892 */ /* 0x000fe4000f8efcff */
[----:B------:R-:W-:Y:S02]  /*3f20*/  USHF.R.S32.HI UR45, URZ, 0x7, UR4 ;  /* 0x00000007ff2d7899 */ /* 0x000fe40008011404 */
[----:B------:R-:W-:Y:S02]  /*3f30*/  ULOP3.LUT UR41, UR8, 0x10000, URZ, 0xfc, !UPT ;  /* 0x0001000008297892 */ /* 0x000fe4000f8efcff */
[----:B------:R-:W-:Y:S02]  /*3f40*/  ULOP3.LUT UR10, UR10, 0x3fff, URZ, 0xc0, !UPT ;  /* 0x00003fff0a0a7892 */ /* 0x000fe4000f8ec0ff */
[----:B------:R-:W-:-:S02]  /*3f50*/  UIADD3 UR52, UPT, UPT, UR30, 0xf0, URZ ;  /* 0x000000f01e347890 */ /* 0x000fc4000fffe0ff */
[----:B------:R-:W-:Y:S02]  /*3f60*/  ULOP3.LUT UR40, UR10, 0x10000, URZ, 0xfc, !UPT ;  /* 0x000100000a287892 */ /* 0x000fe4000f8efcff */
[----:B------:R-:W-:Y:S01]  /*3f70*/  UIADD3 UR51, UPT, UPT, UR45, -0x1, URZ ;  /* 0xffffffff2d337890 */ /* 0x000fe2000fffe0ff */
[----:B---3--:R-:W-:Y:S01]  /*3f80*/  R2UR UR26, R3 ;  /* 0x00000000031a72ca */ /* 0x008fe200000e0000 */
[----:B------:R-:W-:-:S12]  /*3f90*/  IMAD.MOV.U32 R3, RZ, RZ, RZ ;  /* 0x000000ffff037224 */ /* 0x000fd800078e00ff */
[----:B------:R-:W-:Y:S02]  /*3fa0*/  UIADD3 UR38, UPT, UPT, UR26, 0x1c0, URZ ;  /* 0x000001c01a267890 */ /* 0x000fe4000fffe0ff */
[----:B------:R-:W-:Y:S02]  /*3fb0*/  UIADD3 UR39, UPT, UPT, UR26, 0x1c8, URZ ;  /* 0x000001c81a277890 */ /* 0x000fe4000fffe0ff */
[----:B-1----:R-:W-:Y:S02]  /*3fc0*/  UIADD3 UR36, UPT, UPT, UR26, 0x1c4, URZ ;  /* 0x000001c41a247890 */ /* 0x002fe4000fffe0ff */
[----:B------:R-:W-:Y:S02]  /*3fd0*/  UIADD3 UR37, UPT, UPT, UR26, 0x1d0, URZ ;  /* 0x000001d01a257890 */ /* 0x000fe4000fffe0ff */
[----:B------:R-:W-:Y:S02]  /*3fe0*/  USHF.R.U32.HI UR6, URZ, 0x11, UR38 ;  /* 0x00000011ff067899 */ /* 0x000fe40008011626 */
[----:B------:R-:W-:-:S02]  /*3ff0*/  USHF.R.U32.HI UR5, URZ, 0x1a, UR39 ;  /* 0x0000001aff057899 */ /* 0x000fc40008011627 */
[----:B------:R-:W-:Y:S02]  /*4000*/  USHF.R.U32.HI UR4, URZ, 0x11, UR36 ;  /* 0x00000011ff047899 */ /* 0x000fe40008011624 */
[----:B------:R-:W-:Y:S02]  /*4010*/  USHF.R.U32.HI UR7, URZ, 0x1a, UR37 ;  /* 0x0000001aff077899 */ /* 0x000fe40008011625 */
[----:B------:R-:W-:Y:S02]  /*4020*/  ULOP3.LUT UR8, UR6, 0x6000, URZ, 0xc0, !UPT ;  /* 0x0000600006087892 */ /* 0x000fe4000f8ec0ff */
[----:B------:R-:W-:Y:S02]  /*4030*/  ULOP3.LUT UR6, UR5, 0x30, URZ, 0xc0, !UPT ;  /* 0x0000003005067892 */ /* 0x000fe4000f8ec0ff */
[----:B------:R-:W-:Y:S02]  /*4040*/  ULOP3.LUT UR5, UR4, 0x6000, URZ, 0xc0, !UPT ;  /* 0x0000600004057892 */ /* 0x000fe4000f8ec0ff */
[----:B------:R-:W-:-:S02]  /*4050*/  ULOP3.LUT UR4, UR7, 0x30, URZ, 0xc0, !UPT ;  /* 0x0000003007047892 */ /* 0x000fc4000f8ec0ff */
[----:B------:R-:W-:Y:S02]  /*4060*/  ULOP3.LUT UR8, UR8, 0x1040, URZ, 0xfc, !UPT ;  /* 0x0000104008087892 */ /* 0x000fe4000f8efcff */
[----:B------:R-:W-:Y:S02]  /*4070*/  ULOP3.LUT UR6, UR6, 0x480, URZ, 0xfc, !UPT ;  /* 0x0000048006067892 */ /* 0x000fe4000f8efcff */
[----:B------:R-:W-:Y:S02]  /*4080*/  ULOP3.LUT UR5, UR5, 0x1040, URZ, 0xfc, !UPT ;  /* 0x0000104005057892 */ /* 0x000fe4000f8efcff */
[----:B------:R-:W-:Y:S02]  /*4090*/  ULOP3.LUT UR4, UR4, 0x480, URZ, 0xfc, !UPT ;  /* 0x0000048004047892 */ /* 0x000fe4000f8efcff */
[----:B------:R-:W-:Y:S02]  /*40a0*/  UPRMT UR49, UR6, 0x5410, UR8 ;  /* 0x0000541006317896 */ /* 0x000fe40008000008 */
[----:B------:R-:W-:Y:S01]  /*40b0*/  UPRMT UR47, UR4, 0x5410, UR5 ;  /* 0x00005410042f7896 */ /* 0x000fe20008000005 */
[----:B------:R-:W-:-:S04]  /*40c0*/  UMOV UR7, URZ ;  /* 0x000000ff00077c82 */ /* 0x000fc80008000000 */
[----:B------:R-:W-:Y:S02]  /*40d0*/  UMOV UR35, UR49 ;  /* 0x0000003100237c82 */ /* 0x000fe40008000000 */
[----:B------:R-:W-:-:S05]  /*40e0*/  UMOV UR33, UR47 ;  /* 0x0000002f00217c82 */ /* 0x000fca0008000000 */
.L_x_85:
[C---:B------:R-:W-:Y:S02]  /*40f0*/  LEA R0, R9.reuse, UR30, 0x3 ;  /* 0x0000001e09007c11 */ /* 0x040fe4000f8e18ff */
[----:B------:R-:W-:Y:S02]  /*4100*/  SHF.L.U32 R5, R8, 0x1f, RZ ;  /* 0x0000001f08057819 */ /* 0x000fe400000006ff */
[----:B------:R-:W-:Y:S02]  /*4110*/  LEA R4, R9, UR30, 0x4 ;  /* 0x0000001e09047c11 */ /* 0x000fe4000f8e20ff */
[----:B-1----:R-:W1:Y:S02]  /*4120*/  SYNCS.PHASECHK.TRANS64.TRYWAIT P0, [R0+URZ+0xd0], R5 ;  /* 0x0000d005000075a7 */ /* 0x002e6400080011ff */
[----:B-12---:R-:W-:Y:S05]  /*4130*/  @!P0 BRA `(.L_x_75) ;  /* 0x0000008c00488947 */ /* 0x006fea0003800000 */
.L_x_181:
[----:B-1----:R-:W1:Y:S01]  /*4140*/  LDS.128 R4, [R4+0x130] ;  /* 0x0001300004047984 */ /* 0x002e620000000c00 */
[----:B------:R-:W-:Y:S02]  /*4150*/  VIADD R0, R0, 0xe0 ;  /* 0x000000e000007836 */ /* 0x000fe40000000000 */
[----:B------:R-:W-:Y:S01]  /*4160*/  VIADD R9, R9, 0x1 ;  /* 0x0000000109097836 */ /* 0x000fe20000000000 */
[----:B------:R-:W-:Y:S01]  /*4170*/  @!PT LDS RZ, [RZ] ;  /* 0x00000000fffff984 */ /* 0x000fe20000000800 */
[----:B------:R-:W-:Y:S01]  /*4180*/  @!PT LDS RZ, [RZ] ;  /* 0x00000000fffff984 */ /* 0x000fe20000000800 */
[----:B------:R-:W-:Y:S01]  /*4190*/  @!PT LDS RZ, [RZ] ;  /* 0x00000000fffff984 */ /* 0x000fe20000000800 */
[----:B------:R-:W-:Y:S01]  /*41a0*/  @!PT LDS RZ, [RZ] ;  /* 0x00000000fffff984 */ /* 0x000fe20000000800 */
[----:B------:R2:W-:Y:S06]  /*41b0*/  MEMBAR.ALL.CTA ;  /* 0x0000000000007992 */ /* 0x0005ec0000008000 */
[----:B--2---:R-:W2:Y:S01]  /*41c0*/  FENCE.VIEW.ASYNC.S ;  /* 0x00000000000073c6 */ /* 0x004ea20000000000 */
[----:B------:R-:W-:-:S04]  /*41d0*/  PRMT R0, RZ, 0x654, R0 ;  /* 0x00000654ff007816 */ /* 0x000fc80000000000 */
[----:B--2---:R2:W-:Y:S01]  /*41e0*/  SYNCS.ARRIVE.TRANS64.RED.A1T0 RZ, [R0+URZ], RZ ;  /* 0x000000ff00ff79a7 */ /* 0x0045e200081004ff */
[----:B-1----:R-:W-:Y:S01]  /*41f0*/  LOP3.LUT P2, RZ, R6, 0x1, RZ, 0xc0, !PT ;  /* 0x0000000106ff7812 */ /* 0x002fe2000784c0ff */
[----:B--2---:R-:W-:-:S12]  /*4200*/  BRA.U UP3, `(.L_x_76) ;  /* 0x00000009030c7547 */ /* 0x004fd8000b800000 */
[----:B------:R-:W1:Y:S01]  /*4210*/  LDCU UR4, c[0x0][0x38c] ;  /* 0x00007180ff0477ac */ /* 0x000e620008000800 */
[----:B------:R-:W-:Y:S01]  /*4220*/  ULOP3.LUT UR31, UR44, 0x1, URZ, 0x3c, !UPT ;  /* 0x000000012c1f7892 */ /* 0x000fe2000f8e3cff */
[----:B------:R-:W-:Y:S01]  /*4230*/  UMOV UR13, URZ ;  /* 0x000000ff000d7c82 */ /* 0x000fe20008000000 */
[----:B------:R-:W-:Y:S02]  /*4240*/  UMOV UR6, 0x1 ;  /* 0x0000000100067882 */ /* 0x000fe40000000000 */
[----:B------:R-:W-:Y:S01]  /*4250*/  UIMAD UR31, UR31, 0xc0, UR26 ;  /* 0x000000c01f1f78a4 */ /* 0x000fe2000f8e021a */
[----:B------:R-:W-:Y:S01]  /*4260*/  UMOV UR28, UR7 ;  /* 0x00000007001c7c82 */ /* 0x000fe20008000000 */
[----:B------:R-:W-:Y:S01]  /*4270*/  UMOV UR27, UR45 ;  /* 0x0000002d001b7c82 */ /* 0x000fe20008000000 */
[----:B-1----:R-:W-:-:S09]  /*4280*/  UISETP.GE.AND UP0, UPT, UR4, 0x1, UPT ;  /* 0x000000010400788c */ /* 0x002fd2000bf06270 */
[----:B------:R-:W-:Y:S05]  /*4290*/  BRA.U !UP0, `(.L_x_77) ;  /* 0x0000000108ec7547 */ /* 0x000fea000b800000 */
[----:B------:R-:W-:Y:S01]  /*42a0*/  ULEA UR18, UR7, UR30, 0x3 ;  /* 0x0000001e07127291 */ /* 0x000fe2000f8e18ff */
[----:B------:R-:W-:-:S08]  /*42b0*/  SHF.L.U32 R5, R3, 0x1f, RZ ;  /* 0x0000001f03057819 */ /* 0x000fd000000006ff */
[----:B------:R-:W1:Y:S02]  /*42c0*/  SYNCS.PHASECHK.TRANS64.TRYWAIT P0, [UR18], R5 ;  /* 0x00000005ff0075a7 */ /* 0x000e640008001112 */
[----:B-1----:R-:W-:Y:S05]  /*42d0*/  @P0 BRA `(.L_x_78) ;  /* 0x0000000000080947 */ /* 0x002fea0003800000 */
[----:B------:R-:W1:Y:S02]  /*42e0*/  SYNCS.PHASECHK.TRANS64.TRYWAIT P0, [UR18], R5 ;  /* 0x00000005ff0075a7 */ /* 0x000e640008001112 */
[----:B-1----:R-:W-:Y:S05]  /*42f0*/  @!P0 BRA `(.L_x_79) ;  /* 0x0000008800ec8947 */ /* 0x002fea0003800000 */
.L_x_78:
[----:B------:R-:W-:Y:S01]  /*4300*/  UIADD3 UR28, UPT, UPT, UR7, 0x1, URZ ;  /* 0x00000001071c7890 */ /* 0x000fe2000fffe0ff */
[----:B-1----:R-:W-:Y:S01]  /*4310*/  IMAD.U32 R0, RZ, RZ, UR44 ;  /* 0x0000002cff007e24 */ /* 0x002fe2000f8e00ff */
[----:B------:R-:W-:Y:S02]  /*4320*/  UISETP.GE.U32.AND UP1, UPT, UR4, 0x81, UPT ;  /* 0x000000810400788c */ /* 0x000fe4000bf26070 */
[----:B------:R-:W-:Y:S02]  /*4330*/  UISETP.NE.AND UP0, UPT, UR28, 0x8, UPT ;  /* 0x000000081c00788c */ /* 0x000fe4000bf05270 */
[----:B------:R-:W-:Y:S01]  /*4340*/  ULEA UR8, UR7, UR42, 0x6 ;  /* 0x0000002a07087291 */ /* 0x000fe2000f8e30ff */
[----:B------:R-:W-:Y:S01]  /*4350*/  SHF.L.U32 R5, R0, 0x1f, RZ ;  /* 0x0000001f00057819 */ /* 0x000fe200000006ff */
[----:B------:R-:W-:Y:S01]  /*4360*/  USEL UR4, URZ, 0x1, UP0 ;  /* 0x00000001ff047887 */ /* 0x000fe20008000000 */
[----:B------:R-:W-:Y:S01]  /*4370*/  PLOP3.LUT P1, PT, PT, PT, UP1, 0x80, 0x8 ;  /* 0x000000000008781c */ /* 0x000fe20003f2f018 */
[----:B------:R-:W-:-:S02]  /*4380*/  USEL UR28, UR28, URZ, UP0 ;  /* 0x000000ff1c1c7287 */ /* 0x000fc40008000000 */
[----:B------:R-:W-:Y:S02]  /*4390*/  UIADD3 UR16, UPT, UPT, UR8, 0x20, URZ ;  /* 0x0000002008107890 */ /* 0x000fe4000fffe0ff */
[----:B------:R-:W-:Y:S01]  /*43a0*/  LOP3.LUT R3, R3, UR4, RZ, 0x3c, !PT ;  /* 0x0000000403037c12 */ /* 0x000fe2000f8e3cff */
[----:B------:R-:W-:Y:S02]  /*43b0*/  @UP1 ULEA UR5, UR28, UR30, 0x3 ;  /* 0x0000001e1c051291 */ /* 0x000fe4000f8e18ff */
[----:B------:R-:W-:Y:S01]  /*43c0*/  ULEA UR4, UR7, UR43, 0x7 ;  /* 0x0000002b07047291 */ /* 0x000fe2000f8e38ff */
[----:B------:R-:W-:Y:S01]  /*43d0*/  UMOV UR9, 0x4008 ;  /* 0x0000400800097882 */ /* 0x000fe20000000000 */
[----:B------:R-:W-:Y:S02]  /*43e0*/  UMOV UR17, 0x4008 ;  /* 0x0000400800117882 */ /* 0x000fe40000000000 */
[----:B------:R-:W-:Y:S01]  /*43f0*/  UIADD3 UR10, UPT, UPT, UR4, 0x20, URZ ;  /* 0x00000020040a7890 */ /* 0x000fe2000fffe0ff */
[----:B------:R-:W-:Y:S01]  /*4400*/  @P1 SHF.L.U32 R4, R3, 0x1f, RZ ;  /* 0x0000001f03041819 */ /* 0x000fe200000006ff */
[----:B------:R-:W-:-:S02]  /*4410*/  UIADD3 UR12, UPT, UPT, UR4, 0x40, URZ ;  /* 0x00000040040c7890 */ /* 0x000fc4000fffe0ff */
[----:B------:R-:W-:Y:S01]  /*4420*/  UIADD3 UR14, UPT, UPT, UR4, 0x60, URZ ;  /* 0x00000060040e7890 */ /* 0x000fe2000fffe0ff */
[----:B------:R-:W1:Y:S01]  /*4430*/  @P1 SYNCS.PHASECHK.TRANS64.TRYWAIT P0, [UR5], R4 ;  /* 0x00000004ff0015a7 */ /* 0x000e620008001105 */
[----:B------:R-:W-:Y:S01]  /*4440*/  UMOV UR5, 0x4008 ;  /* 0x0000400800057882 */ /* 0x000fe20000000000 */
[----:B------:R2:W-:Y:S01]  /*4450*/  UTCCP.T.S.2CTA.4x32dp128bit tmem[UR26+0x1c0], gdesc[UR8] ;  /* 0x0001c0081a0079e7 */ /* 0x0005e20009300000 */
[----:B------:R-:W-:Y:S01]  /*4460*/  UMOV UR11, 0x4008 ;  /* 0x00004008000b7882 */ /* 0x000fe20000000000 */
[----:B------:R2:W-:Y:S01]  /*4470*/  UTCCP.T.S.2CTA.4x32dp128bit tmem[UR26+0x1c4], gdesc[UR16] ;  /* 0x0001c4101a0079e7 */ /* 0x0005e20009300000 */
[----:B------:R-:W-:Y:S01]  /*4480*/  UMOV UR13, 0x4008 ;  /* 0x00004008000d7882 */ /* 0x000fe20000000000 */
[----:B------:R2:W-:Y:S01]  /*4490*/  UTCCP.T.S.2CTA.4x32dp128bit tmem[UR26+0x1c8], gdesc[UR4] ;  /* 0x0001c8041a0079e7 */ /* 0x0005e20009300000 */
[----:B------:R-:W-:Y:S01]  /*44a0*/  UMOV UR15, 0x4008 ;  /* 0x00004008000f7882 */ /* 0x000fe20000000000 */
[----:B------:R2:W-:Y:S01]  /*44b0*/  UTCCP.T.S.2CTA.4x32dp128bit tmem[UR26+0x1cc], gdesc[UR10] ;  /* 0x0001cc0a1a0079e7 */ /* 0x0005e20009300000 */
[----:B------:R2:W-:Y:S01]  /*44c0*/  UTCCP.T.S.2CTA.4x32dp128bit tmem[UR26+0x1d0], gdesc[UR12] ;  /* 0x0001d00c1a0079e7 */ /* 0x0005e20009300000 */
[----:B------:R2:W-:Y:S01]  /*44d0*/  UTCCP.T.S.2CTA.4x32dp128bit tmem[UR26+0x1d4], gdesc[UR14] ;  /* 0x0001d40e1a0079e7 */ /* 0x0005e20009300000 */
[----:B------:R-:W-:Y:S01]  /*44e0*/  UMOV UR6, 0x1 ;  /* 0x0000000100067882 */ /* 0x000fe20000000000 */
[----:B------:R-:W3:Y:S01]  /*44f0*/  SYNCS.PHASECHK.TRANS64.TRYWAIT P3, [UR30+0xf8], R5 ;  /* 0x0000f805ff0075a7 */ /* 0x000ee2000806111e */
[----:B-1----:R-:W-:Y:S01]  /*4500*/  @P1 VOTEU.ANY UP0, P0 ;  /* 0x0000000000ff1886 */ /* 0x002fe20000000100 */
[----:B------:R-:W-:Y:S01]  /*4510*/  @UP1 USEL UR6, URZ, 0x1, !UP0 ;  /* 0x00000001ff061887 */ /* 0x000fe2000c000000 */
[----:B--23--:R-:W-:Y:S11]  /*4520*/  @!P3 BRA `(.L_x_80) ;  /* 0x000000880078b947 */ /* 0x00cff60003800000 */
.L_x_184:
[----:B------:R-:W-:Y:S01]  /*4530*/  ELECT P0, URZ, PT ;  /* 0x0000000000ff782f */ /* 0x000fe20003800000 */
[----:B------:R-:W-:Y:S02]  /*4540*/  ULEA UR8, UR7, UR41, 0x9 ;  /* 0x0000002907087291 */ /* 0x000fe4000f8e48ff */
[----:B------:R-:W-:Y:S02]  /*4550*/  ULEA UR4, UR7, UR40, 0x9 ;  /* 0x0000002807047291 */ /* 0x000fe4000f8e48ff */
[----:B------:R-:W-:Y:S02]  /*4560*/  UIADD3 UR14, UPT, UPT, UR8, 0x2, URZ ;  /* 0x00000002080e7890 */ /* 0x000fe4000fffe0ff */
[----:B------:R-:W-:Y:S02]  /*4570*/  UIADD3 UR10, UPT, UPT, UR4, 0x2, URZ ;  /* 0x00000002040a7890 */ /* 0x000fe4000fffe0ff */
[----:B------:R-:W-:Y:S01]  /*4580*/  UIADD3 UR18, UPT, UPT, UR18, 0x40, URZ ;  /* 0x0000004012127890 */ /* 0x000fe2000fffe0ff */
[----:B------:R-:W-:-:S03]  /*4590*/  UMOV UR9, 0x80004020 ;  /* 0x8000402000097882 */ /* 0x000fc60000000000 */
[----:B-1----:R-:W-:Y:S01]  /*45a0*/  @P0 LOP3.LUT R0, R2, 0xffff, RZ, 0xc0, !PT ;  /* 0x0000ffff02000812 */ /* 0x002fe200078ec0ff */
[----:B------:R-:W-:Y:S01]  /*45b0*/  UMOV UR5, 0x80004020 ;  /* 0x8000402000057882 */ /* 0x000fe20000000000 */
[----:B------:R-:W-:Y:S01]  /*45c0*/  UMOV UR15, 0x80004020 ;  /* 0x80004020000f7882 */ /* 0x000fe20000000000 */
[----:B------:R-:W-:Y:S01]  /*45d0*/  UMOV UR11, 0x80004020 ;  /* 0x80004020000b7882 */ /* 0x000fe20000000000 */
[----:B------:R-:W-:Y:S01]  /*45e0*/  @P0 R2UR UR12, R0 ;  /* 0x00000000000c02ca */ /* 0x000fe200000e0000 */
[----:B------:R1:W-:Y:S01]  /*45f0*/  UTCOMMA.2CTA.4X gdesc[UR4], gdesc[UR8], tmem[UR31], tmem[UR48], idesc[UR49], tmem[UR38], !UPT ;  /* 0x80263008040075ea */ /* 0x0003e2000fa0001f */
[----:B------:R1:W-:Y:S01]  /*4600*/  UTCOMMA.2CTA.4X gdesc[UR10], gdesc[UR14], tmem[UR31], tmem[UR46], idesc[UR47], tmem[UR36], UPT ;  /* 0x80242e0e0a0075ea */ /* 0x0003e2000ba0001f */
[----:B------:R-:W-:Y:S01]  /*4610*/  UMOV UR13, 0x1 ;  /* 0x00000001000d7882 */ /* 0x000fe20000000000 */
[----:B------:R-:W-:-:S09]  /*4620*/  UMOV UR27, UR51 ;  /* 0x00000033001b7c82 */ /* 0x000fd20008000000 */
[----:B------:R1:W-:Y:S01]  /*4630*/  UTCBAR.2CTA.MULTICAST [UR18], URZ, UR12 ;  /* 0x000000ff120073e9 */ /* 0x0003e2000820080c */
[----:B------:R-:W-:Y:S01]  /*4640*/  NOP ;  /* 0x0000000000007918 */ /* 0x000fe20000000000 */
.L_x_77:
[----:B------:R-:W-:-:S09]  /*4650*/  UISETP.GE.AND UP0, UPT, UR27, 0x1, UPT ;  /* 0x000000011b00788c */ /* 0x000fd2000bf06270 */
[----:B------:R-:W-:Y:S05]  /*4660*/  BRA.U !UP0, `(.L_x_81) ;  /* 0x0000000108ec7547 */ /* 0x000fea000b800000 */
[----:B-1----:R-:W-:-:S05]  /*4670*/  UMOV UR5, UR28 ;  /* 0x0000001c00057c82 */ /* 0x002fca0008000000 */
.L_x_84:
[----:B------:R-:W-:Y:S02]  /*4680*/  UISETP.NE.AND UP0, UPT, UR6, URZ, UPT ;  /* 0x000000ff0600728c */ /* 0x000fe4000bf05270 */
[----:B------:R-:W-:Y:S07]  /*4690*/  ULEA UR7, UR5, UR30, 0x3 ;  /* 0x0000001e05077291 */ /* 0x000fee000f8e18ff */
[----:B------:R-:W-:Y:S05]  /*46a0*/  BRA.U UP0, `(.L_x_82) ;  /* 0x00000001000c7547 */ /* 0x000fea000b800000 */
[----:B------:R-:W-:Y:S04]  /*46b0*/  SHF.L.U32 R5, R3, 0x1f, RZ ;  /* 0x0000001f03057819 */ /* 0x000fe800000006ff */
[----:B------:R-:W1:Y:S02]  /*46c0*/  SYNCS.PHASECHK.TRANS64.TRYWAIT P0, [UR7], R5 ;  /* 0x00000005ff0075a7 */ /* 0x000e640008001107 */
[----:B-1----:R-:W-:Y:S05]  /*46d0*/  @!P0 BRA `(.L_x_83) ;  /* 0x0000008800248947 */ /* 0x002fea0003800000 */
.L_x_82:
[----:B------:R-:W-:Y:S02]  /*46e0*/  UISETP.NE.AND UP1, UPT, UR27, 0x1, UPT ;  /* 0x000000011b00788c */ /* 0x000fe4000bf25270 */
[----:B------:R-:W-:Y:S01]  /*46f0*/  UIADD3 UR4, UPT, UPT, UR5, 0x1, URZ ;  /* 0x0000000105047890 */ /* 0x000fe2000fffe0ff */
[----:B------:R-:W-:Y:S03]  /*4700*/  ELECT P3, URZ, PT ;  /* 0x0000000000ff782f */ /* 0x000fe60003860000 */
[----:B------:R-:W-:Y:S01]  /*4710*/  UISETP.NE.AND UP0, UPT, UR4, 0x8, UPT ;  /* 0x000000080400788c */ /* 0x000fe2000bf05270 */
[----:B------:R-:W-:Y:S01]  /*4720*/  PLOP3.LUT P1, PT, PT, PT, UP1, 0x80, 0x8 ;  /* 0x000000000008781c */ /* 0x000fe20003f2f018 */
[----:B------:R-:W-:Y:S02]  /*4730*/  ULEA UR12, UR5, UR42, 0x6 ;  /* 0x0000002a050c7291 */ /* 0x000fe4000f8e30ff */
[----:B------:R-:W-:Y:S02]  /*4740*/  USEL UR6, URZ, 0x1, UP0 ;  /* 0x00000001ff067887 */ /* 0x000fe40008000000 */
[----:B------:R-:W-:Y:S02]  /*4750*/  USEL UR28, UR4, URZ, UP0 ;  /* 0x000000ff041c7287 */ /* 0x000fe40008000000 */
[----:B------:R-:W-:Y:S02]  /*4760*/  UIADD3 UR24, UPT, UPT, UR12, 0x20, URZ ;  /* 0x000000200c187890 */ /* 0x000fe4000fffe0ff */
[----:B------:R-:W-:Y:S01]  /*4770*/  @UP1 ULEA UR4, UR28, UR30, 0x3 ;  /* 0x0000001e1c041291 */ /* 0x000fe2000f8e18ff */
[----:B------:R-:W-:Y:S01]  /*4780*/  LOP3.LUT R3, R3, UR6, RZ, 0x3c, !PT ;  /* 0x0000000603037c12 */ /* 0x000fe2000f8e3cff */
[----:B------:R-:W-:Y:S01]  /*4790*/  ULEA UR10, UR5, UR41, 0x9 ;  /* 0x00000029050a7291 */ /* 0x000fe2000f8e48ff */
[----:B-1----:R-:W-:Y:S01]  /*47a0*/  @P3 LOP3.LUT R0, R2, 0xffff, RZ, 0xc0, !PT ;  /* 0x0000ffff02003812 */ /* 0x002fe200078ec0ff */
[----:B------:R-:W-:Y:S01]  /*47b0*/  ULEA UR8, UR5, UR40, 0x9 ;  /* 0x0000002805087291 */ /* 0x000fe2000f8e48ff */
[----:B------:R-:W-:Y:S01]  /*47c0*/  @P1 SHF.L.U32 R4, R3, 0x1f, RZ ;  /* 0x0000001f03041819 */ /* 0x000fe200000006ff */
[----:B------:R-:W-:Y:S01]  /*47d0*/  UIADD3 UR29, UPT, UPT, UR7, 0x40, URZ ;  /* 0x00000040071d7890 */ /* 0x000fe2000fffe0ff */
[----:B------:R-:W-:Y:S01]  /*47e0*/  @P3 R2UR UR7, R0 ;  /* 0x00000000000732ca */ /* 0x000fe200000e0000 */
[----:B------:R-:W-:Y:S01]  /*47f0*/  UISETP.NE.U32.AND UP0, UPT, UR13, URZ, UPT ;  /* 0x000000ff0d00728c */ /* 0x000fe2000bf05070 */
[----:B------:R-:W1:Y:S01]  /*4800*/  @P1 SYNCS.PHASECHK.TRANS64.TRYWAIT P0, [UR4], R4 ;  /* 0x00000004ff0015a7 */ /* 0x000e620008001104 */
[----:B------:R-:W-:Y:S02]  /*4810*/  ULEA UR4, UR5, UR43, 0x7 ;  /* 0x0000002b05047291 */ /* 0x000fe4000f8e38ff */
[----:B------:R-:W-:Y:S02]  /*4820*/  UIADD3 UR16, UPT, UPT, UR10, 0x2, URZ ;  /* 0x000000020a107890 */ /* 0x000fe4000fffe0ff */
[----:B------:R-:W-:Y:S02]  /*4830*/  UIADD3 UR18, UPT, UPT, UR4, 0x20, URZ ;  /* 0x0000002004127890 */ /* 0x000fe4000fffe0ff */
[----:B------:R-:W-:Y:S02]  /*4840*/  UIADD3 UR20, UPT, UPT, UR4, 0x40, URZ ;  /* 0x0000004004147890 */ /* 0x000fe4000fffe0ff */
[----:B------:R-:W-:Y:S02]  /*4850*/  UIADD3 UR22, UPT, UPT, UR4, 0x60, URZ ;  /* 0x0000006004167890 */ /* 0x000fe4000fffe0ff */
[----:B------:R-:W-:Y:S01]  /*4860*/  UIADD3 UR14, UPT, UPT, UR8, 0x2, URZ ;  /* 0x00000002080e7890 */ /* 0x000fe2000fffe0ff */
[----:B------:R-:W-:Y:S01]  /*4870*/  UMOV UR13, 0x4008 ;  /* 0x00004008000d7882 */ /* 0x000fe20000000000 */
[----:B------:R-:W-:Y:S01]  /*4880*/  UMOV UR25, 0x4008 ;  /* 0x0000400800197882 */ /* 0x000fe20000000000 */
[----:B------:R2:W-:Y:S01]  /*4890*/  UTCCP.T.S.2CTA.4x32dp128bit tmem[UR26+0x1c0], gdesc[UR12] ;  /* 0x0001c00c1a0079e7 */ /* 0x0005e20009300000 */
[----:B------:R-:W-:Y:S01]  /*48a0*/  UTCCP.T.S.2CTA.4x32dp128bit tmem[UR26+0x1c4], gdesc[UR24] ;  /* 0x0001c4181a0079e7 */ /* 0x000fe20009300000 */
[----:B------:R-:W-:Y:S01]  /*48b0*/  UMOV UR5, 0x4008 ;  /* 0x0000400800057882 */ /* 0x000fe20000000000 */
[----:B------:R-:W-:Y:S01]  /*48c0*/  UMOV UR19, 0x4008 ;  /* 0x0000400800137882 */ /* 0x000fe20000000000 */
[----:B------:R3:W-:Y:S01]  /*48d0*/  UTCCP.T.S.2CTA.4x32dp128bit tmem[UR26+0x1c8], gdesc[UR4] ;  /* 0x0001c8041a0079e7 */ /* 0x0007e20009300000 */
[----:B------:R4:W-:Y:S01]  /*48e0*/  UTCCP.T.S.2CTA.4x32dp128bit tmem[UR26+0x1cc], gdesc[UR18] ;  /* 0x0001cc121a0079e7 */ /* 0x0009e20009300000 */
[----:B------:R-:W-:Y:S01]  /*48f0*/  UMOV UR21, 0x4008 ;  /* 0x0000400800157882 */ /* 0x000fe20000000000 */
[----:B------:R-:W-:Y:S01]  /*4900*/  UMOV UR23, 0x4008 ;  /* 0x0000400800177882 */ /* 0x000fe20000000000 */
[----:B------:R4:W-:Y:S01]  /*4910*/  UTCCP.T.S.2CTA.4x32dp128bit tmem[UR26+0x1d0], gdesc[UR20] ;  /* 0x0001d0141a0079e7 */ /* 0x0009e20009300000 */
[----:B------:R4:W-:Y:S01]  /*4920*/  UTCCP.T.S.2CTA.4x32dp128bit tmem[UR26+0x1d4], gdesc[UR22] ;  /* 0x0001d4161a0079e7 */ /* 0x0009e20009300000 */
[----:B------:R-:W-:Y:S01]  /*4930*/  UMOV UR11, 0x80004020 ;  /* 0x80004020000b7882 */ /* 0x000fe20000000000 */
[----:B------:R-:W-:Y:S01]  /*4940*/  UMOV UR9, 0x80004020 ;  /* 0x8000402000097882 */ /* 0x000fe20000000000 */
[----:B------:R-:W-:Y:S01]  /*4950*/  UMOV UR17, 0x80004020 ;  /* 0x8000402000117882 */ /* 0x000fe20000000000 */
[----:B------:R4:W-:Y:S01]  /*4960*/  UTCOMMA.2CTA.4X gdesc[UR8], gdesc[UR10], tmem[UR31], tmem[UR34], idesc[UR35], tmem[UR38], UP0 ;  /* 0x8026220a080075ea */ /* 0x0009e2000820001f */
[----:B------:R-:W-:Y:S02]  /*4970*/  UISETP.GT.U32.AND UP0, UPT, UR27, 0x1, UPT ;  /* 0x000000011b00788c */ /* 0x000fe4000bf04070 */
[----:B------:R-:W-:Y:S01]  /*4980*/  UIADD3 UR27, UPT, UPT, UR27, -0x1, URZ ;  /* 0xffffffff1b1b7890 */ /* 0x000fe2000fffe0ff */
[----:B------:R-:W-:Y:S01]  /*4990*/  UMOV UR15, 0x80004020 ;  /* 0x80004020000f7882 */ /* 0x000fe20000000000 */
[----:B------:R-:W-:Y:S01]  /*49a0*/  UMOV UR6, 0x1 ;  /* 0x0000000100067882 */ /* 0x000fe20000000000 */
[----:B------:R4:W-:Y:S01]  /*49b0*/  UTCOMMA.2CTA.4X gdesc[UR14], gdesc[UR16], tmem[UR31], tmem[UR32], idesc[UR33], tmem[UR36], UPT ;  /* 0x802420100e0075ea */ /* 0x0009e2000ba0001f */
[----:B------:R4:W-:Y:S01]  /*49c0*/  UTCBAR.2CTA.MULTICAST [UR29], URZ, UR7 ;  /* 0x000000ff1d0073e9 */ /* 0x0009e20008200807 */
[----:B--2---:R-:W-:Y:S01]  /*49d0*/  UMOV UR13, 0x1 ;  /* 0x00000001000d7882 */ /* 0x004fe20000000000 */
[----:B---3--:R-:W-:Y:S01]  /*49e0*/  UMOV UR5, UR28 ;  /* 0x0000001c00057c82 */ /* 0x008fe20008000000 */
[----:B-1----:R-:W-:Y:S01]  /*49f0*/  @P1 VOTEU.ANY UP2, P0 ;  /* 0x0000000000ff1886 */ /* 0x002fe20000040100 */
[----:B------:R-:W-:Y:S01]  /*4a00*/  @UP1 USEL UR6, URZ, 0x1, !UP2 ;  /* 0x00000001ff061887 */ /* 0x000fe2000d000000 */
[----:B----4-:R-:W-:Y:S11]  /*4a10*/  BRA.U UP0, `(.L_x_84) ;  /* 0xfffffffd00187547 */ /* 0x010ff6000b83ffff */
.L_x_81:
[----:B------:R2:W-:Y:S01]  /*4a20*/  UTCBAR.2CTA.MULTICAST [UR52], URZ, UR50 ;  /* 0x000000ff340073e9 */ /* 0x0005e20008200832 */
[----:B------:R-:W-:-:S04]  /*4a30*/  UMOV UR7, UR28 ;  /* 0x0000001c00077c82 */ /* 0x000fc80008000000 */
.L_x_76:
[----:B------:R-:W-:Y:S01]  /*4a40*/  ISETP.NE.AND P0, PT, R9, 0x2, PT ;  /* 0x000000020900780c */ /* 0x000fe20003f05270 */
[----:B------:R-:W-:-:S03]  /*4a50*/  ULOP3.LUT UR44, UR44, 0x1, URZ, 0x3c, !UPT ;  /* 0x000000012c2c7892 */ /* 0x000fc6000f8e3cff */
[----:B------:R-:W-:Y:S02]  /*4a60*/  SEL R5, RZ, 0x1, P0 ;  /* 0x00000001ff057807 */ /* 0x000fe40000000000 */
[----:B------:R-:W-:Y:S02]  /*4a70*/  SEL R9, R9, RZ, P0 ;  /* 0x000000ff09097207 */ /* 0x000fe40000000000 */
[----:B------:R-:W-:Y:S01]  /*4a80*/  LOP3.LUT R8, R8, R5, RZ, 0x3c, !PT ;  /* 0x0000000508087212 */ /* 0x000fe200078e3cff */
[----:B------:R-:W-:Y:S06]  /*4a90*/  @P2 BRA `(.L_x_85) ;  /* 0xfffffff400942947 */ /* 0x000fec000383ffff */
[----:B------:R-:W3:Y:S01]  /*4aa0*/  S2UR UR6, SR_CgaCtaId ;  /* 0x00000000000679c3 */ /* 0x000ee20000008800 */
[----:B------:R-:W-:Y:S01]  /*4ab0*/  ELECT P0, URZ, PT ;  /* 0x0000000000ff782f */ /* 0x000fe20003800000 */
[----:B------:R-:W-:Y:S01]  /*4ac0*/  IMAD.MOV.U32 R0, RZ, RZ, 0x1 ;  /* 0x00000001ff007424 */ /* 0x000fe200078e00ff */
[----:B-1----:R-:W-:Y:S01]  /*4ad0*/  UMOV UR4, 0x40 ;  /* 0x0000004000047882 */ /* 0x002fe20000000000 */
[----:B------:R-:W-:-:S04]  /*4ae0*/  SHF.L.U32 R3, RZ, 0x1f, RZ ;  /* 0x0000001fff037819 */ /* 0x000fc800000006ff */
[----:B------:R-:W-:Y:S01]  /*4af0*/  UVIRTCOUNT.DEALLOC.SMPOOL 0x80 ;  /* 0x000000800000784c */ /* 0x000fe20000000000 */
[----:B---3--:R-:W-:-:S09]  /*4b00*/  ULEA UR6, UR6, UR4, 0x18 ;  /* 0x0000000406067291 */ /* 0x008fd2000f8ec0ff */
[----:B------:R1:W-:Y:S01]  /*4b10*/  @P0 STS.U8 [UR6+0x1c], R0 ;  /* 0x00001c00ff000988 */ /* 0x0003e20008000006 */
[----:B------:R-:W3:Y:S02]  /*4b20*/  SYNCS.PHASECHK.TRANS64.TRYWAIT P0, [UR30+0x120], R3 ;  /* 0x00012003ff0075a7 */ /* 0x000ee4000800111e */
[----:B-1-3--:R-:W-:Y:S05]  /*4b30*/  @!P0 BRA `(.L_x_86) ;  /* 0x0000008400248947 */ /* 0x00afea0003800000 */
.L_x_187:
[----:B------:R-:W-:Y:S01]  /*4b40*/  NOP ;  /* 0x0000000000007918 */ /* 0x000fe20000000000 */
[----:B-1----:R-:W1:Y:S01]  /*4b50*/  LDS R0, [UR6+0x14] ;  /* 0x00001406ff007984 */ /* 0x002e620008000800 */
[----:B------:R-:W-:Y:S01]  /*4b60*/  ULOP3.LUT UR4, UR26, 0xffff, URZ, 0xc0, !UPT ;  /* 0x0000ffff1a047892 */ /* 0x000fe2000f8ec0ff */
[----:B------:R-:W-:Y:S01]  /*4b70*/  UMOV UR5, 0xffff ;  /* 0x0000ffff00057882 */ /* 0x000fe20000000000 */
[----:B------:R-:W-:Y:S02]  /*4b80*/  UMOV UR7, 0x1 ;  /* 0x0000000100077882 */ /* 0x000fe40000000000 */
[----:B------:R-:W-:-:S04]  /*4b90*/  USHF.R.U32.HI UR4, URZ, 0x5, UR4 ;  /* 0x00000005ff047899 */ /* 0x000fc80008011604 */
[----:B------:R-:W-:Y:S02]  /*4ba0*/  USHF.L.U32 UR5, UR5, UR4, URZ ;  /* 0x0000000405057299 */ /* 0x000fe400080006ff */
[----:B------:R-:W-:-:S04]  /*4bb0*/  USHF.L.U32 UR4, UR7, UR4, URZ ;  /* 0x0000000407047299 */ /* 0x000fc800080006ff */
[----:B-1----:R-:W-:-:S04]  /*4bc0*/  LOP3.LUT R0, R0, UR5, RZ, 0xc0, !PT ;  /* 0x0000000500007c12 */ /* 0x002fc8000f8ec0ff */
[----:B------:R-:W-:-:S13]  /*4bd0*/  ISETP.NE.AND P0, PT, R0, UR5, PT ;  /* 0x0000000500007c0c */ /* 0x000fda000bf05270 */
[----:B------:R-:W-:Y:S05]  /*4be0*/  @P0 BRA `(.L_x_87) ;  /* 0x0000000000580947 */ /* 0x000fea0003800000 */
[----:B------:R-:W1:Y:S02]  /*4bf0*/  LDS R0, [UR6+0x18] ;  /* 0x00001806ff007984 */ /* 0x000e640008000800 */
[----:B-1----:R-:W-:-:S04]  /*4c00*/  LOP3.LUT R0, R0, UR4, RZ, 0xc0, !PT ;  /* 0x0000000400007c12 */ /* 0x002fc8000f8ec0ff */
[----:B------:R-:W-:-:S13]  /*4c10*/  ISETP.NE.AND P0, PT, R0, UR4, PT ;  /* 0x0000000400007c0c */ /* 0x000fda000bf05270 */
[----:B------:R-:W-:Y:S05]  /*4c20*/  @P0 BRA `(.L_x_88) ;  /* 0x00000000003c0947 */ /* 0x000fea0003800000 */
[----:B------:R-:W1:Y:S01]  /*4c30*/  S2R R2, SR_LANEID ;  /* 0x0000000000027919 */ /* 0x000e620000000000 */
[----:B------:R-:W-:Y:S01]  /*4c40*/  ULOP3.LUT UR5, URZ, UR5, URZ, 0x33, !UPT ;  /* 0x00000005ff057292 */ /* 0x000fe2000f8e33ff */
[----:B------:R-:W-:Y:S01]  /*4c50*/  LOP3.LUT R4, RZ, UR4, RZ, 0x33, !PT ;  /* 0x00000004ff047c12 */ /* 0x000fe2000f8e33ff */
[----:B------:R-:W-:Y:S02]  /*4c60*/  VOTEU.ANY UR4, UPT, PT ;  /* 0x0000000000047886 */ /* 0x000fe400038e0100 */
[----:B------:R-:W-:Y:S01]  /*4c70*/  UFLO.U32 UR4, UR4 ;  /* 0x00000004000472bd */ /* 0x000fe200080e0000 */
[----:B------:R-:W3:Y:S01]  /*4c80*/  REDUX UR7, R4 ;  /* 0x00000000040773c4 */ /* 0x000ee20000000000 */
[----:B------:R-:W-:-:S06]  /*4c90*/  IMAD.U32 R0, RZ, RZ, UR5 ;  /* 0x00000005ff007e24 */ /* 0x000fcc000f8e00ff */
[----:B------:R4:W-:Y:S01]  /*4ca0*/  UTCATOMSWS.AND URZ, UR5 ;  /* 0x0000000500ff79e3 */ /* 0x0009e20008000000 */
[----:B------:R-:W2:Y:S01]  /*4cb0*/  REDUX UR8, R0 ;  /* 0x00000000000873c4 */ /* 0x000ea20000000000 */
[----:B-1----:R-:W-:Y:S01]  /*4cc0*/  ISETP.EQ.U32.AND P0, PT, R2, UR4, PT ;  /* 0x0000000402007c0c */ /* 0x002fe2000bf02070 */
[----:B---3--:R-:W-:Y:S01]  /*4cd0*/  IMAD.U32 R2, RZ, RZ, UR7 ;  /* 0x00000007ff027e24 */ /* 0x008fe2000f8e00ff */
[----:B--2---:R-:W-:-:S11]  /*4ce0*/  MOV R3, UR8 ;  /* 0x0000000800037c02 */ /* 0x004fd60008000f00 */
[----:B------:R4:W-:Y:S04]  /*4cf0*/  @P0 ATOMS.AND RZ, [UR6+0x14], R3 ;  /* 0x00001403ffff098c */ /* 0x0009e8000a800006 */
[----:B------:R4:W-:Y:S01]  /*4d00*/  @P0 ATOMS.AND RZ, [UR6+0x18], R2 ;  /* 0x00001802ffff098c */ /* 0x0009e2000a800006 */
[----:B------:R-:W-:Y:S05]  /*4d10*/  BRA `(.L_x_89) ;  /* 0x0000000000147947 */ /* 0x000fea0003800000 */
.L_x_88:
[----:B------:R-:W-:Y:S02]  /*4d20*/  MOV R2, 0x4d40 ;  /* 0x00004d4000027802 */ /* 0x000fe40000000f00 */
[----:B--2--5:R-:W-:Y:S05]  /*4d30*/  CALL.REL.NOINC `($__internal_0_$__cuda_sm10x_tcgen05_guardrail_trap_col_being_dealloced_not_returned_by_alloc) ;  /* 0x0000008800107944 */ /* 0x024fea0003c00000 */
[----:B------:R-:W-:Y:S05]  /*4d40*/  BRA `(.L_x_89) ;  /* 0x0000000000087947 */ /* 0x000fea0003800000 */
.L_x_87:
[----:B------:R-:W-:Y:S02]  /*4d50*/  MOV R2, 0x4d70 ;  /* 0x00004d7000027802 */ /* 0x000fe40000000f00 */
[----:B--2--5:R-:W-:Y:S05]  /*4d60*/  CALL.REL.NOINC `($__internal_2_$__cuda_sm10x_tcgen05_guardrail_trap_unallocated_columns_being_dealloced) ;  /* 0x00000088001c7944 */ /* 0x024fea0003c00000 */
.L_x_89:
[----:B------:R-:W-:Y:S01]  /*4d70*/  NOP ;  /* 0x0000000000007918 */ /* 0x000fe20000000000 */
[----:B----4-:R-:W-:Y:S05]  /*4d80*/  EXIT ;  /* 0x000000000000794d */ /* 0x010fea0003800000 */
.L_x_63:
[----:B------:R-:W-:-:S09]  /*4d90*/  UISETP.NE.OR UP0, UPT, UR21, 0x3, !UP4 ;  /* 0x000000031500788c */ /* 0x000fd2000e705670 */
[----:B------:R-:W-:Y:S05]  /*4da0*/  BRA.U UP0, `(.L_x_90) ;  /* 0x0000001100c47547 */ /* 0x000fea000b800000 */
[----:B------:R-:W2:Y:S01]  /*4db0*/  LDCU.64 UR4, c[0x0][0xc88] ;  /* 0x00019100ff0477ac */ /* 0x000ea20008000a00 */
[----:B------:R-:W3:Y:S01]  /*4dc0*/  S2UR UR8, SR_CgaCtaId ;  /* 0x00000000000879c3 */ /* 0x000ee20000008800 */
[----:B------:R-:W-:Y:S02]  /*4dd0*/  HFMA2 R9, -RZ, RZ, 0, 0 ;  /* 0x00000000ff097431 */ /* 0x000fe400000001ff */
[----:B------:R-:W-:Y:S01]  /*4de0*/  IMAD.MOV.U32 R11, RZ, RZ, 0x1 ;  /* 0x00000001ff0b7424 */ /* 0x000fe200078e00ff */
[----:B------:R-:W4:Y:S01]  /*4df0*/  LDCU UR37, c[0x0][0x370] ;  /* 0x00006e00ff2577ac */ /* 0x000f220008000800 */
[----:B------:R-:W-:Y:S01]  /*4e00*/  IMAD.MOV.U32 R10, RZ, RZ, RZ ;  /* 0x000000ffff0a7224 */ /* 0x000fe200078e00ff */
[----:B------:R-:W-:Y:S01]  /*4e10*/  MOV R3, 0x4000 ;  /* 0x0000400000037802 */ /* 0x000fe20000000f00 */
[----:B------:R-:W4:Y:S01]  /*4e20*/  LDCU.128 UR40, c[0x0][0xf10] ;  /* 0x0001e200ff2877ac */ /* 0x000f220008000c00 */
[----:B------:R-:W1:Y:S01]  /*4e30*/  LDC.64 R12, c[0x0][0x348] ;  /* 0x0000d200ff0c7b82 */ /* 0x000e620000000a00 */
[----:B------:R-:W3:Y:S01]  /*4e40*/  LDCU UR31, c[0x0][0x374] ;  /* 0x00006e80ff1f77ac */ /* 0x000ee20008000800 */
[----:B------:R-:W3:Y:S01]  /*4e50*/  LDCU.64 UR38, c[0x0][0xc90] ;  /* 0x00019200ff2677ac */ /* 0x000ee20008000a00 */
[----:B------:R-:W3:Y:S01]  /*4e60*/  LDCU UR15, c[0x0][0xf0c] ;  /* 0x0001e180ff0f77ac */ /* 0x000ee20008000800 */
[----:B--2---:R-:W-:Y:S01]  /*4e70*/  UISETP.NE.U32.AND UP0, UPT, UR4, URZ, UPT ;  /* 0x000000ff0400728c */ /* 0x004fe2000bf05070 */
[----:B------:R-:W2:Y:S01]  /*4e80*/  LDCU UR53, c[0x0][0xf20] ;  /* 0x0001e400ff3577ac */ /* 0x000ea20008000800 */
[----:B------:R-:W2:Y:S01]  /*4e90*/  LDCU UR4, c[0x0][0xf30] ;  /* 0x0001e600ff0477ac */ /* 0x000ea20008000800 */
[----:B------:R-:W-:Y:S01]  /*4ea0*/  UMOV UR21, 0x400 ;  /* 0x0000040000157882 */ /* 0x000fe20000000000 */
[----:B----4-:R-:W-:-:S02]  /*4eb0*/  UIMAD.WIDE.U32 UR50, UR37, UR40, URZ ;  /* 0x00000028253272a5 */ /* 0x010fc4000f8e00ff */
[----:B---3--:R-:W-:Y:S02]  /*4ec0*/  UIMAD.WIDE.U32 UR6, UR31, UR43, URZ ;  /* 0x0000002b1f0672a5 */ /* 0x008fe4000f8e00ff */
[----:B------:R-:W-:Y:S02]  /*4ed0*/  ULEA UR21, UR8, UR21, 0x18 ;  /* 0x0000001508157291 */ /* 0x000fe4000f8ec0ff */
[----:B------:R-:W-:Y:S02]  /*4ee0*/  UISETP.NE.U32.AND UP6, UPT, UR38, URZ, UPT ;  /* 0x000000ff2600728c */ /* 0x000fe4000bfc5070 */
[----:B------:R-:W-:Y:S02]  /*4ef0*/  UIADD3 UR45, UPT, UPT, UR21, 0x98, URZ ;  /* 0x00000098152d7890 */ /* 0x000fe4000fffe0ff */
[----:B------:R-:W-:Y:S02]  /*4f00*/  UIADD3 UR33, UPT, UPT, UR21, 0x80, URZ ;  /* 0x0000008015217890 */ /* 0x000fe4000fffe0ff */
[----:B------:R-:W-:-:S02]  /*4f10*/  UIADD3 UR25, UPT, UPT, UR21, 0x88, URZ ;  /* 0x0000008815197890 */ /* 0x000fc4000fffe0ff */
[----:B------:R-:W-:Y:S02]  /*4f20*/  UIADD3 UR17, UPT, UPT, UR21, 0x90, URZ ;  /* 0x0000009015117890 */ /* 0x000fe4000fffe0ff */
[----:B------:R-:W-:Y:S02]  /*4f30*/  UISETP.NE.AND.EX UP5, UPT, UR5, URZ, UPT, UP0 ;  /* 0x000000ff0500728c */ /* 0x000fe4000bfa5300 */
[----:B------:R-:W-:Y:S01]  /*4f40*/  UISETP.NE.AND UP0, UPT, UR44, 0x1, UPT ;  /* 0x000000012c00788c */ /* 0x000fe2000bf05270 */
[----:B------:R-:W-:Y:S01]  /*4f50*/  UMOV UR50, UR51 ;  /* 0x0000003300327c82 */ /* 0x000fe20008000000 */
[----:B------:R-:W-:Y:S01]  /*4f60*/  UMOV UR49, UR7 ;  /* 0x0000000700317c82 */ /* 0x000fe20008000000 */
[----:B------:R-:W-:Y:S01]  /*4f70*/  UISETP.NE.AND UP0, UPT, UR15, 0x1, UPT ;  /* 0x000000010f00788c */ /* 0x000fe2000bf05270 */
[----:B------:R-:W-:Y:S01]  /*4f80*/  UMOV UR29, URZ ;  /* 0x000000ff001d7c82 */ /* 0x000fe20008000000 */
[----:B------:R-:W-:Y:S02]  /*4f90*/  UPLOP3.LUT UP4, UPT, UPT, UPT, UPT, 0x40, 0x4 ;  /* 0x000000000004789c */ /* 0x000fe40003f8e870 */
[----:B------:R-:W-:Y:S01]  /*4fa0*/  UISETP.GE.AND UP2, UPT, UR44, 0x1, UPT ;  /* 0x000000012c00788c */ /* 0x000fe2000bf46270 */
[----:B------:R-:W3:Y:S01]  /*4fb0*/  LDCU.64 UR22, c[0x0][0xf28] ;  /* 0x0001e500ff1677ac */ /* 0x000ee20008000a00 */
[----:B------:R-:W-:-:S02]  /*4fc0*/  UISETP.NE.AND.EX UP6, UPT, UR39, URZ, UPT, UP6 ;  /* 0x000000ff2700728c */ /* 0x000fc4000bfc5360 */
[----:B------:R-:W-:Y:S02]  /*4fd0*/  UPRMT UR45, UR8, 0x654, UR45 ;  /* 0x00000654082d7896 */ /* 0x000fe4000800002d */
[----:B------:R-:W-:Y:S02]  /*4fe0*/  UPRMT UR48, UR8, 0x654, UR33 ;  /* 0x0000065408307896 */ /* 0x000fe40008000021 */
[----:B------:R-:W-:Y:S02]  /*4ff0*/  UPRMT UR47, UR8, 0x654, UR25 ;  /* 0x00000654082f7896 */ /* 0x000fe40008000019 */
[----:B------:R-:W-:Y:S02]  /*5000*/  UPRMT UR46, UR8, 0x654, UR17 ;  /* 0x00000654082e7896 */ /* 0x000fe40008000011 */
[----:B------:R-:W-:Y:S02]  /*5010*/  USHF.R.U32.HI UR50, URZ, UR41, UR50 ;  /* 0x00000029ff327299 */ /* 0x000fe40008011632 */
[----:B--2---:R-:W-:-:S02]  /*5020*/  USHF.R.U32.HI UR49, URZ, UR53, UR49 ;  /* 0x00000035ff317299 */ /* 0x004fc40008011631 */
[----:B------:R-:W-:Y:S02]  /*5030*/  UISETP.NE.AND UP0, UPT, UR42, 0x1, UPT ;  /* 0x000000012a00788c */ /* 0x000fe4000bf05270 */
[----:B-1----:R-:W-:-:S11]  /*5040*/  UISETP.NE.AND UP3, UPT, UR4, 0x1, UPT ;  /* 0x000000010400788c */ /* 0x002fd6000bf65270 */
.L_x_101:
[C---:B------:R-:W-:Y:S02]  /*5050*/  LEA R8, R10.reuse, UR21, 0x3 ;  /* 0x000000150a087c11 */ /* 0x040fe4000f8e18ff */
[----:B------:R-:W-:Y:S02]  /*5060*/  SHF.L.U32 R5, R9, 0x1f, RZ ;  /* 0x0000001f09057819 */ /* 0x000fe400000006ff */
[----:B------:R-:W-:Y:S02]  /*5070*/  LEA R6, R10, UR21, 0x4 ;  /* 0x000000150a067c11 */ /* 0x000fe4000f8e20ff */
[----:B-1----:R-:W1:Y:S02]  /*5080*/  SYNCS.PHASECHK.TRANS64.TRYWAIT P0, [R8+URZ+0xd0], R5 ;  /* 0x0000d005080075a7 */ /* 0x002e6400080011ff */
[----:B-1----:R-:W-:Y:S05]  /*5090*/  @!P0 BRA `(.L_x_91) ;  /* 0x0000007c00e48947 */ /* 0x002fea0003800000 */
.L_x_188:
[----:B-1----:R-:W1:Y:S01]  /*50a0*/  LDS.128 R4, [R6+0x130] ;  /* 0x0001300006047984 */ /* 0x002e620000000c00 */
[----:B------:R-:W-:Y:S01]  /*50b0*/  UISETP.GE.AND UP0, UPT, UR44, 0x1, UPT ;  /* 0x000000012c00788c */ /* 0x000fe2000bf06270 */
[----:B------:R-:W-:Y:S01]  /*50c0*/  @!PT LDS RZ, [RZ] ;  /* 0x00000000fffff984 */ /* 0x000fe20000000800 */
[----:B------:R-:W-:Y:S01]  /*50d0*/  @!PT LDS RZ, [RZ] ;  /* 0x00000000fffff984 */ /* 0x000fe20000000800 */
[----:B------:R-:W-:Y:S01]  /*50e0*/  @!PT LDS RZ, [RZ] ;  /* 0x00000000fffff984 */ /* 0x000fe20000000800 */
[----:B------:R-:W-:Y:S01]  /*50f0*/  @!PT LDS RZ, [RZ] ;  /* 0x00000000fffff984 */ /* 0x000fe20000000800 */
[----:B------:R2:W-:Y:S06]  /*5100*/  MEMBAR.ALL.CTA ;  /* 0x0000000000007992 */ /* 0x0005ec0000008000 */
[----:B--2---:R-:W2:Y:S01]  /*5110*/  FENCE.VIEW.ASYNC.S ;  /* 0x00000000000073c6 */ /* 0x004ea20000000000 */
[----:B-1----:R-:W-:Y:S11]  /*5120*/  LOP3.LUT P0, RZ, R6, 0x1, RZ, 0xc0, !PT ;  /* 0x0000000106ff7812 */ /* 0x002ff6000780c0ff */
[----:B------:R-:W-:Y:S02]  /*5130*/  @!UPT UIADD3 URZ, UPT, UPT, URZ, URZ, URZ ;  /* 0x000000fffffff290 */ /* 0x000fe4000fffe0ff */
[----:B--2---:R-:W-:Y:S01]  /*5140*/  VOTEU.ANY UP2, P0 ;  /* 0x0000000000ff7886 */ /* 0x004fe20000040100 */
[----:B------:R-:W-:Y:S11]  /*5150*/  PLOP3.LUT P0, PT, PT, PT, UP2, 0x80, 0x8 ;  /* 0x000000000008781c */ /* 0x000ff60003f0f028 */
[----:B------:R-:W-:Y:S02]  /*5160*/  @!UPT UIADD3 URZ, UPT, UPT, URZ, URZ, URZ ;  /* 0x000000fffffff290 */ /* 0x000fe4000fffe0ff */
[----:B------:R-:W-:Y:S02]  /*5170*/  @P0 SHF.R.U32.HI R0, RZ, 0x10, R5 ;  /* 0x00000010ff000819 */ /* 0x000fe40000011605 */
[----:B------:R-:W-:Y:S02]  /*5180*/  @P0 MOV R2, R4 ;  /* 0x0000000400020202 */ /* 0x000fe40000000f00 */
[----:B------:R-:W-:Y:S01]  /*5190*/  @P0 R2UR UR4, R0 ;  /* 0x00000000000402ca */ /* 0x000fe200000e0000 */
[----:B------:R-:W-:Y:S01]  /*51a0*/  VIADD R0, R8, 0xe0 ;  /* 0x000000e008007836 */ /* 0x000fe20000000000 */
[----:B------:R-:W-:Y:S02]  /*51b0*/  @P0 LOP3.LUT R4, R5, 0xffff, RZ, 0xc0, !PT ;  /* 0x0000ffff05040812 */ /* 0x000fe400078ec0ff */
[----:B------:R-:W-:Y:S02]  /*51c0*/  @P0 R2UR UR6, R2 ;  /* 0x00000000020602ca */ /* 0x000fe400000e0000 */
[----:B------:R-:W-:Y:S02]  /*51d0*/  PRMT R0, RZ, 0x654, R0 ;  /* 0x00000654ff007816 */ /* 0x000fe40000000000 */
[----:B------:R-:W-:Y:S02]  /*51e0*/  @P0 R2UR UR5, R4 ;  /* 0x00000000040502ca */ /* 0x000fe400000e0000 */
[----:B------:R1:W-:Y:S03]  /*51f0*/  SYNCS.ARRIVE.TRANS64.RED.A1T0 RZ, [R0+URZ], RZ ;  /* 0x000000ff00ff79a7 */ /* 0x0003e600081004ff */
[----:B------:R-:W-:Y:S04]  /*5200*/  @UP2 UMOV UR30, UR4 ;  /* 0x00000004001e2c82 */ /* 0x000fe80008000000 */
[----:B------:R-:W-:Y:S04]  /*5210*/  @UP2 UMOV UR14, UR6 ;  /* 0x00000006000e2c82 */ /* 0x000fe80008000000 */
[----:B------:R-:W-:Y:S01]  /*5220*/  @UP2 UMOV UR13, UR5 ;  /* 0x00000005000d2c82 */ /* 0x000fe20008000000 */
[----:B------:R-:W-:Y:S05]  /*5230*/  BRA.U !UP0, `(.L_x_92) ;  /* 0x0000000108c07547 */ /* 0x000fea000b800000 */
[----:B------:R-:W-:Y:S02]  /*5240*/  UIMAD.WIDE.U32 UR18, UR13, UR43, URZ ;  /* 0x0000002b0d1272a5 */ /* 0x000fe4000f8e00ff */
[----:B------:R-:W-:Y:S02]  /*5250*/  UP2UR UR16, UPR, URZ, 0x4 ;  /* 0x00000004ff107883 */ /* 0x000fe40008000000 */
[----:B------:R-:W-:Y:S02]  /*5260*/  UISETP.NE.AND UP2, UPT, UR42, 0x1, UPT ;  /* 0x000000012a00788c */ /* 0x000fe4000bf45270 */
[----:B------:R-:W-:Y:S02]  /*5270*/  UIMAD.WIDE.U32 UR26, UR14, UR40, URZ ;  /* 0x000000280e1a72a5 */ /* 0x000fe4000f8e00ff */
[----:B------:R-:W-:Y:S02]  /*5280*/  USEL UR4, UR31, UR49, !UP2 ;  /* 0x000000311f047287 */ /* 0x000fe4000d000000 */
[----:B------:R-:W-:Y:S02]  /*5290*/  UISETP.NE.AND UP0, UPT, UR15, 0x1, UPT ;  /* 0x000000010f00788c */ /* 0x000fe4000bf05270 */
[----:B------:R-:W-:Y:S02]  /*52a0*/  UP2UR UR24, UPR, URZ, 0x2 ;  /* 0x00000002ff187883 */ /* 0x000fe40008000000 */
[----:B------:R-:W-:Y:S02]  /*52b0*/  UISETP.NE.AND UP1, UPT, UR44, 0x1, UPT ;  /* 0x000000012c00788c */ /* 0x000fe4000bf25270 */
[----:B---3--:R-:W-:Y:S02]  /*52c0*/  UIMAD.WIDE.U32 UR8, UR4, UR22, URZ ;  /* 0x00000016040872a5 */ /* 0x008fe4000f8e00ff */
[----:B------:R-:W-:Y:S01]  /*52d0*/  USEL UR7, UR37, UR50, !UP0 ;  /* 0x0000003225077287 */ /* 0x000fe2000c000000 */
[----:B------:R-:W-:Y:S02]  /*52e0*/  UMOV UR5, UR19 ;  /* 0x0000001300057c82 */ /* 0x000fe40008000000 */
[----:B------:R-:W-:Y:S02]  /*52f0*/  USHF.R.U32.HI UR6, URZ, UR53, UR5 ;  /* 0x00000035ff067299 */ /* 0x000fe40008011605 */
[----:B------:R-:W-:Y:S02]  /*5300*/  UIMAD.WIDE.U32 UR10, UR7, UR22, URZ ;  /* 0x00000016070a72a5 */ /* 0x000fe4000f8e00ff */
[----:B------:R-:W-:Y:S02]  /*5310*/  USEL UR6, UR13, UR6, !UP2 ;  /* 0x000000060d067287 */ /* 0x000fe4000d000000 */
[----:B------:R-:W-:Y:S01]  /*5320*/  UISETP.NE.AND UP2, UPT, UR16, URZ, UPT ;  /* 0x000000ff1000728c */ /* 0x000fe2000bf45270 */
[----:B------:R-:W-:Y:S02]  /*5330*/  UMOV UR5, UR27 ;  /* 0x0000001b00057c82 */ /* 0x000fe40008000000 */
[----:B------:R-:W-:Y:S03]  /*5340*/  USHF.R.U32.HI UR12, URZ, UR41, UR5 ;  /* 0x00000029ff0c7299 */ /* 0x000fe60008011605 */
[----:B------:R-:W-:Y:S02]  /*5350*/  UMOV UR5, UR9 ;  /* 0x0000000900057c82 */ /* 0x000fe40008000000 */
[----:B------:R-:W-:Y:S03]  /*5360*/  @UP1 USHF.R.U32.HI UR4, URZ, UR23, UR5 ;  /* 0x00000017ff041299 */ /* 0x000fe60008011605 */
[----:B------:R-:W-:Y:S01]  /*5370*/  UMOV UR5, UR11 ;  /* 0x0000000b00057c82 */ /* 0x000fe20008000000 */
[----:B------:R-:W-:Y:S02]  /*5380*/  UIMAD UR4, UR44, UR4, URZ ;  /* 0x000000042c0472a4 */ /* 0x000fe4000f8e02ff */
[----:B------:R-:W-:Y:S02]  /*5390*/  @UP1 USHF.R.U32.HI UR7, URZ, UR23, UR5 ;  /* 0x00000017ff071299 */ /* 0x000fe40008011605 */
[----:B------:R-:W-:Y:S02]  /*53a0*/  USEL UR5, UR14, UR12, !UP0 ;  /* 0x0000000c0e057287 */ /* 0x000fe4000c000000 */
[----:B------:R-:W-:Y:S02]  /*53b0*/  UIMAD.WIDE.U32 UR10, UR6, UR22, URZ ;  /* 0x00000016060a72a5 */ /* 0x000fe4000f8e00ff */
[----:B------:R-:W-:Y:S02]  /*53c0*/  UIMAD UR8, UR44, UR7, URZ ;  /* 0x000000072c0872a4 */ /* 0x000fe4000f8e02ff */
[----:B------:R-:W-:Y:S03]  /*53d0*/  UISETP.GE.AND UP0, UPT, UR6, UR4, UPT ;  /* 0x000000040600728c */ /* 0x000fe6000bf06270 */
[----:B------:R-:W-:Y:S01]  /*53e0*/  UMOV UR4, UR11 ;  /* 0x0000000b00047c82 */ /* 0x000fe20008000000 */
[----:B------:R-:W-:Y:S02]  /*53f0*/  UISETP.GE.OR UP0, UPT, UR5, UR8, UP0 ;  /* 0x000000080500728c */ /* 0x000fe40008706670 */
[----:B------:R-:W-:Y:S02]  /*5400*/  USHF.R.U32.HI UR4, URZ, UR23, UR4 ;  /* 0x00000017ff047299 */ /* 0x000fe40008011604 */
[----:B------:R-:W-:Y:S02]  /*5410*/  UIMAD.WIDE.U32 UR8, UR5, UR22, URZ ;  /* 0x00000016050872a5 */ /* 0x000fe4000f8e00ff */
[----:B------:R-:W-:Y:S04]  /*5420*/  USEL UR10, UR6, UR4, !UP1 ;  /* 0x00000004060a7287 */ /* 0x000fe8000c800000 */
[----:B------:R-:W-:Y:S01]  /*5430*/  UIADD3 UR11, UPT, UPT, -UR10, URZ, URZ ;  /* 0x000000ff0a0b7290 */ /* 0x000fe2000fffe1ff */
[----:B------:R-:W-:Y:S02]  /*5440*/  @!UP0 UMOV UR4, UR9 ;  /* 0x0000000900048c82 */ /* 0x000fe40008000000 */
[----:B------:R-:W-:Y:S02]  /*5450*/  @!UP0 USHF.R.U32.HI UR4, URZ, UR23, UR4 ;  /* 0x00000017ff048299 */ /* 0x000fe40008011604 */
[----:B------:R-:W-:Y:S02]  /*5460*/  UIMAD UR8, UR44, UR11, UR6 ;  /* 0x0000000b2c0872a4 */ /* 0x000fe4000f8e0206 */
[----:B------:R-:W-:Y:S02]  /*5470*/  @!UP0 USEL UR4, UR5, UR4, !UP1 ;  /* 0x0000000405048287 */ /* 0x000fe4000c800000 */
[----:B------:R-:W-:Y:S02]  /*5480*/  UISETP.NE.AND UP1, UPT, UR24, URZ, UPT ;  /* 0x000000ff1800728c */ /* 0x000fe4000bf25270 */
[----:B------:R-:W-:Y:S02]  /*5490*/  @!UP0 UIMAD UR8, UR7, UR8, UR4 ;  /* 0x00000008070882a4 */ /* 0x000fe4000f8e0204 */
[----:B------:R-:W-:Y:S02]  /*54a0*/  @!UP0 UIADD3 UR9, UPT, UPT, UR10, -UR4, URZ ;  /* 0x800000040a098290 */ /* 0x000fe4000fffe0ff */
[----:B------:R-:W-:Y:S02]  /*54b0*/  UIADD3 UR4, UPT, UPT, -UR5, URZ, URZ ;  /* 0x000000ff05047290 */ /* 0x000fe4000fffe1ff */
[----:B------:R-:W-:Y:S02]  /*54c0*/  UIADD3 UR7, UPT, UPT, -UR6, URZ, URZ ;  /* 0x000000ff06077290 */ /* 0x000fe4000fffe1ff */
[----:B------:R-:W-:Y:S02]  /*54d0*/  @!UP0 UIMAD UR6, UR9, UR44, UR5 ;  /* 0x0000002c090682a4 */ /* 0x000fe4000f8e0205 */
[----:B------:R-:W-:Y:S02]  /*54e0*/  UIMAD UR14, UR15, UR4, UR14 ;  /* 0x000000040f0e72a4 */ /* 0x000fe4000f8e020e */
[----:B------:R-:W-:Y:S01]  /*54f0*/  UIMAD UR13, UR42, UR7, UR13 ;  /* 0x000000072a0d72a4 */ /* 0x000fe2000f8e020d */
[----:B------:R-:W-:Y:S02]  /*5500*/  @!UP0 UMOV UR5, UR8 ;  /* 0x0000000800058c82 */ /* 0x000fe40008000000 */
[----:B------:R-:W-:Y:S02]  /*5510*/  UIMAD UR14, UR5, UR15, UR14 ;  /* 0x0000000f050e72a4 */ /* 0x000fe4000f8e020e */
[----:B------:R-:W-:Y:S11]  /*5520*/  UIMAD UR13, UR6, UR42, UR13 ;  /* 0x0000002a060d72a4 */ /* 0x000ff6000f8e020d */
[----:B------:R-:W-:Y:S01]  /*5530*/  @!UPT UIADD3 URZ, UPT, UPT, URZ, URZ, URZ ;  /* 0x000000fffffff290 */ /* 0x000fe2000fffe0ff */
.L_x_92:
[----:B------:R-:W2:Y:S01]  /*5540*/  @!UP3 LDCU.128 UR8, c[0x0][0xf10] ;  /* 0x0001e200ff08b7ac */ /* 0x000ea20008000c00 */
[----:B------:R-:W-:Y:S02]  /*5550*/  ISETP.NE.U32.AND P0, PT, RZ, UR38, PT ;  /* 0x00000026ff007c0c */ /* 0x000fe4000bf05070 */
[----:B------:R-:W-:Y:S02]  /*5560*/  SHF.L.U32 R4, R11, 0x1f, RZ ;  /* 0x0000001f0b047819 */ /* 0x000fe400000006ff */
[----:B------:R-:W-:Y:S01]  /*5570*/  ISETP.NE.AND.EX P0, PT, RZ, UR39, PT, P0 ;  /* 0x00000027ff007c0c */ /* 0x000fe2000bf05300 */
[----:B------:R-:W4:Y:S01]  /*5580*/  @!UP3 LDCU UR5, c[0x0][0xf0c] ;  /* 0x0001e180ff05b7ac */ /* 0x000f220008000800 */
[----:B------:R-:W-:Y:S02]  /*5590*/  USHF.L.U32 UR35, UR28, 0x7, URZ ;  /* 0x000000071c237899 */ /* 0x000fe400080006ff */
[----:B--2---:R-:W-:Y:S07]  /*55a0*/  UIMAD.WIDE.U32 UR6, UR14, UR8, URZ ;  /* 0x000000080e0672a5 */ /* 0x004fee000f8e00ff */
[----:B------:R-:W-:Y:S01]  /*55b0*/  @!UP3 UMOV UR4, UR7 ;  /* 0x000000070004bc82 */ /* 0x000fe20008000000 */
[----:B----4-:R-:W-:Y:S02]  /*55c0*/  @!UP3 UISETP.NE.AND UP0, UPT, UR5, 0x1, UPT ;  /* 0x000000010500b88c */ /* 0x010fe4000bf05270 */
[----:B------:R-:W-:Y:S02]  /*55d0*/  @!UP3 USHF.R.U32.HI UR4, URZ, UR9, UR4 ;  /* 0x00000009ff04b299 */ /* 0x000fe40008011604 */
[----:B------:R-:W-:Y:S02]  /*55e0*/  UIMAD.WIDE.U32 UR6, UR13, UR11, URZ ;  /* 0x0000000b0d0672a5 */ /* 0x000fe4000f8e00ff */
[----:B------:R-:W-:Y:S02]  /*55f0*/  @!UP3 USEL UR8, UR14, UR4, !UP0 ;  /* 0x000000040e08b287 */ /* 0x000fe4000c000000 */
[----:B------:R-:W-:Y:S03]  /*5600*/  @!UP3 UISETP.NE.AND UP0, UPT, UR10, 0x1, UPT ;  /* 0x000000010a00b88c */ /* 0x000fe6000bf05270 */
[----:B------:R-:W-:Y:S01]  /*5610*/  @!UP3 UMOV UR6, UR7 ;  /* 0x000000070006bc82 */ /* 0x000fe20008000000 */
[----:B------:R-:W-:Y:S01]  /*5620*/  USHF.L.U32 UR7, UR20, 0x8, URZ ;  /* 0x0000000814077899 */ /* 0x000fe200080006ff */
[----:B------:R-:W2:Y:S02]  /*5630*/  @!UP3 LDCU UR4, c[0x0][0xf20] ;  /* 0x0001e400ff04b7ac */ /* 0x000ea40008000800 */
[----:B--2---:R-:W-:Y:S04]  /*5640*/  @!UP3 USHF.R.U32.HI UR6, URZ, UR4, UR6 ;  /* 0x00000004ff06b299 */ /* 0x004fe80008011606 */
[----:B------:R-:W-:Y:S04]  /*5650*/  @!UP3 USEL UR6, UR13, UR6, !UP0 ;  /* 0x000000060d06b287 */ /* 0x000fe8000c000000 */
[----:B------:R-:W-:Y:S02]  /*5660*/  @!UP3 UIADD3 UR4, UPT, UPT, -UR8, UR6, URZ ;  /* 0x000000060804b290 */ /* 0x000fe4000fffe1ff */
[----:B------:R-:W-:Y:S02]  /*5670*/  @!UP3 UIADD3 UR6, UPT, UPT, UR8, -UR6, URZ ;  /* 0x800000060806b290 */ /* 0x000fe4000fffe0ff */
[----:B------:R-:W-:Y:S02]  /*5680*/  @!UP3 UIMAD UR14, UR4, UR5, UR14 ;  /* 0x00000005040eb2a4 */ /* 0x000fe4000f8e020e */
[----:B------:R-:W-:Y:S01]  /*5690*/  @!UP3 UIMAD UR13, UR6, UR10, UR13 ;  /* 0x0000000a060db2a4 */ /* 0x000fe2000f8e020d */
[----:B------:R-:W-:Y:S11]  /*56a0*/  BRA.U UP4, `(.L_x_93) ;  /* 0x0000000104107547 */ /* 0x000ff6000b800000 */
[----:B-1----:R-:W-:Y:S04]  /*56b0*/  MOV R0, UR52 ;  /* 0x0000003400007c02 */ /* 0x002fe80008000f00 */
[----:B------:R-:W-:Y:S04]  /*56c0*/  SHF.L.U32 R5, R0, 0x1f, RZ ;  /* 0x0000001f00057819 */ /* 0x000fe800000006ff */
[----:B------:R-:W1:Y:S02]  /*56d0*/  SYNCS.PHASECHK.TRANS64.TRYWAIT P1, [UR21+0xc8], R5 ;  /* 0x0000c805ff0075a7 */ /* 0x000e640008021115 */
[----:B-1----:R-:W-:Y:S05]  /*56e0*/  @!P1 BRA `(.L_x_94) ;  /* 0x0000007800649947 */ /* 0x002fea0003800000 */
.L_x_93:
[----:B------:R-:W-:Y:S05]  /*56f0*/  BRA.U !UP6, `(.L_x_95) ;  /* 0x000000010e387547 */ /* 0x000fea000b800000 */
[----:B------:R-:W-:Y:S01]  /*5700*/  UPLOP3.LUT UP1, UPT, UPT, UPT, UP5, 0x80, 0x8 ;  /* 0x000000000008789c */ /* 0x000fe20003f2f050 */
[----:B-1----:R-:W-:Y:S01]  /*5710*/  HFMA2 R0, -RZ, RZ, 0, 5.9604644775390625e-08 ;  /* 0x00000001ff007431 */ /* 0x002fe200000001ff */
[----:B------:R-:W1:Y:S01]  /*5720*/  LDCU.64 UR8, c[0x0][0x358] ;  /* 0x00006b00ff0877ac */ /* 0x000e620008000a00 */
[----:B------:R-:W-:Y:S03]  /*5730*/  IMAD.MOV.U32 R139, RZ, RZ, 0x1 ;  /* 0x00000001ff8b7424 */ /* 0x000fe600078e00ff */
[----:B------:R-:W-:Y:S05]  /*5740*/  PLOP3.LUT P1, PT, PT, PT, UP1, 0x80, 0x8 ;  /* 0x000000000008781c */ /* 0x000fea0003f2f018 */
[----:B------:R-:W2:Y:S01]  /*5750*/  @UP1 LDCU.64 UR4, c[0x0][0xc88] ;  /* 0x00019100ff0417ac */ /* 0x000ea20008000a00 */
[----:B------:R-:W-:Y:S07]  /*5760*/  @UP1 UIMAD UR6, UR36, UR38, URZ ;  /* 0x00000026240612a4 */ /* 0x000fee000f8e02ff */
[----:B------:R-:W-:Y:S01]  /*5770*/  @!P1 PRMT R139, R0, 0x7610, R139 ;  /* 0x00007610008b9816 */ /* 0x000fe2000000008b */
[----:B--2---:R-:W-:Y:S06]  /*5780*/  @UP1 UIMAD.WIDE UR4, UR6, 0x4, UR4 ;  /* 0x00000004060418a5 */ /* 0x004fec000f8e0204 */
[----:B------:R-:W-:Y:S01]  /*5790*/  IMAD.U32 R6, RZ, RZ, UR4 ;  /* 0x00000004ff067e24 */ /* 0x000fe2000f8e00ff */
[----:B------:R-:W-:Y:S04]  /*57a0*/  MOV R7, UR5 ;  /* 0x0000000500077c02 */ /* 0x000fe80008000f00 */
[----:B------:R-:W2:Y:S01]  /*57b0*/  @!UP1 LDCU UR4, c[0x0][0xc80] ;  /* 0x00019000ff0497ac */ /* 0x000ea20008000800 */
[----:B-1---5:R4:W5:Y:S02]  /*57c0*/  @P1 LDG.E R71, desc[UR8][R6.64] ;  /* 0x0000000806471981 */ /* 0x022964000c1e1900 */
[----:B--2-4-:R-:W-:Y:S07]  /*57d0*/  @!P1 IMAD.U32 R71, RZ, RZ, UR4 ;  /* 0x00000004ff479e24 */ /* 0x014fee000f8e00ff */
.L_x_95:
[----:B-----5:R-:W-:Y:S01]  /*57e0*/  @!P0 FSETP.EQ.AND P2, PT, R71, RZ, PT ;  /* 0x000000ff4700820b */ /* 0x020fe20003f42000 */
[----:B------:R-:W-:Y:S01]  /*57f0*/  @!UPT UIADD3 URZ, UPT, UPT, URZ, URZ, URZ ;  /* 0x000000fffffff290 */ /* 0x000fe2000fffe0ff */
[----:B------:R-:W-:Y:S11]  /*5800*/  @!P0 BRA `(.L_x_96) ;  /* 0x0000000000148947 */ /* 0x000ff60003800000 */
[----:B------:R-:W-:Y:S02]  /*5810*/  LOP3.LUT P0, RZ, R139, 0xff, RZ, 0xc0, !PT ;  /* 0x000000ff8bff7812 */ /* 0x000fe4000780c0ff */
[----:B------:R-:W-:Y:S04]  /*5820*/  PLOP3.LUT P2, PT, PT, PT, UP1, 0x80, 0x8 ;  /* 0x000000000008781c */ /* 0x000fe80003f4f018 */
[----:B------:R-:W-:Y:S07]  /*5830*/  PLOP3.LUT P2, PT, P2, PT, PT, 0x8, 0x80 ;  /* 0x000000000080781c */ /* 0x000fee000174e170 */
[----:B------:R-:W-:Y:S11]  /*5840*/  @P0 FSETP.EQ.AND P2, PT, R71, RZ, PT ;  /* 0x000000ff4700020b */ /* 0x000ff60003f42000 */
[----:B------:R-:W-:Y:S02]  /*5850*/  @!UPT UIADD3 URZ, UPT, UPT, URZ, URZ, URZ ;  /* 0x000000fffffff290 */ /* 0x000fe4000fffe0ff */
.L_x_96:
[----:B------:R-:W2:Y:S01]  /*5860*/  SYNCS.PHASECHK.TRANS64.TRYWAIT P0, [UR21+0xa0], R4 ;  /* 0x0000a004ff0075a7 */ /* 0x000ea20008001115 */
[----:B------:R-:W-:Y:S04]  /*5870*/  ELECT P1, URZ, PT ;  /* 0x0000000000ff782f */ /* 0x000fe80003820000 */
[----:B------:R-:W-:Y:S01]  /*5880*/  PLOP3.LUT P1, PT, P2, P1, PT, 0xf2, 0x2f ;  /* 0x00000000002f781c */ /* 0x000fe20001723e72 */
[----:B------:R-:W-:Y:S01]  /*5890*/  @!UPT UIADD3 URZ, UPT, UPT, URZ, URZ, URZ ;  /* 0x000000fffffff290 */ /* 0x000fe2000fffe0ff */
[----:B--2---:R-:W-:Y:S11]  /*58a0*/  @!P0 BRA `(.L_x_97) ;  /* 0x00000078000c8947 */ /* 0x004ff60003800000 */
.L_x_191:
[----:B------:R-:W-:Y:S01]  /*58b0*/  @!P1 IADD3 R2, P0, PT, R12, 0x980, RZ ;  /* 0x000009800c029810 */ /* 0x000fe20007f1e0ff */
[----:B------:R-:W-:Y:S01]  /*58c0*/  ULOP3.LUT UR4, UR29, 0x1, URZ, 0xc0, !UPT ;  /* 0x000000011d047892 */ /* 0x000fe2000f8ec0ff */
[----:B------:R-:W-:Y:S02]  /*58d0*/  VOTEU.ALL UP0, P1 ;  /* 0x0000000000ff7886 */ /* 0x000fe40000800000 */
[----:B------:R-:W-:Y:S01]  /*58e0*/  @!P1 R2UR UR6, R2 ;  /* 0x00000000020692ca */ /* 0x000fe200000e0000 */
[----:B-1----:R-:W-:Y:S01]  /*58f0*/  @!P1 IMAD.X R0, RZ, RZ, R13, P0 ;  /* 0x000000ffff009224 */ /* 0x002fe200000e060d */
[----:B------:R-:W-:Y:S01]  /*5900*/  UMOV UR10, 0x0 ;  /* 0x00000000000a7882 */ /* 0x000fe20000000000 */
[----:B------:R-:W-:Y:S01]  /*5910*/  ISETP.NE.AND P0, PT, RZ, UR4, !P1 ;  /* 0x00000004ff007c0c */ /* 0x000fe2000cf05270 */
[----:B------:R-:W-:Y:S02]  /*5920*/  @!UP0 UIADD3 UR8, UPT, UPT, UR7, 0xc0, URZ ;  /* 0x000000c007088890 */ /* 0x000fe4000fffe0ff */
[----:B------:R-:W-:Y:S01]  /*5930*/  @!P1 R2UR UR5, R0 ;  /* 0x00000000000592ca */ /* 0x000fe200000e0000 */
[----:B------:R-:W-:Y:S01]  /*5940*/  @!UP0 UIADD3 UR32, UPT, UPT, UR21, 0x400, URZ ;  /* 0x0000040015208890 */ /* 0x000fe2000fffe0ff */
[----:B------:R-:W-:Y:S02]  /*5950*/  VOTEU.ALL UP0, P1 ;  /* 0x0000000000ff7886 */ /* 0x000fe40000800000 */
[----:B------:R-:W-:Y:S01]  /*5960*/  @!P1 IMAD.U32 R0, RZ, RZ, UR8 ;  /* 0x00000008ff009e24 */ /* 0x000fe2000f8e00ff */
[----:B------:R-:W-:Y:S02]  /*5970*/  UMOV UR11, 0x10000000 ;  /* 0x10000000000b7882 */ /* 0x000fe40000000000 */
[----:B------:R-:W-:Y:S03]  /*5980*/  IMAD.U32 R6, RZ, RZ, UR6 ;  /* 0x00000006ff067e24 */ /* 0x000fe6000f8e00ff */
[----:B------:R-:W-:Y:S01]  /*5990*/  @P0 IMAD R0, RZ, RZ, UR7 ;  /* 0x00000007ff000e24 */ /* 0x000fe2000f8e02ff */
[----:B------:R-:W-:Y:S02]  /*59a0*/  PLOP3.LUT P0, PT, P1, PT, PT, 0x8, 0x80 ;  /* 0x000000000080781c */ /* 0x000fe40000f0e170 */
[----:B------:R-:W-:Y:S01]  /*59b0*/  IMAD.U32 R7, RZ, RZ, UR5 ;  /* 0x00000005ff077e24 */ /* 0x000fe2000f8e00ff */
[----:B------:R-:W-:Y:S10]  /*59c0*/  @!P1 R2UR UR8, R6 ;  /* 0x00000000060892ca */ /* 0x000ff400000e0000 */
[----:B------:R-:W-:Y:S01]  /*59d0*/  @P0 R2UR.BROADCAST UR34, R0 ;  /* 0x00000000002202ca */ /* 0x000fe200008e0000 */
[----:B------:R-:W-:Y:S01]  /*59e0*/  @!P1 IMAD.MOV.U32 R0, RZ, RZ, 0x4000 ;  /* 0x00004000ff009424 */ /* 0x000fe200078e00ff */
[----:B------:R-:W-:Y:S11]  /*59f0*/  @!P1 R2UR UR9, R7 ;  /* 0x00000000070992ca */ /* 0x000ff600000e0000 */
[----:B------:R-:W-:Y:S02]  /*5a00*/  @!UPT UIADD3 URZ, UPT, UPT, URZ, URZ, URZ ;  /* 0x000000fffffff290 */ /* 0x000fe4000fffe0ff */
[----:B------:R1:W-:Y:S01]  /*5a10*/  @!UP0 UTMALDG.3D [UR32], [UR8], desc[UR10] ;  /* 0x00000a20080085b4 */ /* 0x0003e20008011000 */
[----:B------:R1:W-:Y:S01]  /*5a20*/  @!P1 SYNCS.ARRIVE.TRANS64.RED.A0TR RZ, [UR21+0x80], R0 ;  /* 0x00008000ffff99a7 */ /* 0x0003e20008300415 */
[----:B------:R-:W-:Y:S01]  /*5a30*/  SYNCS.ARRIVE.TRANS64.RED.A1T0 RZ, [UR48], RZ ;  /* 0x000000ffffff79a7 */ /* 0x000fe20008100430 */
[----:B------:R-:W2:Y:S02]  /*5a40*/  SYNCS.PHASECHK.TRANS64.TRYWAIT P0, [UR21+0xa8], R4 ;  /* 0x0000a804ff0075a7 */ /* 0x000ea40008001115 */
[----:B-12---:R-:W-:Y:S05]  /*5a50*/  @!P0 BRA `(.L_x_98) ;  /* 0x0000007400b88947 */ /* 0x006fea0003800000 */
.L_x_193:
[----:B------:R-:W-:Y:S01]  /*5a60*/  VOTEU.ALL UP0, P1 ;  /* 0x0000000000ff7886 */ /* 0x000fe20000800000 */
[----:B------:R-:W-:Y:S01]  /*5a70*/  @!P1 IADD3 R2, P0, PT, R12, 0x980, RZ ;  /* 0x000009800c029810 */ /* 0x000fe20007f1e0ff */
[----:B------:R-:W-:Y:S01]  /*5a80*/  UMOV UR10, 0x0 ;  /* 0x00000000000a7882 */ /* 0x000fe20000000000 */
[----:B------:R-:W-:Y:S01]  /*5a90*/  UMOV UR11, 0x10000000 ;  /* 0x10000000000b7882 */ /* 0x000fe20000000000 */
[----:B------:R-:W-:Y:S01]  /*5aa0*/  UMOV UR27, UR35 ;  /* 0x00000023001b7c82 */ /* 0x000fe20008000000 */
[----:B------:R-:W-:Y:S01]  /*5ab0*/  @!UP0 UIMAD UR5, UR4, -0x40, UR7 ;  /* 0xffffffc0040588a4 */ /* 0x000fe2000f8e0207 */
[----:B------:R-:W-:Y:S01]  /*5ac0*/  @!P1 IMAD.X R0, RZ, RZ, R13, P0 ;  /* 0x000000ffff009224 */ /* 0x000fe200000e060d */
[----:B------:R-:W-:Y:S01]  /*5ad0*/  @!P1 R2UR UR6, R2 ;  /* 0x00000000020692ca */ /* 0x000fe200000e0000 */
[----:B------:R-:W-:Y:S02]  /*5ae0*/  @!UP0 UIADD3 UR24, UPT, UPT, UR21, 0x4400, URZ ;  /* 0x0000440015188890 */ /* 0x000fe4000fffe0ff */
[----:B------:R-:W-:Y:S02]  /*5af0*/  @!UP0 UIADD3 UR26, UPT, UPT, UR5, 0x80, URZ ;  /* 0x00000080051a8890 */ /* 0x000fe4000fffe0ff */
[----:B------:R-:W-:Y:S01]  /*5b00*/  @!P1 R2UR UR5, R0 ;  /* 0x00000000000592ca */ /* 0x000fe200000e0000 */
[----:B------:R-:W-:Y:S01]  /*5b10*/  VOTEU.ALL UP0, P1 ;  /* 0x0000000000ff7886 */ /* 0x000fe20000800000 */
[----:B------:R-:W-:Y:S01]  /*5b20*/  @!P1 IMAD.MOV.U32 R0, RZ, RZ, 0x4000 ;  /* 0x00004000ff009424 */ /* 0x000fe200078e00ff */
[----:B------:R-:W-:Y:S05]  /*5b30*/  UMOV UR28, UR36 ;  /* 0x00000024001c7c82 */ /* 0x000fea0008000000 */
[----:B------:R-:W-:Y:S05]  /*5b40*/  IMAD.U32 R6, RZ, RZ, UR6 ;  /* 0x00000006ff067e24 */ /* 0x000fea000f8e00ff */
[----:B------:R-:W-:Y:S01]  /*5b50*/  IMAD.U32 R7, RZ, RZ, UR5 ;  /* 0x00000005ff077e24 */ /* 0x000fe2000f8e00ff */
[----:B------:R-:W-:Y:S04]  /*5b60*/  @!P1 R2UR UR8, R6 ;  /* 0x00000000060892ca */ /* 0x000fe800000e0000 */
[----:B------:R-:W-:Y:S11]  /*5b70*/  @!P1 R2UR UR9, R7 ;  /* 0x00000000070992ca */ /* 0x000ff600000e0000 */
[----:B------:R-:W-:Y:S02]  /*5b80*/  @!UPT UIADD3 URZ, UPT, UPT, URZ, URZ, URZ ;  /* 0x000000fffffff290 */ /* 0x000fe4000fffe0ff */
[----:B------:R2:W-:Y:S01]  /*5b90*/  @!UP0 UTMALDG.3D [UR24], [UR8], desc[UR10] ;  /* 0x00000a18080085b4 */ /* 0x0005e20008011000 */
[----:B------:R2:W-:Y:S01]  /*5ba0*/  @!P1 SYNCS.ARRIVE.TRANS64.RED.A0TR RZ, [UR21+0x88], R0 ;  /* 0x00008800ffff99a7 */ /* 0x0005e20008300415 */
[----:B------:R-:W-:Y:S01]  /*5bb0*/  SYNCS.ARRIVE.TRANS64.RED.A1T0 RZ, [UR47], RZ ;  /* 0x000000ffffff79a7 */ /* 0x000fe2000810042f */
[----:B------:R-:W4:Y:S02]  /*5bc0*/  SYNCS.PHASECHK.TRANS64.TRYWAIT P0, [UR21+0xb0], R4 ;  /* 0x0000b004ff0075a7 */ /* 0x000f240008001115 */
[----:B--2-4-:R-:W-:Y:S05]  /*5bd0*/  @!P0 BRA `(.L_x_99) ;  /* 0x0000007400708947 */ /* 0x014fea0003800000 */
.L_x_195:
[----:B------:R-:W-:Y:S01]  /*5be0*/  VOTEU.ALL UP0, P1 ;  /* 0x0000000000ff7886 */ /* 0x000fe20000800000 */
[----:B------:R-:W-:Y:S01]  /*5bf0*/  @!P1 IADD3 R2, P0, PT, R12, 0x980, RZ ;  /* 0x000009800c029810 */ /* 0x000fe20007f1e0ff */
[----:B------:R-:W-:Y:S01]  /*5c00*/  UMOV UR10, 0x0 ;  /* 0x00000000000a7882 */ /* 0x000fe20000000000 */
[----:B------:R-:W-:Y:S01]  /*5c10*/  UMOV UR11, 0x10000000 ;  /* 0x10000000000b7882 */ /* 0x000fe20000000000 */
[----:B------:R-:W-:Y:S01]  /*5c20*/  UMOV UR19, UR35 ;  /* 0x0000002300137c82 */ /* 0x000fe20008000000 */
[----:B------:R-:W-:Y:S01]  /*5c30*/  @!UP0 ULEA UR5, UR4, UR7, 0x6 ;  /* 0x0000000704058291 */ /* 0x000fe2000f8e30ff */
        /* <DEDUP_REMOVED lines=18> */
.L_x_197:
[----:B------:R-:W-:Y:S01]  /*5d60*/  @!P1 IADD3 R2, P0, PT, R12, 0x980, RZ ;  /* 0x000009800c029810 */ /* 0x000fe20007f1e0ff */
[----:B------:R-:W-:Y:S01]  /*5d70*/  UMOV UR11, UR35 ;  /* 0x00000023000b7c82 */ /* 0x000fe20008000000 */
[----:B------:R-:W-:Y:S01]  /*5d80*/  R2UR UR18, R141 ;  /* 0x000000008d1272ca */ /* 0x000fe200000e0000 */
[----:B------:R-:W-:Y:S01]  /*5d90*/  UMOV UR12, UR36 ;  /* 0x00000024000c7c82 */ /* 0x000fe20008000000 */
[----:B------:R-:W-:Y:S01]  /*5da0*/  @!P1 R2UR UR6, R2 ;  /* 0x00000000020692ca */ /* 0x000fe200000e0000 */
[----:B------:R-:W-:Y:S01]  /*5db0*/  @!P1 IMAD.X R0, RZ, RZ, R13, P0 ;  /* 0x000000ffff009224 */ /* 0x000fe200000e060d */
[----:B------:R-:W-:Y:S01]  /*5dc0*/  ISETP.NE.OR P0, PT, RZ, UR4, P1 ;  /* 0x00000004ff007c0c */ /* 0x000fe20008f05670 */
[----:B------:R-:W-:Y:S01]  /*5dd0*/  VOTEU.ALL UP0, P1 ;  /* 0x0000000000ff7886 */ /* 0x000fe20000800000 */
[----:B------:R-:W-:Y:S01]  /*5de0*/  VIADD R10, R10, 0x1 ;  /* 0x000000010a0a7836 */ /* 0x000fe20000000000 */
[----:B------:R-:W-:Y:S01]  /*5df0*/  R2UR UR16, R142 ;  /* 0x000000008e1072ca */ /* 0x000fe200000e0000 */
[----:B------:R-:W-:Y:S01]  /*5e00*/  UIADD3 UR29, UPT, UPT, UR29, 0x1, URZ ;  /* 0x000000011d1d7890 */ /* 0x000fe2000fffe0ff */
[----:B------:R-:W-:Y:S01]  /*5e10*/  @!P1 R2UR UR5, R0 ;  /* 0x00000000000592ca */ /* 0x000fe200000e0000 */
[----:B------:R-:W-:Y:S01]  /*5e20*/  @!UP0 UIADD3 UR10, UPT, UPT, UR7, 0xc0, URZ ;  /* 0x000000c0070a8890 */ /* 0x000fe2000fffe0ff */
[----:B------:R-:W-:Y:S01]  /*5e30*/  LOP3.LUT R11, R11, 0x1, RZ, 0x3c, !PT ;  /* 0x000000010b0b7812 */ /* 0x000fe200078e3cff */
[----:B------:R-:W-:Y:S02]  /*5e40*/  @!UP0 UIADD3 UR8, UPT, UPT, UR21, 0xc400, URZ ;  /* 0x0000c40015088890 */ /* 0x000fe4000fffe0ff */
[----:B------:R-:W-:Y:S01]  /*5e50*/  @!UP0 UIADD3 UR9, UPT, UPT, UR21, 0x98, URZ ;  /* 0x0000009815098890 */ /* 0x000fe2000fffe0ff */
[----:B-1----:R-:W-:Y:S01]  /*5e60*/  IMAD.U32 R4, RZ, RZ, UR6 ;  /* 0x00000006ff047e24 */ /* 0x002fe2000f8e00ff */
[----:B------:R-:W-:Y:S01]  /*5e70*/  VOTEU.ALL UP0, P1 ;  /* 0x0000000000ff7886 */ /* 0x000fe20000800000 */
[----:B------:R-:W-:Y:S01]  /*5e80*/  @!P1 IMAD.U32 R0, RZ, RZ, UR10 ;  /* 0x0000000aff009e24 */ /* 0x000fe2000f8e00ff */
[----:B------:R-:W-:Y:S01]  /*5e90*/  UMOV UR6, 0x0 ;  /* 0x0000000000067882 */ /* 0x000fe20000000000 */
[----:B------:R-:W-:Y:S01]  /*5ea0*/  @!P0 IMAD R0, RZ, RZ, UR7 ;  /* 0x00000007ff008e24 */ /* 0x000fe2000f8e02ff */
[----:B------:R-:W-:Y:S01]  /*5eb0*/  @!P1 R2UR UR4, R4 ;  /* 0x00000000040492ca */ /* 0x000fe200000e0000 */
[----:B------:R-:W-:Y:S01]  /*5ec0*/  UMOV UR7, 0x10000000 ;  /* 0x1000000000077882 */ /* 0x000fe20000000000 */
[----:B------:R-:W-:Y:S01]  /*5ed0*/  IMAD.U32 R5, RZ, RZ, UR5 ;  /* 0x00000005ff057e24 */ /* 0x000fe2000f8e00ff */
[----:B------:R-:W-:Y:S01]  /*5ee0*/  PLOP3.LUT P0, PT, P1, PT, PT, 0x8, 0x80 ;  /* 0x000000000080781c */ /* 0x000fe20000f0e170 */
[----:B------:R-:W-:Y:S11]  /*5ef0*/  UIADD3 UR20, UPT, UPT, UR13, UR18, URZ ;  /* 0x000000120d147290 */ /* 0x000ff6000fffe0ff */
[----:B------:R-:W-:Y:S01]  /*5f00*/  @!UPT UIADD3 URZ, UPT, UPT, URZ, URZ, URZ ;  /* 0x000000fffffff290 */ /* 0x000fe2000fffe0ff */
[----:B------:R-:W-:Y:S01]  /*5f10*/  @P0 R2UR.BROADCAST UR10, R0 ;  /* 0x00000000000a02ca */ /* 0x000fe200008e0000 */
[----:B------:R-:W-:Y:S01]  /*5f20*/  UIADD3 UR28, UPT, UPT, UR14, UR16, URZ ;  /* 0x000000100e1c7290 */ /* 0x000fe2000fffe0ff */
[----:B------:R-:W-:Y:S01]  /*5f30*/  @!P1 R2UR UR5, R5 ;  /* 0x00000000050592ca */ /* 0x000fe200000e0000 */
[----:B------:R-:W-:Y:S01]  /*5f40*/  UMOV UR36, UR30 ;  /* 0x0000001e00247c82 */ /* 0x000fe20008000000 */
[C---:B------:R-:W-:Y:S01]  /*5f50*/  ISETP.NE.AND P0, PT, R10.reuse, 0x2, PT ;  /* 0x000000020a00780c */ /* 0x040fe20003f05270 */
[----:B------:R-:W-:Y:S03]  /*5f60*/  UPLOP3.LUT UP4, UPT, UPT, UPT, UPT, 0x80, 0x8 ;  /* 0x000000000008789c */ /* 0x000fe60003f8f070 */
[----:B------:R-:W-:Y:S02]  /*5f70*/  SEL R0, RZ, 0x1, P0 ;  /* 0x00000001ff007807 */ /* 0x000fe40000000000 */
[----:B------:R-:W-:Y:S02]  /*5f80*/  SEL R10, R10, RZ, P0 ;  /* 0x000000ff0a0a7207 */ /* 0x000fe40000000000 */
[----:B------:R-:W-:Y:S03]  /*5f90*/  LOP3.LUT R9, R9, R0, RZ, 0x3c, !PT ;  /* 0x0000000009097212 */ /* 0x000fe600078e3cff */
[----:B------:R1:W-:Y:S01]  /*5fa0*/  @!UP0 UTMALDG.3D [UR8], [UR4], desc[UR6] ;  /* 0x00000608040085b4 */ /* 0x0003e20008011000 */
[----:B------:R1:W-:Y:S01]  /*5fb0*/  @!P1 SYNCS.ARRIVE.TRANS64.RED.A0TR RZ, [UR21+0x98], R3 ;  /* 0x00009803ffff99a7 */ /* 0x0003e20008300415 */
[----:B------:R-:W-:Y:S01]  /*5fc0*/  SYNCS.ARRIVE.TRANS64.RED.A1T0 RZ, [UR45], RZ ;  /* 0x000000ffffff79a7 */ /* 0x000fe2000810042d */
[----:B------:R-:W-:Y:S05]  /*5fd0*/  BRA.U UP2, `(.L_x_101) ;  /* 0xfffffff1021c7547 */ /* 0x000fea000b83ffff */
[----:B-1----:R-:W-:-:S04]  /*5fe0*/  SHF.L.U32 R3, R11, 0x1f, RZ ;  /* 0x0000001f0b037819 */ /* 0x002fc800000006ff */
[----:B------:R-:W1:Y:S02]  /*5ff0*/  SYNCS.PHASECHK.TRANS64.TRYWAIT P0, [UR21+0xa0], R3 ;  /* 0x0000a003ff0075a7 */ /* 0x000e640008001115 */
[----:B-1----:R-:W-:Y:S05]  /*6000*/  @!P0 BRA `(.L_x_102) ;  /* 0x0000007000948947 */ /* 0x002fea0003800000 */
.L_x_199:
[----:B------:R-:W2:Y:S02]  /*6010*/  SYNCS.PHASECHK.TRANS64.TRYWAIT P0, [UR21+0xa8], R3 ;  /* 0x0000a803ff0075a7 */ /* 0x000ea40008001115 */
[----:B--2---:R-:W-:Y:S05]  /*6020*/  @!P0 BRA `(.L_x_103) ;  /* 0x0000007000a48947 */ /* 0x004fea0003800000 */
.L_x_201:
[----:B------:R-:W2:Y:S02]  /*6030*/  SYNCS.PHASECHK.TRANS64.TRYWAIT P0, [UR21+0xb0], R3 ;  /* 0x0000b003ff0075a7 */ /* 0x000ea40008001115 */
[----:B--2---:R-:W-:Y:S05]  /*6040*/  @!P0 BRA `(.L_x_104) ;  /* 0x0000007000b48947 */ /* 0x004fea0003800000 */
.L_x_203:
[----:B-1----:R-:W-:-:S07]  /*6050*/  MOV R0, UR21 ;  /* 0x0000001500007c02 */ /* 0x002fce0008000f00 */
.L_x_105:
[----:B-1----:R-:W-:-:S04]  /*6060*/  SHF.L.U32 R3, R11, 0x1f, RZ ;  /* 0x0000001f0b037819 */ /* 0x002fc800000006ff */
[----:B------:R1:W2:Y:S03]  /*6070*/  SYNCS.PHASECHK.TRANS64.TRYWAIT P0, [R0+URZ+0xb8], R3 ;  /* 0x0000b803000075a7 */ /* 0x0002a600080011ff */
[----:B--2---:R-:W-:Y:S05]  /*6080*/  @!P0 NANOSLEEP.SYNCS 0x989680 ;  /* 0x009896800000895d */ /* 0x004fea0003900000 */
[----:B------:R-:W2:Y:S02]  /*6090*/  @!P0 SYNCS.PHASECHK.TRANS64 P0, [R0+URZ+0xb8], R3 ;  /* 0x0000b803000085a7 */ /* 0x000ea400080010ff */
[----:B--23--:R-:W-:Y:S05]  /*60a0*/  @P0 EXIT ;  /* 0x000000000000094d */ /* 0x00cfea0003800000 */
[----:B------:R-:W-:Y:S05]  /*60b0*/  BRA `(.L_x_105) ;  /* 0xfffffffc00e87947 */ /* 0x000fea000383ffff */
.L_x_90:
[----:B------:R-:W-:-:S06]  /*60c0*/  UISETP.GE.AND UP0, UPT, UR21, 0x4, UPT ;  /* 0x000000041500788c */ /* 0x000fcc000bf06270 */
[----:B------:R-:W-:-:S13]  /*60d0*/  PLOP3.LUT P0, PT, PT, PT, UP0, 0x80, 0x8 ;  /* 0x000000000008781c */ /* 0x000fda0003f0f008 */
[----:B-1----:R-:W-:Y:S05]  /*60e0*/  @!P0 EXIT ;  /* 0x000000000000894d */ /* 0x002fea0003800000 */
[----:B------:R-:W1:Y:S08]  /*60f0*/  S2UR UR4, SR_CgaCtaId ;  /* 0x00000000000479c3 */ /* 0x000e700000008800 */
[----:B------:R-:W-:Y:S01]  /*6100*/  BAR.SYNC.DEFER_BLOCKING 0x6, 0xa0 ;  /* 0x0182800000007b1d */ /* 0x000fe20000010000 */
[C---:B------:R-:W-:Y:S01]  /*6110*/  IMAD.SHL.U32 R0, R152.reuse, 0x40, RZ ;  /* 0x0000004098007824 */ /* 0x040fe200078e00ff */
[C---:B------:R-:W-:Y:S01]  /*6120*/  LOP3.LUT R138, R152.reuse, 0x1, RZ, 0xc0, !PT ;  /* 0x00000001988a7812 */ /* 0x040fe200078ec0ff */
[----:B------:R-:W-:-:S02]  /*6130*/  IMAD.SHL.U32 R133, R152, 0x8, RZ ;  /* 0x0000000898857824 */ /* 0x000fc400078e00ff */
[----:B------:R-:W-:Y:S02]  /*6140*/  HFMA2 R151, -RZ, RZ, 0, 1.1920928955078125e-07 ;  /* 0x00000002ff977431 */ /* 0x000fe400000001ff */
[----:B------:R-:W-:Y:S01]  /*6150*/  IMAD.U32 R2, R152, 0x10000, RZ ;  /* 0x0001000098027824 */ /* 0x000fe200078e00ff */
[----:B------:R-:W-:Y:S01]  /*6160*/  UMOV UR46, 0x400 ;  /* 0x00000400002e7882 */ /* 0x000fe20000000000 */
[----:B------:R-:W2:Y:S01]  /*6170*/  LDC.64 R136, c[0x0][0xcb0] ;  /* 0x00032c00ff887b82 */ /* 0x000ea20000000a00 */
[----:B------:R-:W-:Y:S01]  /*6180*/  LOP3.LUT R4, R0, 0x1c0, RZ, 0xc0, !PT ;  /* 0x000001c000047812 */ /* 0x000fe200078ec0ff */
[----:B------:R-:W-:Y:S01]  /*6190*/  IMAD.MOV.U32 R150, RZ, RZ, 0x4 ;  /* 0x00000004ff967424 */ /* 0x000fe200078e00ff */
[----:B------:R-:W-:Y:S01]  /*61a0*/  ISETP.NE.U32.AND P0, PT, R138, 0x1, PT ;  /* 0x000000018a00780c */ /* 0x000fe20003f05070 */
[----:B------:R-:W-:Y:S01]  /*61b0*/  IMAD.MOV.U32 R149, RZ, RZ, 0x1 ;  /* 0x00000001ff957424 */ /* 0x000fe200078e00ff */
[----:B------:R-:W-:Y:S01]  /*61c0*/  LOP3.LUT R133, R4, 0x38, R133, 0xf8, !PT ;  /* 0x0000003804857812 */ /* 0x000fe200078ef885 */
[----:B------:R-:W-:Y:S01]  /*61d0*/  IMAD.MOV.U32 R146, RZ, RZ, RZ ;  /* 0x000000ffff927224 */ /* 0x000fe200078e00ff */
[----:B------:R-:W-:Y:S01]  /*61e0*/  LOP3.LUT R2, R2, 0x600000, RZ, 0xc0, !PT ;  /* 0x0060000002027812 */ /* 0x000fe200078ec0ff */
[----:B------:R-:W3:Y:S01]  /*61f0*/  LDC.64 R134, c[0x0][0xca8] ;  /* 0x00032a00ff867b82 */ /* 0x000ee20000000a00 */
[----:B------:R-:W-:Y:S01]  /*6200*/  R2P PR, R152, 0x6 ;  /* 0x0000000698007804 */ /* 0x000fe20000000000 */
[----:B------:R-:W4:Y:S01]  /*6210*/  LDCU UR62, c[0x0][0x370] ;  /* 0x00006e00ff3e77ac */ /* 0x000f220008000800 */
[----:B------:R-:W-:-:S02]  /*6220*/  LOP3.LUT R133, R133, 0x1e00, R0, 0xf8, !PT ;  /* 0x00001e0085857812 */ /* 0x000fc400078ef800 */
[----:B------:R-:W-:Y:S01]  /*6230*/  P2R R0, PR, RZ, 0x1 ;  /* 0x00000001ff007803 */ /* 0x000fe20000000000 */
[----:B------:R-:W-:Y:S01]  /*6240*/  UMOV UR39, URZ ;  /* 0x000000ff00277c82 */ /* 0x000fe20008000000 */
[----:B------:R-:W-:Y:S01]  /*6250*/  LOP3.LUT R152, R152, 0x60, RZ, 0xc0, !PT ;  /* 0x0000006098987812 */ /* 0x000fe200078ec0ff */
[----:B-1----:R-:W-:Y:S01]  /*6260*/  ULEA UR46, UR4, UR46, 0x18 ;  /* 0x0000002e042e7291 */ /* 0x002fe2000f8ec0ff */
[----:B------:R-:W-:Y:S01]  /*6270*/  MOV R148, RZ ;  /* 0x000000ff00947202 */ /* 0x000fe20000000f00 */
[----:B------:R-:W1:Y:S01]  /*6280*/  LDCU.64 UR4, c[0x0][0xc90] ;  /* 0x00019200ff0477ac */ /* 0x000e620008000a00 */
[----:B------:R-:W-:Y:S02]  /*6290*/  SEL R151, R151, 0xfffffffe, !P1 ;  /* 0xfffffffe97977807 */ /* 0x000fe40004800000 */
[----:B------:R-:W-:Y:S01]  /*62a0*/  SEL R150, R150, 0xfffffffc, !P2 ;  /* 0xfffffffc96967807 */ /* 0x000fe20005000000 */
[----:B------:R-:W2:Y:S03]  /*62b0*/  LDCU UR45, c[0x0][0xf0c] ;  /* 0x0001e180ff2d77ac */ /* 0x000ea60008000800 */
[----:B------:R-:W4:Y:S01]  /*62c0*/  LDS R3, [UR46+0x150] ;  /* 0x0001502eff037984 */ /* 0x000f220008000800 */
[----:B------:R-:W2:Y:S01]  /*62d0*/  LDCU UR41, c[0x0][0xf30] ;  /* 0x0001e600ff2977ac */ /* 0x000ea20008000800 */
[----:B------:R-:W2:Y:S01]  /*62e0*/  LDCU.64 UR60, c[0x0][0xc88] ;  /* 0x00019100ff3c77ac */ /* 0x000ea20008000a00 */
[----:B------:R-:W2:Y:S01]  /*62f0*/  LDCU.64 UR42, c[0x0][0xf28] ;  /* 0x0001e500ff2a77ac */ /* 0x000ea20008000a00 */
[----:B-1----:R-:W-:Y:S01]  /*6300*/  IMAD.U32 R153, RZ, RZ, UR5 ;  /* 0x00000005ff997e24 */ /* 0x002fe2000f8e00ff */
[----:B------:R-:W-:Y:S01]  /*6310*/  UIADD3 UR5, UPT, UPT, UR46, 0xf8, URZ ;  /* 0x000000f82e057890 */ /* 0x000fe2000fffe0ff */
[----:B------:R-:W-:Y:S01]  /*6320*/  IMAD.U32 R154, RZ, RZ, UR4 ;  /* 0x00000004ff9a7e24 */ /* 0x000fe2000f8e00ff */
[----:B------:R-:W-:-:S02]  /*6330*/  UIADD3 UR4, UPT, UPT, UR46, 0x400, URZ ;  /* 0x000004002e047890 */ /* 0x000fc4000fffe0ff */
[----:B------:R-:W-:Y:S01]  /*6340*/  ULOP3.LUT UR5, UR5, 0xfefffff8, URZ, 0xc0, !UPT ;  /* 0xfefffff805057892 */ /* 0x000fe2000f8ec0ff */
[----:B------:R-:W1:Y:S03]  /*6350*/  LDCU.128 UR56, c[0x0][0xf10] ;  /* 0x0001e200ff3877ac */ /* 0x000e660008000c00 */
[----:B------:R-:W-:Y:S02]  /*6360*/  IMAD.U32 R144, RZ, RZ, UR4 ;  /* 0x00000004ff907e24 */ /* 0x000fe4000f8e00ff */
[----:B------:R-:W-:Y:S01]  /*6370*/  IMAD.U32 R155, RZ, RZ, UR5 ;  /* 0x00000005ff9b7e24 */ /* 0x000fe2000f8e00ff */
[----:B------:R-:W1:Y:S01]  /*6380*/  LDCU UR55, c[0x0][0x374] ;  /* 0x00006e80ff3777ac */ /* 0x000e620008000800 */
[----:B------:R-:W-:Y:S01]  /*6390*/  UMOV UR54, URZ ;  /* 0x000000ff00367c82 */ /* 0x000fe20008000000 */
[----:B------:R-:W-:Y:S01]  /*63a0*/  UMOV UR52, URZ ;  /* 0x000000ff00347c82 */ /* 0x000fe20008000000 */
[----:B--234-:R-:W-:-:S07]  /*63b0*/  IMAD.IADD R2, R3, 0x1, R2 ;  /* 0x0000000103027824 */ /* 0x01cfce00078e0202 */
.L_x_150:
[----:B-1----:R-:W-:Y:S02]  /*63c0*/  LEA R8, R146, UR46, 0x3 ;  /* 0x0000002e92087c11 */ /* 0x002fe4000f8e18ff */
[----:B------:R-:W-:Y:S02]  /*63d0*/  SHF.L.U32 R3, R148, 0x1f, RZ ;  /* 0x0000001f94037819 */ /* 0x000fe400000006ff */
[----:B------:R-:W-:Y:S02]  /*63e0*/  LEA R5, R146, UR46, 0x4 ;  /* 0x0000002e92057c11 */ /* 0x000fe4000f8e20ff */
[----:B--2---:R-:W2:Y:S02]  /*63f0*/  SYNCS.PHASECHK.TRANS64.TRYWAIT P0, [R8+URZ+0xd0], R3 ;  /* 0x0000d003080075a7 */ /* 0x004ea400080011ff */
[----:B--2---:R-:W-:Y:S05]  /*6400*/  @!P0 BRA `(.L_x_106) ;  /* 0x0000006c00dc8947 */ /* 0x004fea0003800000 */
.L_x_204:
[----:B------:R-:W3:Y:S01]  /*6410*/  LDS.128 R4, [R5+0x130] ;  /* 0x0001300005047984 */ /* 0x000ee20000000c00 */
[----:B------:R-:W-:Y:S01]  /*6420*/  UISETP.GE.AND UP0, UPT, UR44, 0x1, UPT ;  /* 0x000000012c00788c */ /* 0x000fe2000bf06270 */
[----:B------:R-:W-:Y:S01]  /*6430*/  @!PT LDS RZ, [RZ] ;  /* 0x00000000fffff984 */ /* 0x000fe20000000800 */
[----:B------:R-:W-:Y:S01]  /*6440*/  @!PT LDS RZ, [RZ] ;  /* 0x00000000fffff984 */ /* 0x000fe20000000800 */
[----:B------:R-:W-:Y:S01]  /*6450*/  @!PT LDS RZ, [RZ] ;  /* 0x00000000fffff984 */ /* 0x000fe20000000800 */
[----:B------:R-:W-:Y:S01]  /*6460*/  @!PT LDS RZ, [RZ] ;  /* 0x00000000fffff984 */ /* 0x000fe20000000800 */
[----:B------:R4:W-:Y:S06]  /*6470*/  MEMBAR.ALL.CTA ;  /* 0x0000000000007992 */ /* 0x0009ec0000008000 */
[----:B----4-:R-:W4:Y:S01]  /*6480*/  FENCE.VIEW.ASYNC.S ;  /* 0x00000000000073c6 */ /* 0x010f220000000000 */
[----:B---3--:R-:W-:Y:S11]  /*6490*/  LOP3.LUT P0, RZ, R6, 0x1, RZ, 0xc0, !PT ;  /* 0x0000000106ff7812 */ /* 0x008ff6000780c0ff */
[----:B------:R-:W-:Y:S02]  /*64a0*/  @!UPT UIADD3 URZ, UPT, UPT, URZ, URZ, URZ ;  /* 0x000000fffffff290 */ /* 0x000fe4000fffe0ff */
[----:B----4-:R-:W-:Y:S01]  /*64b0*/  VOTEU.ANY UP1, P0 ;  /* 0x0000000000ff7886 */ /* 0x010fe20000020100 */
[----:B------:R-:W-:Y:S01]  /*64c0*/  PLOP3.LUT P0, PT, PT, PT, UP1, 0x80, 0x8 ;  /* 0x000000000008781c */ /* 0x000fe20003f0f018 */
[----:B------:R-:W-:Y:S06]  /*64d0*/  UP2UR UR4, UPR, URZ, 0x2 ;  /* 0x00000002ff047883 */ /* 0x000fec0008000000 */
[----:B------:R-:W-:Y:S06]  /*64e0*/  IMAD.U32 R156, RZ, RZ, UR4 ;  /* 0x00000004ff9c7e24 */ /* 0x000fec000f8e00ff */
[----:B------:R-:W-:Y:S02]  /*64f0*/  @P0 SHF.R.U32.HI R0, RZ, 0x10, R5 ;  /* 0x00000010ff000819 */ /* 0x000fe40000011605 */
[----:B--2---:R-:W-:Y:S02]  /*6500*/  @P0 MOV R3, R4 ;  /* 0x0000000400030202 */ /* 0x004fe40000000f00 */
        /* <DEDUP_REMOVED lines=11> */
[----:B------:R-:W3:Y:S01]  /*65c0*/  LDCU UR12, c[0x0][0xf20] ;  /* 0x0001e400ff0c77ac */ /* 0x000ee20008000800 */
[----:B-1----:R-:W-:Y:S02]  /*65d0*/  UIMAD.WIDE.U32 UR4, UR55, UR59, URZ ;  /* 0x0000003b370472a5 */ /* 0x002fe4000f8e00ff */
[----:B------:R-:W-:Y:S02]  /*65e0*/  UIMAD.WIDE.U32 UR6, UR62, UR56, URZ ;  /* 0x000000383e0672a5 */ /* 0x000fe4000f8e00ff */
[----:B------:R-:W-:Y:S02]  /*65f0*/  UISETP.NE.AND UP0, UPT, UR58, 0x1, UPT ;  /* 0x000000013a00788c */ /* 0x000fe4000bf05270 */
[----:B------:R-:W-:Y:S02]  /*6600*/  UIMAD.WIDE.U32 UR8, UR37, UR59, URZ ;  /* 0x0000003b250872a5 */ /* 0x000fe4000f8e00ff */
[----:B------:R-:W-:Y:S02]  /*6610*/  UISETP.NE.AND UP1, UPT, UR45, 0x1, UPT ;  /* 0x000000012d00788c */ /* 0x000fe4000bf25270 */
[----:B------:R-:W-:Y:S02]  /*6620*/  UIMAD.WIDE.U32 UR10, UR38, UR56, URZ ;  /* 0x00000038260a72a5 */ /* 0x000fe4000f8e00ff */
[----:B------:R-:W-:Y:S01]  /*6630*/  UISETP.NE.AND UP2, UPT, UR44, 0x1, UPT ;  /* 0x000000012c00788c */ /* 0x000fe2000bf45270 */
[----:B------:R-:W-:Y:S02]  /*6640*/  UMOV UR4, UR5 ;  /* 0x0000000500047c82 */ /* 0x000fe40008000000 */
[----:B---3--:R-:W-:Y:S03]  /*6650*/  USHF.R.U32.HI UR5, URZ, UR12, UR4 ;  /* 0x0000000cff057299 */ /* 0x008fe60008011604 */
[----:B------:R-:W-:Y:S02]  /*6660*/  UMOV UR4, UR7 ;  /* 0x0000000700047c82 */ /* 0x000fe40008000000 */
[----:B------:R-:W-:Y:S02]  /*6670*/  USHF.R.U32.HI UR7, URZ, UR57, UR4 ;  /* 0x00000039ff077299 */ /* 0x000fe40008011604 */
[----:B------:R-:W-:Y:S02]  /*6680*/  USEL UR4, UR55, UR5, !UP0 ;  /* 0x0000000537047287 */ /* 0x000fe4000c000000 */
[----:B------:R-:W-:Y:S01]  /*6690*/  USEL UR7, UR62, UR7, !UP1 ;  /* 0x000000073e077287 */ /* 0x000fe2000c800000 */
[----:B------:R-:W-:Y:S01]  /*66a0*/  UMOV UR5, UR9 ;  /* 0x0000000900057c82 */ /* 0x000fe20008000000 */
[----:B------:R-:W-:Y:S02]  /*66b0*/  UIMAD.WIDE.U32 UR8, UR4, UR42, URZ ;  /* 0x0000002a040872a5 */ /* 0x000fe4000f8e00ff */
[----:B------:R-:W-:Y:S03]  /*66c0*/  USHF.R.U32.HI UR6, URZ, UR12, UR5 ;  /* 0x0000000cff067299 */ /* 0x000fe60008011605 */
[----:B------:R-:W-:Y:S01]  /*66d0*/  UMOV UR5, UR11 ;  /* 0x0000000b00057c82 */ /* 0x000fe20008000000 */
[----:B------:R-:W-:Y:S02]  /*66e0*/  UIMAD.WIDE.U32 UR10, UR7, UR42, URZ ;  /* 0x0000002a070a72a5 */ /* 0x000fe4000f8e00ff */
[----:B------:R-:W-:Y:S02]  /*66f0*/  USEL UR6, UR37, UR6, !UP0 ;  /* 0x0000000625067287 */ /* 0x000fe4000c000000 */
[----:B------:R-:W-:Y:S01]  /*6700*/  USHF.R.U32.HI UR5, URZ, UR57, UR5 ;  /* 0x00000039ff057299 */ /* 0x000fe20008011605 */
[----:B------:R-:W-:Y:S02]  /*6710*/  UMOV UR8, UR9 ;  /* 0x0000000900087c82 */ /* 0x000fe40008000000 */
[----:B------:R-:W-:Y:S01]  /*6720*/  UMOV UR10, UR11 ;  /* 0x0000000b000a7c82 */ /* 0x000fe20008000000 */
[----:B------:R-:W-:Y:S02]  /*6730*/  @UP2 USHF.R.U32.HI UR4, URZ, UR43, UR8 ;  /* 0x0000002bff042299 */ /* 0x000fe40008011608 */
[----:B------:R-:W-:Y:S02]  /*6740*/  @UP2 USHF.R.U32.HI UR7, URZ, UR43, UR10 ;  /* 0x0000002bff072299 */ /* 0x000fe4000801160a */
[----:B------:R-:W-:Y:S02]  /*6750*/  UIMAD UR4, UR44, UR4, URZ ;  /* 0x000000042c0472a4 */ /* 0x000fe4000f8e02ff */
[----:B------:R-:W-:Y:S02]  /*6760*/  UIMAD.WIDE.U32 UR10, UR6, UR42, URZ ;  /* 0x0000002a060a72a5 */ /* 0x000fe4000f8e00ff */
[----:B------:R-:W-:Y:S02]  /*6770*/  USEL UR5, UR38, UR5, !UP1 ;  /* 0x0000000526057287 */ /* 0x000fe4000c800000 */
[----:B------:R-:W-:Y:S02]  /*6780*/  UIMAD UR8, UR44, UR7, URZ ;  /* 0x000000072c0872a4 */ /* 0x000fe4000f8e02ff */
[----:B------:R-:W-:Y:S03]  /*6790*/  UISETP.GE.AND UP0, UPT, UR6, UR4, UPT ;  /* 0x000000040600728c */ /* 0x000fe6000bf06270 */
[----:B------:R-:W-:Y:S01]  /*67a0*/  UMOV UR4, UR11 ;  /* 0x0000000b00047c82 */ /* 0x000fe20008000000 */
[----:B------:R-:W-:Y:S02]  /*67b0*/  UISETP.GE.OR UP0, UPT, UR5, UR8, UP0 ;  /* 0x000000080500728c */ /* 0x000fe40008706670 */
[----:B------:R-:W-:Y:S02]  /*67c0*/  USHF.R.U32.HI UR4, URZ, UR43, UR4 ;  /* 0x0000002bff047299 */ /* 0x000fe40008011604 */
[----:B------:R-:W-:Y:S02]  /*67d0*/  UIMAD.WIDE.U32 UR8, UR5, UR42, URZ ;  /* 0x0000002a050872a5 */ /* 0x000fe4000f8e00ff */
[----:B------:R-:W-:Y:S02]  /*67e0*/  USEL UR11, UR6, UR4, !UP2 ;  /* 0x00000004060b7287 */ /* 0x000fe4000d000000 */
[----:B------:R-:W-:Y:S02]  /*67f0*/  UIADD3 UR8, UPT, UPT, -UR5, URZ, URZ ;  /* 0x000000ff05087290 */ /* 0x000fe4000fffe1ff */
[----:B------:R-:W-:Y:S01]  /*6800*/  UIADD3 UR10, UPT, UPT, -UR11, URZ, URZ ;  /* 0x000000ff0b0a7290 */ /* 0x000fe2000fffe1ff */
[----:B------:R-:W-:Y:S01]  /*6810*/  @!UP0 UMOV UR4, UR9 ;  /* 0x0000000900048c82 */ /* 0x000fe20008000000 */
[----:B------:R-:W-:Y:S02]  /*6820*/  UIADD3 UR9, UPT, UPT, -UR6, URZ, URZ ;  /* 0x000000ff06097290 */ /* 0x000fe4000fffe1ff */
[----:B------:R-:W-:Y:S02]  /*6830*/  @!UP0 USHF.R.U32.HI UR4, URZ, UR43, UR4 ;  /* 0x0000002bff048299 */ /* 0x000fe40008011604 */
[----:B------:R-:W-:Y:S02]  /*6840*/  UIMAD UR10, UR44, UR10, UR6 ;  /* 0x0000000a2c0a72a4 */ /* 0x000fe4000f8e0206 */
[----:B------:R-:W-:Y:S04]  /*6850*/  @!UP0 USEL UR4, UR5, UR4, !UP2 ;  /* 0x0000000405048287 */ /* 0x000fe8000d000000 */
[----:B------:R-:W-:Y:S02]  /*6860*/  @!UP0 UIMAD UR10, UR7, UR10, UR4 ;  /* 0x0000000a070a82a4 */ /* 0x000fe4000f8e0204 */
[----:B------:R-:W-:Y:S02]  /*6870*/  @!UP0 UIADD3 UR11, UPT, UPT, UR11, -UR4, URZ ;  /* 0x800000040b0b8290 */ /* 0x000fe4000fffe0ff */
[----:B------:R-:W-:Y:S02]  /*6880*/  UIMAD UR7, UR45, UR8, UR38 ;  /* 0x000000082d0772a4 */ /* 0x000fe4000f8e0226 */
[----:B------:R-:W-:Y:S02]  /*6890*/  @!UP0 UIMAD UR6, UR11, UR44, UR5 ;  /* 0x0000002c0b0682a4 */ /* 0x000fe4000f8e0205 */
[----:B------:R-:W-:Y:S01]  /*68a0*/  UIMAD UR4, UR58, UR9, UR37 ;  /* 0x000000093a0472a4 */ /* 0x000fe2000f8e0225 */
[----:B------:R-:W-:Y:S02]  /*68b0*/  @!UP0 UMOV UR5, UR10 ;  /* 0x0000000a00058c82 */ /* 0x000fe40008000000 */
[----:B------:R-:W-:Y:S02]  /*68c0*/  UIMAD UR38, UR5, UR45, UR7 ;  /* 0x0000002d052672a4 */ /* 0x000fe4000f8e0207 */
[----:B------:R-:W-:Y:S11]  /*68d0*/  UIMAD UR37, UR6, UR58, UR4 ;  /* 0x0000003a062572a4 */ /* 0x000ff6000f8e0204 */
[----:B------:R-:W-:Y:S01]  /*68e0*/  @!UPT UIADD3 URZ, UPT, UPT, URZ, URZ, URZ ;  /* 0x000000fffffff290 */ /* 0x000fe2000fffe0ff */
.L_x_107:
[----:B------:R-:W-:Y:S01]  /*68f0*/  UISETP.NE.AND UP0, UPT, UR41, 0x1, UPT ;  /* 0x000000012900788c */ /* 0x000fe2000bf05270 */
[----:B------:R-:W-:Y:S01]  /*6900*/  LOP3.LUT P0, RZ, R144, 0x3f0, RZ, 0xc0, !PT ;  /* 0x000003f090ff7812 */ /* 0x000fe2000780c0ff */
[----:B------:R-:W-:Y:S01]  /*6910*/  USHF.L.U32 UR53, UR20, 0x8, URZ ;  /* 0x0000000814357899 */ /* 0x000fe200080006ff */
[----:B------:R-:W-:Y:S01]  /*6920*/  BSSY.RECONVERGENT B6, `(.L_x_108) ;  /* 0x0000034000067945 */ /* 0x000fe20003800200 */
[----:B------:R-:W-:Y:S01]  /*6930*/  USHF.L.U32 UR50, UR28, 0x7, URZ ;  /* 0x000000071c327899 */ /* 0x000fe200080006ff */
[----:B------:R-:W-:Y:S06]  /*6940*/  IADD3 R146, PT, PT, R146, 0x1, RZ ;  /* 0x0000000192927810 */ /* 0x000fec0007ffe0ff */
[----:B------:R-:W3:Y:S01]  /*6950*/  @!UP0 LDCU.128 UR12, c[0x0][0xf10] ;  /* 0x0001e200ff0c87ac */ /* 0x000ee20008000c00 */
[----:B------:R-:W4:Y:S01]  /*6960*/  @!UP0 LDCU UR5, c[0x0][0xf0c] ;  /* 0x0001e180ff0587ac */ /* 0x000f220008000800 */
[----:B------:R-:W1:Y:S01]  /*6970*/  @!UP0 LDCU UR10, c[0x0][0xf20] ;  /* 0x0001e400ff0a87ac */ /* 0x000e620008000800 */
[----:B---3--:R-:W-:Y:S02]  /*6980*/  UIMAD.WIDE.U32 UR8, UR38, UR12, URZ ;  /* 0x0000000c260872a5 */ /* 0x008fe4000f8e00ff */
[----:B------:R-:W-:Y:S02]  /*6990*/  UIMAD.WIDE.U32 UR6, UR37, UR15, URZ ;  /* 0x0000000f250672a5 */ /* 0x000fe4000f8e00ff */
[----:B------:R-:W-:Y:S03]  /*69a0*/  @!UP0 UISETP.NE.AND UP1, UPT, UR14, 0x1, UPT ;  /* 0x000000010e00888c */ /* 0x000fe6000bf25270 */
[----:B------:R-:W-:Y:S01]  /*69b0*/  @!UP0 UMOV UR4, UR9 ;  /* 0x0000000900048c82 */ /* 0x000fe20008000000 */
[----:B----4-:R-:W-:Y:S02]  /*69c0*/  @!UP0 UISETP.NE.AND UP2, UPT, UR5, 0x1, UPT ;  /* 0x000000010500888c */ /* 0x010fe4000bf45270 */
[----:B------:R-:W-:Y:S01]  /*69d0*/  @!UP0 USHF.R.U32.HI UR4, URZ, UR13, UR4 ;  /* 0x0000000dff048299 */ /* 0x000fe20008011604 */
[----:B------:R-:W-:Y:S02]  /*69e0*/  @!UP0 UMOV UR6, UR7 ;  /* 0x0000000700068c82 */ /* 0x000fe40008000000 */
[----:B-1----:R-:W-:Y:S02]  /*69f0*/  @!UP0 USHF.R.U32.HI UR6, URZ, UR10, UR6 ;  /* 0x0000000aff068299 */ /* 0x002fe40008011606 */
[----:B------:R-:W-:Y:S02]  /*6a00*/  @!UP0 USEL UR7, UR38, UR4, !UP2 ;  /* 0x0000000426078287 */ /* 0x000fe4000d000000 */
[----:B------:R-:W-:Y:S04]  /*6a10*/  @!UP0 USEL UR6, UR37, UR6, !UP1 ;  /* 0x0000000625068287 */ /* 0x000fe8000c800000 */
[----:B------:R-:W-:Y:S02]  /*6a20*/  @!UP0 UIADD3 UR4, UPT, UPT, -UR7, UR6, URZ ;  /* 0x0000000607048290 */ /* 0x000fe4000fffe1ff */
[----:B------:R-:W-:Y:S02]  /*6a30*/  @!UP0 UIADD3 UR6, UPT, UPT, UR7, -UR6, URZ ;  /* 0x8000000607068290 */ /* 0x000fe4000fffe0ff */
[----:B------:R-:W-:Y:S02]  /*6a40*/  @!UP0 UIMAD UR38, UR4, UR5, UR38 ;  /* 0x00000005042682a4 */ /* 0x000fe4000f8e0226 */
[----:B------:R-:W-:Y:S01]  /*6a50*/  @!UP0 UIMAD UR37, UR6, UR14, UR37 ;  /* 0x0000000e062582a4 */ /* 0x000fe2000f8e0225 */
[----:B------:R-:W-:Y:S11]  /*6a60*/  @!P0 BRA `(.L_x_109) ;  /* 0x00000000007c8947 */ /* 0x000ff60003800000 */
[----:B------:R-:W1:Y:S01]  /*6a70*/  LDCU.64 UR8, c[0x4][0x80] ;  /* 0x01001000ff0877ac */ /* 0x000e620008000a00 */
[----:B------:R-:W-:Y:S01]  /*6a80*/  MOV R16, 0x0 ;  /* 0x0000000000107802 */ /* 0x000fe20000000f00 */
[----:B------:R-:W-:Y:S02]  /*6a90*/  HFMA2 R12, -RZ, RZ, 0, 5.9604644775390625e-08 ;  /* 0x00000001ff0c7431 */ /* 0x000fe400000001ff */
[----:B------:R-:W-:Y:S01]  /*6aa0*/  IMAD.MOV.U32 R8, RZ, RZ, 0x70 ;  /* 0x00000070ff087424 */ /* 0x000fe200078e00ff */
[----:B------:R3:W4:Y:S01]  /*6ab0*/  LDC.64 R14, c[0x4][R16] ;  /* 0x01000000100e7b82 */ /* 0x0007220000000a00 */
[----:B------:R-:W2:Y:S01]  /*6ac0*/  LDCU.64 UR6, c[0x4][0x88] ;  /* 0x01001100ff0677ac */ /* 0x000ea20008000a00 */
[----:B------:R-:W-:Y:S01]  /*6ad0*/  IMAD.MOV.U32 R13, RZ, RZ, RZ ;  /* 0x000000ffff0d7224 */ /* 0x000fe200078e00ff */
[----:B------:R-:W2:Y:S01]  /*6ae0*/  LDCU.64 UR4, c[0x4][0x8] ;  /* 0x01000100ff0477ac */ /* 0x000ea20008000a00 */
[----:B-1----:R-:W-:Y:S01]  /*6af0*/  MOV R5, UR9 ;  /* 0x0000000900057c02 */ /* 0x002fe20008000f00 */
[----:B------:R-:W-:Y:S01]  /*6b00*/  IMAD.U32 R4, RZ, RZ, UR8 ;  /* 0x00000008ff047e24 */ /* 0x000fe2000f8e00ff */
[----:B--2---:R-:W-:Y:S01]  /*6b10*/  MOV R7, UR7 ;  /* 0x0000000700077c02 */ /* 0x004fe20008000f00 */
[----:B------:R-:W-:Y:S01]  /*6b20*/  IMAD.U32 R6, RZ, RZ, UR6 ;  /* 0x00000006ff067e24 */ /* 0x000fe2000f8e00ff */
[----:B------:R-:W-:Y:S01]  /*6b30*/  MOV R11, UR5 ;  /* 0x00000005000b7c02 */ /* 0x000fe20008000f00 */
[----:B------:R-:W-:Y:S02]  /*6b40*/  IMAD.U32 R10, RZ, RZ, UR4 ;  /* 0x00000004ff0a7e24 */ /* 0x000fe4000f8e00ff */
[----:B------:R-:W-:Y:S07]  /*6b50*/  LEPC R20, `(.L_x_110) ;  /* 0x000000001014794e */ /* 0x000fee0000000000 */
[----:B---345:R-:W-:Y:S05]  /*6b60*/  CALL.ABS.NOINC R14 ;  /* 0x000000000e007343 */ /* 0x038fea0003c00000 */
.L_x_110:
[----:B------:R-:W1:Y:S01]  /*6b70*/  LDCU.64 UR8, c[0x4][0x80] ;  /* 0x01001000ff0877ac */ /* 0x000e620008000a00 */
[----:B------:R-:W2:Y:S01]  /*6b80*/  LDC.64 R16, c[0x4][R16] ;  /* 0x0100000010107b82 */ /* 0x000ea20000000a00 */
[----:B------:R-:W-:Y:S02]  /*6b90*/  HFMA2 R12, -RZ, RZ, 0, 5.9604644775390625e-08 ;  /* 0x00000001ff0c7431 */ /* 0x000fe400000001ff */
[----:B------:R-:W-:Y:S02]  /*6ba0*/  IMAD.MOV.U32 R8, RZ, RZ, 0x70 ;  /* 0x00000070ff087424 */ /* 0x000fe400078e00ff */
[----:B------:R-:W-:Y:S01]  /*6bb0*/  IMAD.MOV.U32 R13, RZ, RZ, RZ ;  /* 0x000000ffff0d7224 */ /* 0x000fe200078e00ff */
[----:B------:R-:W3:Y:S01]  /*6bc0*/  LDCU.64 UR6, c[0x4][0x88] ;  /* 0x01001100ff0677ac */ /* 0x000ee20008000a00 */
[----:B------:R-:W4:Y:S01]  /*6bd0*/  LDCU.64 UR4, c[0x4][0x8] ;  /* 0x01000100ff0477ac */ /* 0x000f220008000a00 */
[----:B-1----:R-:W-:Y:S02]  /*6be0*/  MOV R4, UR8 ;  /* 0x0000000800047c02 */ /* 0x002fe40008000f00 */
[----:B------:R-:W-:Y:S02]  /*6bf0*/  MOV R5, UR9 ;  /* 0x0000000900057c02 */ /* 0x000fe40008000f00 */
[----:B---3--:R-:W-:Y:S01]  /*6c00*/  MOV R7, UR7 ;  /* 0x0000000700077c02 */ /* 0x008fe20008000f00 */
[----:B------:R-:W-:Y:S01]  /*6c10*/  IMAD.U32 R6, RZ, RZ, UR6 ;  /* 0x00000006ff067e24 */ /* 0x000fe2000f8e00ff */
[----:B----4-:R-:W-:Y:S01]  /*6c20*/  MOV R11, UR5 ;  /* 0x00000005000b7c02 */ /* 0x010fe20008000f00 */
[----:B------:R-:W-:Y:S02]  /*6c30*/  IMAD.U32 R10, RZ, RZ, UR4 ;  /* 0x00000004ff0a7e24 */ /* 0x000fe4000f8e00ff */
[----:B------:R-:W-:Y:S07]  /*6c40*/  LEPC R20, `(.L_x_109) ;  /* 0x000000001014794e */ /* 0x000fee0000000000 */
[----:B--2---:R-:W-:Y:S05]  /*6c50*/  CALL.ABS.NOINC R16 ;  /* 0x0000000010007343 */ /* 0x004fea0003c00000 */
.L_x_109:
[----:B------:R-:W-:Y:S05]  /*6c60*/  BSYNC.RECONVERGENT B6 ;  /* 0x0000000000067941 */ /* 0x000fea0003800200 */
.L_x_108:
[----:B------:R-:W-:Y:S02]  /*6c70*/  R2UR UR6, R143 ;  /* 0x000000008f0672ca */ /* 0x000fe400000e0000 */
[----:B------:R-:W-:Y:S02]  /*6c80*/  R2UR UR5, R154 ;  /* 0x000000009a0572ca */ /* 0x000fe400000e0000 */
[----:B------:R-:W-:Y:S02]  /*6c90*/  R2UR UR4, R153 ;  /* 0x00000000990472ca */ /* 0x000fe400000e0000 */
[----:B------:R-:W-:Y:S02]  /*6ca0*/  ISETP.NE.U32.AND P4, PT, R136, RZ, PT ;  /* 0x000000ff8800720c */ /* 0x000fe40003f85070 */
[----:B------:R-:W-:Y:S02]  /*6cb0*/  ISETP.NE.U32.AND P2, PT, RZ, UR60, PT ;  /* 0x0000003cff007c0c */ /* 0x000fe4000bf45070 */
[----:B------:R-:W-:Y:S02]  /*6cc0*/  ISETP.NE.AND.EX P4, PT, R137, RZ, PT, P4 ;  /* 0x000000ff8900720c */ /* 0x000fe40003f85340 */
[----:B------:R-:W-:Y:S01]  /*6cd0*/  ISETP.NE.AND.EX P2, PT, RZ, UR61, PT, P2 ;  /* 0x0000003dff007c0c */ /* 0x000fe2000bf45320 */
[----:B------:R-:W-:Y:S02]  /*6ce0*/  UISETP.NE.AND UP2, UPT, UR6, URZ, UPT ;  /* 0x000000ff0600728c */ /* 0x000fe4000bf45270 */
[----:B------:R-:W-:Y:S04]  /*6cf0*/  UISETP.NE.U32.AND UP0, UPT, UR5, URZ, UPT ;  /* 0x000000ff0500728c */ /* 0x000fe8000bf05070 */
[----:B------:R-:W-:Y:S01]  /*6d00*/  UISETP.NE.AND.EX UP1, UPT, UR4, URZ, UPT, UP0 ;  /* 0x000000ff0400728c */ /* 0x000fe2000bf25300 */
[----:B------:R-:W-:Y:S01]  /*6d10*/  PLOP3.LUT P1, PT, PT, PT, UP2, 0x80, 0x8 ;  /* 0x000000000008781c */ /* 0x000fe20003f2f028 */
[----:B------:R-:W-:Y:S03]  /*6d20*/  UPLOP3.LUT UP0, UPT, UPT, UPT, UPT, 0x40, 0x4 ;  /* 0x000000000004789c */ /* 0x000fe60003f0e870 */
[----:B------:R-:W-:Y:S06]  /*6d30*/  @UP2 UPLOP3.LUT UP0, UPT, UPT, UPT, UP1, 0x80, 0x8 ;  /* 0x000000000008289c */ /* 0x000fec0003f0f010 */
[----:B------:R-:W-:Y:S01]  /*6d40*/  PLOP3.LUT P0, PT, PT, PT, UP0, 0x80, 0x8 ;  /* 0x000000000008781c */ /* 0x000fe20003f0f008 */
[----:B------:R-:W-:Y:S01]  /*6d50*/  @!UPT UIADD3 URZ, UPT, UPT, URZ, URZ, URZ ;  /* 0x000000fffffff290 */ /* 0x000fe2000fffe0ff */
[----:B------:R-:W-:Y:S11]  /*6d60*/  BRA.U !UP1, `(.L_x_111) ;  /* 0x0000000109407547 */ /* 0x000ff6000b800000 */
[----:B------:R-:W-:Y:S01]  /*6d70*/  UISETP.NE.U32.AND UP0, UPT, UR60, URZ, UPT ;  /* 0x000000ff3c00728c */ /* 0x000fe2000bf05070 */
[----:B------:R-:W-:Y:S01]  /*6d80*/  R2UR UR6, R154 ;  /* 0x000000009a0672ca */ /* 0x000fe200000e0000 */
[----:B------:R-:W1:Y:S01]  /*6d90*/  LDCU.64 UR8, c[0x0][0x358] ;  /* 0x00006b00ff0877ac */ /* 0x000e620008000a00 */
[----:B------:R-:W-:Y:S02]  /*6da0*/  HFMA2 R139, -RZ, RZ, 0, 5.9604644775390625e-08 ;  /* 0x00000001ff8b7431 */ /* 0x000fe400000001ff */
[----:B--2---:R-:W-:Y:S01]  /*6db0*/  IMAD.MOV.U32 R0, RZ, RZ, 0x1 ;  /* 0x00000001ff007424 */ /* 0x004fe200078e00ff */
[----:B------:R-:W-:Y:S06]  /*6dc0*/  UISETP.NE.AND.EX UP0, UPT, UR61, URZ, UPT, UP0 ;  /* 0x000000ff3d00728c */ /* 0x000fec000bf05300 */
[----:B------:R-:W-:Y:S05]  /*6dd0*/  PLOP3.LUT P3, PT, PT, PT, UP0, 0x80, 0x8 ;  /* 0x000000000008781c */ /* 0x000fea0003f6f008 */
[----:B------:R-:W2:Y:S01]  /*6de0*/  @UP0 LDCU.64 UR4, c[0x0][0xc88] ;  /* 0x00019100ff0407ac */ /* 0x000ea20008000a00 */
[----:B------:R-:W-:Y:S07]  /*6df0*/  @UP0 UIMAD UR6, UR36, UR6, URZ ;  /* 0x00000006240602a4 */ /* 0x000fee000f8e02ff */
[----:B------:R-:W-:Y:S01]  /*6e00*/  @!P3 PRMT R139, R0, 0x7610, R139 ;  /* 0x00007610008bb816 */ /* 0x000fe2000000008b */
[----:B--2---:R-:W-:Y:S06]  /*6e10*/  @UP0 UIMAD.WIDE UR4, UR6, 0x4, UR4 ;  /* 0x00000004060408a5 */ /* 0x004fec000f8e0204 */
[----:B------:R-:W-:Y:S02]  /*6e20*/  IMAD.U32 R4, RZ, RZ, UR4 ;  /* 0x00000004ff047e24 */ /* 0x000fe4000f8e00ff */
[----:B------:R-:W-:Y:S03]  /*6e30*/  IMAD.U32 R5, RZ, RZ, UR5 ;  /* 0x00000005ff057e24 */ /* 0x000fe6000f8e00ff */
[----:B------:R-:W2:Y:S02]  /*6e40*/  @!UP0 LDCU UR4, c[0x0][0xc80] ;  /* 0x00019000ff0487ac */ /* 0x000ea40008000800 */
[----:B-1---5:R1:W5:Y:S02]  /*6e50*/  @P3 LDG.E R71, desc[UR8][R4.64] ;  /* 0x0000000804473981 */ /* 0x022364000c1e1900 */
[----:B-12---:R-:W-:Y:S02]  /*6e60*/  @!P3 MOV R71, UR4 ;  /* 0x000000040047bc02 */ /* 0x006fe40008000f00 */
.L_x_111:
[----:B------:R-:W-:Y:S05]  /*6e70*/  @!P4 BRA `(.L_x_112) ;  /* 0x000000000024c947 */ /* 0x000fea0003800000 */
[----:B------:R-:W-:Y:S01]  /*6e80*/  ISETP.NE.U32.AND P3, PT, R134, RZ, PT ;  /* 0x000000ff8600720c */ /* 0x000fe20003f65070 */
[----:B------:R-:W1:Y:S03]  /*6e90*/  LDCU.64 UR4, c[0x0][0x358] ;  /* 0x00006b00ff0477ac */ /* 0x000e660008000a00 */
[----:B------:R-:W-:Y:S11]  /*6ea0*/  ISETP.NE.AND.EX P3, PT, R135, RZ, PT, P3 ;  /* 0x000000ff8700720c */ /* 0x000ff60003f65330 */
[----:B------:R-:W-:Y:S02]  /*6eb0*/  @!UPT UIADD3 URZ, UPT, UPT, URZ, URZ, URZ ;  /* 0x000000fffffff290 */ /* 0x000fe4000fffe0ff */
[----:B------:R-:W3:Y:S01]  /*6ec0*/  @P3 LDC.64 R4, c[0x0][0xca8] ;  /* 0x00032a00ff043b82 */ /* 0x000ee20000000a00 */
[----:B--2---:R-:W-:Y:S04]  /*6ed0*/  @P3 IMAD R0, R136, UR36, RZ ;  /* 0x0000002488003c24 */ /* 0x004fe8000f8e02ff */
[----:B---3--:R-:W-:Y:S05]  /*6ee0*/  @P3 IMAD.WIDE R4, R0, 0x4, R4 ;  /* 0x0000000400043825 */ /* 0x008fea00078e0204 */
[----:B-1---5:R1:W5:Y:S02]  /*6ef0*/  @P3 LDG.E R68, desc[UR4][R4.64] ;  /* 0x0000000404443981 */ /* 0x022364000c1e1900 */
[----:B-1----:R-:W3:Y:S02]  /*6f00*/  @!P3 LDC R68, c[0x0][0xca0] ;  /* 0x00032800ff44bb82 */ /* 0x002ee40000000800 */
.L_x_112:
[----:B-----5:R-:W-:Y:S01]  /*6f10*/  FSETP.NEU.AND P3, PT, R71, RZ, PT ;  /* 0x000000ff4700720b */ /* 0x020fe20003f6d000 */
[----:B------:R-:W-:Y:S01]  /*6f20*/  IMAD.SHL.U32 R164, R133, 0x2, RZ ;  /* 0x0000000285a47824 */ /* 0x000fe200078e00ff */
[----:B------:R-:W-:Y:S01]  /*6f30*/  SEL R5, RZ, 0xffffffff, P2 ;  /* 0xffffffffff057807 */ /* 0x000fe20001000000 */
[----:B------:R-:W-:Y:S01]  /*6f40*/  IMAD.SHL.U32 R78, R150, 0x10, RZ ;  /* 0x00000010964e7824 */ /* 0x000fe200078e00ff */
[----:B------:R-:W-:Y:S01]  /*6f50*/  @P1 LOP3.LUT P2, RZ, R139, 0xff, RZ, 0xc0, !PT ;  /* 0x000000ff8bff1812 */ /* 0x000fe2000784c0ff */
[----:B------:R-:W-:Y:S01]  /*6f60*/  VIADD R163, R164, UR46 ;  /* 0x0000002ea4a37c36 */ /* 0x000fe20008000000 */
[----:B------:R-:W-:Y:S01]  /*6f70*/  @P1 SEL R4, RZ, 0xffffffff, P3 ;  /* 0xffffffffff041807 */ /* 0x000fe20001800000 */
[----:B------:R-:W-:Y:S01]  /*6f80*/  IMAD.MOV.U32 R94, RZ, RZ, -0x10 ;  /* 0xfffffff0ff5e7424 */ /* 0x000fe200078e00ff */
[----:B------:R-:W-:Y:S01]  /*6f90*/  LOP3.LUT R149, R149, 0x1, RZ, 0x3c, !PT ;  /* 0x0000000195957812 */ /* 0x000fe200078e3cff */
[----:B------:R-:W-:Y:S01]  /*6fa0*/  IMAD.SHL.U32 R92, R151, 0x10, RZ ;  /* 0x00000010975c7824 */ /* 0x000fe200078e00ff */
[----:B------:R-:W-:Y:S01]  /*6fb0*/  @P0 SEL R4, R5, R4, !P2 ;  /* 0x0000000405040207 */ /* 0x000fe20005000000 */
[C---:B------:R-:W-:Y:S01]  /*6fc0*/  IMAD.IADD R147, R163.reuse, 0x1, R78 ;  /* 0x00000001a3937824 */ /* 0x040fe200078e024e */
[----:B------:R-:W-:Y:S01]  /*6fd0*/  PLOP3.LUT P0, PT, PT, PT, UP1, 0x80, 0x8 ;  /* 0x000000000008781c */ /* 0x000fe20003f0f018 */
[----:B------:R-:W-:Y:S01]  /*6fe0*/  IMAD.U32 R3, RZ, RZ, UR39 ;  /* 0x00000027ff037e24 */ /* 0x000fe2000f8e00ff */
[----:B------:R-:W-:Y:S01]  /*6ff0*/  @P1 LOP3.LUT R4, R4, 0x1, RZ, 0xc0, !PT ;  /* 0x0000000104041812 */ /* 0x000fe200078ec0ff */
[----:B------:R-:W-:Y:S01]  /*7000*/  IMAD.IADD R162, R163, 0x1, R92 ;  /* 0x00000001a3a27824 */ /* 0x000fe200078e025c */
[----:B------:R-:W-:Y:S01]  /*7010*/  LOP3.LUT P4, R145, R139, 0xff, RZ, 0xc0, !PT ;  /* 0x000000ff8b917812 */ /* 0x000fe2000788c0ff */
[--C-:B------:R-:W-:Y:S01]  /*7020*/  IMAD.IADD R159, R92, 0x1, R147.reuse ;  /* 0x000000015c9f7824 */ /* 0x100fe200078e0293 */
[----:B------:R-:W-:Y:S01]  /*7030*/  ISETP.NE.U32.OR P5, PT, R4, 0x1, !P1 ;  /* 0x000000010400780c */ /* 0x000fe20004fa5470 */
[----:B------:R-:W-:Y:S01]  /*7040*/  IMAD.U32 R4, RZ, RZ, UR39 ;  /* 0x00000027ff047e24 */ /* 0x000fe2000f8e00ff */
[----:B------:R-:W-:Y:S01]  /*7050*/  BSSY B1, `(.L_x_113) ;  /* 0x000004a000017945 */ /* 0x000fe20003800000 */
[----:B------:R-:W-:Y:S01]  /*7060*/  IMAD.MOV.U32 R79, RZ, RZ, 0x1 ;  /* 0x00000001ff4f7424 */ /* 0x000fe200078e00ff */
[----:B------:R-:W-:Y:S01]  /*7070*/  P2R R157, PR, RZ, 0x20 ;  /* 0x00000020ff9d7803 */ /* 0x000fe20000000000 */
[----:B------:R-:W-:Y:S01]  /*7080*/  IMAD.MOV.U32 R77, RZ, RZ, RZ ;  /* 0x000000ffff4d7224 */ /* 0x000fe200078e00ff */
[----:B--2---:R-:W-:Y:S02]  /*7090*/  SHF.L.U32 R0, R4, 0x1f, RZ ;  /* 0x0000001f04007819 */ /* 0x004fe400000006ff */
[----:B------:R-:W-:Y:S02]  /*70a0*/  CS2R R130, SRZ ;  /* 0x0000000000827805 */ /* 0x000fe4000001ff00 */
[----:B------:R-:W-:Y:S02]  /*70b0*/  SEL R4, RZ, 0xffffffff, P3 ;  /* 0xffffffffff047807 */ /* 0x000fe40001800000 */
[----:B------:R-:W-:Y:S02]  /*70c0*/  CS2R R128, SRZ ;  /* 0x0000000000807805 */ /* 0x000fe4000001ff00 */
[----:B------:R-:W-:Y:S02]  /*70d0*/  CS2R R122, SRZ ;  /* 0x00000000007a7805 */ /* 0x000fe4000001ff00 */
[----:B------:R-:W-:Y:S02]  /*70e0*/  CS2R R120, SRZ ;  /* 0x0000000000787805 */ /* 0x000fe4000001ff00 */
[----:B------:R-:W-:Y:S02]  /*70f0*/  @P0 SEL R4, R5, R4, !P4 ;  /* 0x0000000405040207 */ /* 0x000fe40006000000 */
[----:B------:R-:W-:Y:S02]  /*7100*/  CS2R R114, SRZ ;  /* 0x0000000000727805 */ /* 0x000fe4000001ff00 */
[----:B------:R-:W-:Y:S02]  /*7110*/  @P5 SHF.L.U32 R6, R149, 0x1f, RZ ;  /* 0x0000001f95065819 */ /* 0x000fe400000006ff */
[----:B------:R-:W-:Y:S02]  /*7120*/  CS2R R112, SRZ ;  /* 0x0000000000707805 */ /* 0x000fe4000001ff00 */
[----:B------:R-:W-:Y:S02]  /*7130*/  LOP3.LUT R4, R4, 0x1, RZ, 0xc0, !PT ;  /* 0x0000000104047812 */ /* 0x000fe400078ec0ff */
[----:B------:R-:W-:Y:S01]  /*7140*/  CS2R R106, SRZ ;  /* 0x00000000006a7805 */ /* 0x000fe2000001ff00 */
[----:B------:R-:W1:Y:S01]  /*7150*/  @P5 SYNCS.PHASECHK.TRANS64.TRYWAIT P2, [UR46+0x80], R6 ;  /* 0x00008006ff0055a7 */ /* 0x000e62000804112e */
[----:B------:R-:W-:Y:S02]  /*7160*/  ISETP.NE.AND P0, PT, RZ, UR39, PT ;  /* 0x00000027ff007c0c */ /* 0x000fe4000bf05270 */
[----:B------:R-:W-:Y:S02]  /*7170*/  CS2R R104, SRZ ;  /* 0x0000000000687805 */ /* 0x000fe4000001ff00 */
[----:B------:R-:W-:Y:S02]  /*7180*/  ISETP.NE.U32.AND P3, PT, R4, 0x1, PT ;  /* 0x000000010400780c */ /* 0x000fe40003f65070 */
[----:B------:R-:W-:Y:S02]  /*7190*/  CS2R R98, SRZ ;  /* 0x0000000000627805 */ /* 0x000fe4000001ff00 */
[----:B------:R-:W-:Y:S02]  /*71a0*/  CS2R R96, SRZ ;  /* 0x0000000000607805 */ /* 0x000fe4000001ff00 */
[----:B------:R-:W-:Y:S02]  /*71b0*/  CS2R R90, SRZ ;  /* 0x00000000005a7805 */ /* 0x000fe4000001ff00 */
[----:B------:R-:W-:Y:S02]  /*71c0*/  P2R R93, PR, RZ, 0x8 ;  /* 0x00000008ff5d7803 */ /* 0x000fe40000000000 */
[----:B------:R-:W-:Y:S02]  /*71d0*/  CS2R R88, SRZ ;  /* 0x0000000000587805 */ /* 0x000fe4000001ff00 */
[----:B------:R-:W-:Y:S02]  /*71e0*/  ISETP.NE.U32.AND P3, PT, R138, 0x1, PT ;  /* 0x000000018a00780c */ /* 0x000fe40003f65070 */
[----:B------:R-:W-:Y:S02]  /*71f0*/  CS2R R82, SRZ ;  /* 0x0000000000527805 */ /* 0x000fe4000001ff00 */
[----:B------:R-:W-:Y:S02]  /*7200*/  CS2R R80, SRZ ;  /* 0x0000000000507805 */ /* 0x000fe4000001ff00 */
[----:B------:R-:W-:Y:S02]  /*7210*/  CS2R R86, SRZ ;  /* 0x0000000000567805 */ /* 0x000fe4000001ff00 */
[----:B------:R-:W-:Y:S02]  /*7220*/  SEL R94, R94, 0x10, !P3 ;  /* 0x000000105e5e7807 */ /* 0x000fe40005800000 */
[----:B------:R-:W-:Y:S01]  /*7230*/  CS2R R84, SRZ ;  /* 0x0000000000547805 */ /* 0x000fe2000001ff00 */
[----:B------:R-:W-:Y:S01]  /*7240*/  IMAD R69, R3, 0xc0, R2 ;  /* 0x000000c003457824 */ /* 0x000fe200078e0202 */
[----:B------:R2:W4:Y:S01]  /*7250*/  SYNCS.PHASECHK.TRANS64.TRYWAIT P1, [UR46+0xf0], R0 ;  /* 0x0000f000ff0075a7 */ /* 0x000522000802112e */
[----:B------:R-:W-:Y:S01]  /*7260*/  SEL R70, RZ, 0xc0, P0 ;  /* 0x000000c0ff467807 */ /* 0x000fe20000000000 */
[----:B------:R-:W-:Y:S02]  /*7270*/  IMAD.IADD R163, R163, 0x1, R94 ;  /* 0x00000001a3a37824 */ /* 0x000fe400078e025e */
[C---:B------:R-:W-:Y:S02]  /*7280*/  IMAD.IADD R161, R94.reuse, 0x1, R162 ;  /* 0x000000015ea17824 */ /* 0x040fe400078e02a2 */
[C---:B------:R-:W-:Y:S02]  /*7290*/  IMAD.IADD R160, R94.reuse, 0x1, R147 ;  /* 0x000000015ea07824 */ /* 0x040fe400078e0293 */
[----:B------:R-:W-:Y:S01]  /*72a0*/  IMAD.IADD R158, R94, 0x1, R159 ;  /* 0x000000015e9e7824 */ /* 0x000fe200078e029f */
[----:B-1----:R-:W-:Y:S01]  /*72b0*/  @P5 SEL R79, RZ, 0x1, !P2 ;  /* 0x00000001ff4f5807 */ /* 0x002fe20005000000 */
[----:B--2---:R-:W-:Y:S06]  /*72c0*/  @!P5 BRA `(.L_x_114) ;  /* 0x000000000088d947 */ /* 0x004fec0003800000 */
[----:B------:R-:W-:Y:S01]  /*72d0*/  IMAD.MOV.U32 R131, RZ, RZ, RZ ;  /* 0x000000ffff837224 */ /* 0x000fe200078e00ff */
[----:B------:R-:W-:Y:S01]  /*72e0*/  ISETP.NE.AND P0, PT, R79, RZ, PT ;  /* 0x000000ff4f00720c */ /* 0x000fe20003f05270 */
[----:B------:R-:W-:Y:S01]  /*72f0*/  BSSY B0, `(.L_x_115) ;  /* 0x0000014000007945 */ /* 0x000fe20003800000 */
[----:B------:R-:W-:Y:S02]  /*7300*/  CS2R R86, SRZ ;  /* 0x0000000000567805 */ /* 0x000fe4000001ff00 */
        /* <DEDUP_REMOVED lines=13> */
[----:B------:R-:W-:Y:S01]  /*73e0*/  CS2R R128, SRZ ;  /* 0x0000000000807805 */ /* 0x000fe2000001ff00 */
[----:B------:R-:W-:Y:S06]  /*73f0*/  @P0 BRA `(.L_x_116) ;  /* 0x00000000000c0947 */ /* 0x000fec0003800000 */
[----:B------:R-:W-:Y:S04]  /*7400*/  SHF.L.U32 R4, R149, 0x1f, RZ ;  /* 0x0000001f95047819 */ /* 0x000fe800000006ff */
[----:B------:R-:W1:Y:S02]  /*7410*/  SYNCS.PHASECHK.TRANS64.TRYWAIT P0, [UR46+0x80], R4 ;  /* 0x00008004ff0075a7 */ /* 0x000e64000800112e */
[----:B-1----:R-:W-:Y:S05]  /*7420*/  @!P0 BRA `(.L_x_117) ;  /* 0x0000005c00e88947 */ /* 0x002fea0003800000 */
.L_x_116:
[----:B------:R-:W-:Y:S05]  /*7430*/  BSYNC B0 ;  /* 0x0000000000007941 */ /* 0x000fea0003800000 */
.L_x_115:
[----:B------:R-:W-:Y:S01]  /*7440*/  ISETP.NE.AND P0, PT, R93, RZ, PT ;  /* 0x000000ff5d00720c */ /* 0x000fe20003f05270 */
[----:B------:R-:W-:Y:S11]  /*7450*/  HFMA2 R77, -RZ, RZ, 0, 5.9604644775390625e-08 ;  /* 0x00000001ff4d7431 */ /* 0x000ff600000001ff */
[----:B------:R-:W-:Y:S01]  /*7460*/  @!UPT UIADD3 URZ, UPT, UPT, URZ, URZ, URZ ;  /* 0x000000fffffff290 */ /* 0x000fe2000fffe0ff */
[----:B------:R2:W1:Y:S04]  /*7470*/  @P0 LDS.128 R84, [R164+UR46+0x400] ;  /* 0x0004002ea4540984 */ /* 0x0004680008000c00 */
[----:B------:R2:W1:Y:S04]  /*7480*/  @P0 LDS.128 R80, [R163+0x400] ;  /* 0x00040000a3500984 */ /* 0x0004680000000c00 */
[----:B------:R2:W1:Y:S04]  /*7490*/  @P0 LDS.128 R88, [R162+0x400] ;  /* 0x00040000a2580984 */ /* 0x0004680000000c00 */
[----:B------:R2:W1:Y:S04]  /*74a0*/  @P0 LDS.128 R96, [R161+0x400] ;  /* 0x00040000a1600984 */ /* 0x0004680000000c00 */
[----:B------:R2:W1:Y:S04]  /*74b0*/  @P0 LDS.128 R104, [R147+0x400] ;  /* 0x0004000093680984 */ /* 0x0004680000000c00 */
[----:B------:R2:W1:Y:S04]  /*74c0*/  @P0 LDS.128 R112, [R160+0x400] ;  /* 0x00040000a0700984 */ /* 0x0004680000000c00 */
[----:B------:R2:W1:Y:S04]  /*74d0*/  @P0 LDS.128 R120, [R159+0x400] ;  /* 0x000400009f780984 */ /* 0x0004680000000c00 */
[----:B------:R2:W1:Y:S02]  /*74e0*/  @P0 LDS.128 R128, [R158+0x400] ;  /* 0x000400009e800984 */ /* 0x0004640000000c00 */
.L_x_114:
[----:B------:R-:W-:Y:S05]  /*74f0*/  BSYNC B1 ;  /* 0x0000000000017941 */ /* 0x000fea0003800000 */
.L_x_113:
[----:B------:R-:W-:Y:S05]  /*7500*/  IMAD.IADD R64, R69, 0x1, R70 ;  /* 0x0000000145407824 */ /* 0x000fea00078e0246 */
[----:B-1----:R-:W-:Y:S04]  /*7510*/  SHF.R.U32.HI R3, RZ, 0x15, R64 ;  /* 0x00000015ff037819 */ /* 0x002fe80000011640 */
[----:B------:R-:W-:Y:S01]  /*7520*/  LOP3.LUT P0, RZ, R3, 0x3, R140, 0x48, !PT ;  /* 0x0000000303ff7812 */ /* 0x000fe2000780488c */
[----:B------:R-:W-:Y:S01]  /*7530*/  @!UPT UIADD3 URZ, UPT, UPT, URZ, URZ, URZ ;  /* 0x000000fffffff290 */ /* 0x000fe2000fffe0ff */
[----:B----4-:R-:W-:Y:S11]  /*7540*/  @P1 BRA `(.L_x_118) ;  /* 0x0000000000081947 */ /* 0x010ff60003800000 */
[----:B------:R-:W1:Y:S02]  /*7550*/  SYNCS.PHASECHK.TRANS64.TRYWAIT P1, [UR46+0xf0], R0 ;  /* 0x0000f000ff0075a7 */ /* 0x000e64000802112e */
[----:B-1----:R-:W-:Y:S05]  /*7560*/  @!P1 BRA `(.L_x_119) ;  /* 0x0000005c00b09947 */ /* 0x002fea0003800000 */
.L_x_118:
[----:B------:R-:W-:Y:S05]  /*7570*/  @!P0 BRA `(.L_x_120) ;  /* 0x0000000000408947 */ /* 0x000fea0003800000 */
[----:B------:R-:W4:Y:S01]  /*7580*/  LDCU.64 UR8, c[0x4][0x70] ;  /* 0x01000e00ff0877ac */ /* 0x000f220008000a00 */
[----:B------:R-:W-:Y:S01]  /*7590*/  MOV R15, 0x0 ;  /* 0x00000000000f7802 */ /* 0x000fe20000000f00 */
[----:B------:R-:W-:Y:S02]  /*75a0*/  HFMA2 R12, -RZ, RZ, 0, 5.9604644775390625e-08 ;  /* 0x00000001ff0c7431 */ /* 0x000fe400000001ff */
[----:B------:R-:W-:Y:S02]  /*75b0*/  IMAD.MOV.U32 R8, RZ, RZ, 0x192 ;  /* 0x00000192ff087424 */ /* 0x000fe400078e00ff */
[----:B------:R-:W-:Y:S01]  /*75c0*/  IMAD.MOV.U32 R13, RZ, RZ, RZ ;  /* 0x000000ffff0d7224 */ /* 0x000fe200078e00ff */
[----:B------:R-:W5:Y:S01]  /*75d0*/  LDCU.64 UR6, c[0x4][0x78] ;  /* 0x01000f00ff0677ac */ /* 0x000f620008000a00 */
[----:B------:R-:W1:Y:S01]  /*75e0*/  LDC.64 R14, c[0x4][R15] ;  /* 0x010000000f0e7b82 */ /* 0x000e620000000a00 */
[----:B------:R-:W2:Y:S01]  /*75f0*/  LDCU.64 UR4, c[0x4][0x10] ;  /* 0x01000200ff0477ac */ /* 0x000ea20008000a00 */
[----:B----4-:R-:W-:Y:S01]  /*7600*/  MOV R5, UR9 ;  /* 0x0000000900057c02 */ /* 0x010fe20008000f00 */
[----:B------:R-:W-:Y:S01]  /*7610*/  IMAD.U32 R4, RZ, RZ, UR8 ;  /* 0x00000008ff047e24 */ /* 0x000fe2000f8e00ff */
[----:B-----5:R-:W-:Y:S01]  /*7620*/  MOV R7, UR7 ;  /* 0x0000000700077c02 */ /* 0x020fe20008000f00 */
[----:B------:R-:W-:Y:S01]  /*7630*/  IMAD.U32 R6, RZ, RZ, UR6 ;  /* 0x00000006ff067e24 */ /* 0x000fe2000f8e00ff */
[----:B--2---:R-:W-:Y:S01]  /*7640*/  MOV R11, UR5 ;  /* 0x00000005000b7c02 */ /* 0x004fe20008000f00 */
[----:B------:R-:W-:Y:S02]  /*7650*/  IMAD.U32 R10, RZ, RZ, UR4 ;  /* 0x00000004ff0a7e24 */ /* 0x000fe4000f8e00ff */
[----:B------:R-:W-:Y:S07]  /*7660*/  LEPC R20, `(.L_x_120) ;  /* 0x000000001014794e */ /* 0x000fee0000000000 */
[----:B-1-3--:R-:W-:Y:S05]  /*7670*/  CALL.ABS.NOINC R14 ;  /* 0x000000000e007343 */ /* 0x00afea0003c00000 */
.L_x_120:
[----:B------:R-:W-:Y:S01]  /*7680*/  SHF.L.U32 R72, R84, 0x10, RZ ;  /* 0x0000001054487819 */ /* 0x000fe200000006ff */
[----:B------:R-:W-:Y:S05]  /*7690*/  WARPSYNC.ALL ;  /* 0x0000000000007948 */ /* 0x000fea0003800000 */
[----:B------:R-:W-:Y:S01]  /*76a0*/  R2UR UR4, R64 ;  /* 0x00000000400472ca */ /* 0x000fe200000e0000 */
[----:B------:R-:W-:Y:S01]  /*76b0*/  BSSY.RECONVERGENT B0, `(.L_x_121) ;  /* 0x0000101000007945 */ /* 0x000fe20003800200 */
[----:B------:R-:W-:Y:S02]  /*76c0*/  LOP3.LUT R74, R84, 0xffff0000, RZ, 0xc0, !PT ;  /* 0xffff0000544a7812 */ /* 0x000fe400078ec0ff */
[----:B------:R-:W-:Y:S02]  /*76d0*/  LOP3.LUT R76, R85, 0xffff0000, RZ, 0xc0, !PT ;  /* 0xffff0000554c7812 */ /* 0x000fe400078ec0ff */
[----:B------:R-:W-:Y:S02]  /*76e0*/  SHF.L.U32 R73, R86, 0x10, RZ ;  /* 0x0000001056497819 */ /* 0x000fe400000006ff */
[----:B------:R-:W-:Y:S02]  /*76f0*/  SHF.L.U32 R75, R80, 0x10, RZ ;  /* 0x00000010504b7819 */ /* 0x000fe400000006ff */
[----:B------:R-:W-:Y:S02]  /*7700*/  R2UR UR5, R155 ;  /* 0x000000009b0572ca */ /* 0x000fe400000e0000 */
[----:B------:R-:W-:Y:S01]  /*7710*/  ISETP.NE.AND P0, PT, R152, RZ, PT ;  /* 0x000000ff9800720c */ /* 0x000fe20003f05270 */
[----:B------:R-:W4:Y:S01]  /*7720*/  LDTM.x64 R4, tmem[UR4] ;  /* 0x00000004000479ee */ /* 0x000f220008340000 */
[----:B------:R-:W-:Y:S09]  /*7730*/  NOP ;  /* 0x0000000000007918 */ /* 0x000ff20000000000 */
[----:B----4-:R-:W-:Y:S01]  /*7740*/  SYNCS.ARRIVE.TRANS64.RED.A1T0 RZ, [UR5], RZ ;  /* 0x000000ffffff79a7 */ /* 0x010fe20008100405 */
[C---:B-1-3--:R-:W-:Y:S01]  /*7750*/  FMUL R0, R68.reuse, R4 ;  /* 0x0000000444007220 */ /* 0x04afe20000400000 */
[C---:B------:R-:W-:Y:S01]  /*7760*/  FMUL R3, R68.reuse, R5 ;  /* 0x0000000544037220 */ /* 0x040fe20000400000 */
[C---:B------:R-:W-:Y:S01]  /*7770*/  FMUL R6, R68.reuse, R6 ;  /* 0x0000000644067220 */ /* 0x040fe20000400000 */
[C---:B------:R-:W-:Y:S01]  /*7780*/  FMUL R7, R68.reuse, R7 ;  /* 0x0000000744077220 */ /* 0x040fe20000400000 */
[----:B------:R-:W-:Y:S01]  /*7790*/  FFMA R0, R71, R72, R0 ;  /* 0x0000004847007223 */ /* 0x000fe20000000000 */
[----:B------:R-:W-:Y:S01]  /*77a0*/  SHF.L.U32 R72, R85, 0x10, RZ ;  /* 0x0000001055487819 */ /* 0x000fe200000006ff */
[C---:B------:R-:W-:Y:S01]  /*77b0*/  FMUL R4, R68.reuse, R8 ;  /* 0x0000000844047220 */ /* 0x040fe20000400000 */
[----:B------:R-:W-:Y:S01]  /*77c0*/  FFMA R3, R71, R74, R3 ;  /* 0x0000004a47037223 */ /* 0x000fe20000000003 */
[----:B------:R-:W-:Y:S01]  /*77d0*/  LOP3.LUT R74, R87, 0xffff0000, RZ, 0xc0, !PT ;  /* 0xffff0000574a7812 */ /* 0x000fe200078ec0ff */
[----:B------:R-:W-:Y:S01]  /*77e0*/  FMUL R5, R68, R9 ;  /* 0x0000000944057220 */ /* 0x000fe20000400000 */
[C---:B------:R-:W-:Y:S01]  /*77f0*/  FFMA R6, R71.reuse, R72, R6 ;  /* 0x0000004847067223 */ /* 0x040fe20000000006 */
[----:B------:R-:W-:Y:S01]  /*7800*/  LOP3.LUT R72, R86, 0xffff0000, RZ, 0xc0, !PT ;  /* 0xffff000056487812 */ /* 0x000fe200078ec0ff */
[----:B------:R-:W-:Y:S01]  /*7810*/  FFMA R7, R71, R76, R7 ;  /* 0x0000004c47077223 */ /* 0x000fe20000000007 */
[----:B------:R-:W-:Y:S01]  /*7820*/  LOP3.LUT R76, R83, 0xffff0000, RZ, 0xc0, !PT ;  /* 0xffff0000534c7812 */ /* 0x000fe200078ec0ff */
[----:B------:R-:W-:Y:S01]  /*7830*/  FFMA R4, R71, R73, R4 ;  /* 0x0000004947047223 */ /* 0x000fe20000000004 */
[----:B------:R-:W-:Y:S01]  /*7840*/  SHF.L.U32 R73, R87, 0x10, RZ ;  /* 0x0000001057497819 */ /* 0x000fe200000006ff */
[----:B------:R-:W-:Y:S01]  /*7850*/  FMUL R10, R68, R10 ;  /* 0x0000000a440a7220 */ /* 0x000fe20000400000 */
[----:B------:R-:W-:Y:S01]  /*7860*/  F2FP.BF16.F32.PACK_AB R100, R3, R0 ;  /* 0x000000000364723e */ /* 0x000fe200000010ff */
[----:B------:R-:W-:Y:S01]  /*7870*/  FFMA R5, R71, R72, R5 ;  /* 0x0000004847057223 */ /* 0x000fe20000000005 */
[----:B------:R-:W-:Y:S01]  /*7880*/  LOP3.LUT R72, R80, 0xffff0000, RZ, 0xc0, !PT ;  /* 0xffff000050487812 */ /* 0x000fe200078ec0ff */
[C---:B------:R-:W-:Y:S01]  /*7890*/  FMUL R11, R68.reuse, R11 ;  /* 0x0000000b440b7220 */ /* 0x040fe20000400000 */
[----:B------:R-:W-:Y:S01]  /*78a0*/  F2FP.BF16.F32.PACK_AB R101, R7, R6 ;  /* 0x000000060765723e */ /* 0x000fe200000010ff */
[C---:B------:R-:W-:Y:S01]  /*78b0*/  FMUL R8, R68.reuse, R12 ;  /* 0x0000000c44087220 */ /* 0x040fe20000400000 */
[----:B------:R-:W-:Y:S01]  /*78c0*/  F2FP.BF16.F32.PACK_AB R102, R5, R4 ;  /* 0x000000040566723e */ /* 0x000fe200000010ff */
[----:B------:R-:W-:Y:S01]  /*78d0*/  FFMA R10, R71, R73, R10 ;  /* 0x00000049470a7223 */ /* 0x000fe2000000000a */
[----:B------:R-:W-:Y:S01]  /*78e0*/  SHF.L.U32 R73, R81, 0x10, RZ ;  /* 0x0000001051497819 */ /* 0x000fe200000006ff */
[----:B------:R-:W-:Y:S01]  /*78f0*/  FMUL R9, R68, R13 ;  /* 0x0000000d44097220 */ /* 0x000fe20000400000 */
[C---:B------:R-:W-:Y:S01]  /*7900*/  FFMA R11, R71.reuse, R74, R11 ;  /* 0x0000004a470b7223 */ /* 0x040fe2000000000b */
[----:B------:R-:W-:Y:S01]  /*7910*/  LOP3.LUT R74, R82, 0xffff0000, RZ, 0xc0, !PT ;  /* 0xffff0000524a7812 */ /* 0x000fe200078ec0ff */
[----:B------:R-:W-:Y:S01]  /*7920*/  FMUL R14, R68, R14 ;  /* 0x0000000e440e7220 */ /* 0x000fe20000400000 */
[----:B------:R-:W-:Y:S01]  /*7930*/  FFMA R8, R71, R75, R8 ;  /* 0x0000004b47087223 */ /* 0x000fe20000000008 */
[----:B------:R-:W-:Y:S01]  /*7940*/  SHF.L.U32 R75, R83, 0x10, RZ ;  /* 0x00000010534b7819 */ /* 0x000fe200000006ff */
[----:B------:R-:W-:Y:S01]  /*7950*/  FFMA R9, R71, R72, R9 ;  /* 0x0000004847097223 */ /* 0x000fe20000000009 */
[----:B------:R-:W-:Y:S01]  /*7960*/  LOP3.LUT R72, R81, 0xffff0000, RZ, 0xc0, !PT ;  /* 0xffff000051487812 */ /* 0x000fe200078ec0ff */
[----:B------:R-:W-:Y:S01]  /*7970*/  FFMA R14, R71, R73, R14 ;  /* 0x00000049470e7223 */ /* 0x000fe2000000000e */
[----:B------:R-:W-:Y:S01]  /*7980*/  SHF.L.U32 R73, R82, 0x10, RZ ;  /* 0x0000001052497819 */ /* 0x000fe200000006ff */
[C---:B------:R-:W-:Y:S01]  /*7990*/  FMUL R15, R68.reuse, R15 ;  /* 0x0000000f440f7220 */ /* 0x040fe20000400000 */
[----:B------:R-:W-:Y:S01]  /*79a0*/  F2FP.BF16.F32.PACK_AB R103, R11, R10 ;  /* 0x0000000a0b67723e */ /* 0x000fe200000010ff */
[C---:B------:R-:W-:Y:S01]  /*79b0*/  FMUL R12, R68.reuse, R16 ;  /* 0x00000010440c7220 */ /* 0x040fe20000400000 */
[----:B------:R-:W-:Y:S01]  /*79c0*/  F2FP.BF16.F32.PACK_AB R108, R9, R8 ;  /* 0x00000008096c723e */ /* 0x000fe200000010ff */
[----:B------:R-:W-:Y:S01]  /*79d0*/  FMUL R13, R68, R17 ;  /* 0x00000011440d7220 */ /* 0x000fe20000400000 */
[C---:B------:R-:W-:Y:S01]  /*79e0*/  FFMA R15, R71.reuse, R72, R15 ;  /* 0x00000048470f7223 */ /* 0x040fe2000000000f */
[----:B------:R-:W-:Y:S01]  /*79f0*/  SHF.L.U32 R72, R88, 0x10, RZ ;  /* 0x0000001058487819 */ /* 0x000fe200000006ff */
[C---:B------:R-:W-:Y:S01]  /*7a00*/  FMUL R18, R68.reuse, R18 ;  /* 0x0000001244127220 */ /* 0x040fe20000400000 */
[----:B------:R-:W-:Y:S01]  /*7a10*/  FMUL R19, R68, R19 ;  /* 0x0000001344137220 */ /* 0x000fe20000400000 */
[----:B------:R-:W-:Y:S01]  /*7a20*/  FFMA R12, R71, R73, R12 ;  /* 0x00000049470c7223 */ /* 0x000fe2000000000c */
[----:B------:R-:W-:Y:S01]  /*7a30*/  SHF.L.U32 R73, R90, 0x10, RZ ;  /* 0x000000105a497819 */ /* 0x000fe200000006ff */
[----:B------:R-:W-:Y:S01]  /*7a40*/  FMUL R16, R68, R20 ;  /* 0x0000001444107220 */ /* 0x000fe20000400000 */
[----:B------:R-:W-:Y:S01]  /*7a50*/  F2FP.BF16.F32.PACK_AB R109, R15, R14 ;  /* 0x0000000e0f6d723e */ /* 0x000fe200000010ff */
[C---:B------:R-:W-:Y:S01]  /*7a60*/  FFMA R13, R71.reuse, R74, R13 ;  /* 0x0000004a470d7223 */ /* 0x040fe2000000000d */
[----:B------:R-:W-:Y:S01]  /*7a70*/  LOP3.LUT R74, R88, 0xffff0000, RZ, 0xc0, !PT ;  /* 0xffff0000584a7812 */ /* 0x000fe200078ec0ff */
        /* <DEDUP_REMOVED lines=8> */
[----:B------:R-:W-:Y:S01]  /*7b00*/  FMUL R22, R68, R22 ;  /* 0x0000001644167220 */ /* 0x000fe20000400000 */
[----:B------:R-:W-:Y:S01]  /*7b10*/  F2FP.BF16.F32.PACK_AB R111, R19, R18 ;  /* 0x00000012136f723e */ /* 0x000fe200000010ff */
[C---:B------:R-:W-:Y:S01]  /*7b20*/  FFMA R17, R71.reuse, R74, R17 ;  /* 0x0000004a47117223 */ /* 0x040fe20000000011 */
[----:B------:R-:W-:Y:S01]  /*7b30*/  LOP3.LUT R74, R90, 0xffff0000, RZ, 0xc0, !PT ;  /* 0xffff00005a4a7812 */ /* 0x000fe200078ec0ff */
[----:B------:R-:W-:Y:S01]  /*7b40*/  FFMA R22, R71, R72, R22 ;  /* 0x0000004847167223 */ /* 0x000fe20000000016 */
[----:B------:R-:W-:Y:S01]  /*7b50*/  LOP3.LUT R72, R89, 0xffff0000, RZ, 0xc0, !PT ;  /* 0xffff000059487812 */ /* 0x000fe200078ec0ff */
[C---:B------:R-:W-:Y:S01]  /*7b60*/  FMUL R23, R68.reuse, R23 ;  /* 0x0000001744177220 */ /* 0x040fe20000400000 */
[----:B------:R-:W-:Y:S01]  /*7b70*/  F2FP.BF16.F32.PACK_AB R116, R17, R16 ;  /* 0x000000101174723e */ /* 0x000fe200000010ff */
[C---:B------:R-:W-:Y:S01]  /*7b80*/  FMUL R20, R68.reuse, R24 ;  /* 0x0000001844147220 */ /* 0x040fe20000400000 */
[----:B------:R-:W-:Y:S01]  /*7b90*/  FMUL R21, R68, R25 ;  /* 0x0000001944157220 */ /* 0x000fe20000400000 */
[C---:B------:R-:W-:Y:S01]  /*7ba0*/  FFMA R23, R71.reuse, R72, R23 ;  /* 0x0000004847177223 */ /* 0x040fe20000000017 */
[----:B------:R-:W-:Y:S01]  /*7bb0*/  SHF.L.U32 R72, R96, 0x10, RZ ;  /* 0x0000001060487819 */ /* 0x000fe200000006ff */
[C---:B------:R-:W-:Y:S01]  /*7bc0*/  FMUL R26, R68.reuse, R26 ;  /* 0x0000001a441a7220 */ /* 0x040fe20000400000 */
[C---:B------:R-:W-:Y:S01]  /*7bd0*/  FMUL R27, R68.reuse, R27 ;  /* 0x0000001b441b7220 */ /* 0x040fe20000400000 */
        /* <DEDUP_REMOVED lines=9> */
[----:B------:R-:W-:Y:S01]  /*7c70*/  F2FP.BF16.F32.PACK_AB R118, R21, R20 ;  /* 0x000000141576723e */ /* 0x000fe200000010ff */
[----:B------:R-:W-:Y:S01]  /*7c80*/  FFMA R24, R71, R72, R24 ;  /* 0x0000004847187223 */ /* 0x000fe20000000018 */
[----:B------:R-:W-:Y:S01]  /*7c90*/  LOP3.LUT R72, R97, 0xffff0000, RZ, 0xc0, !PT ;  /* 0xffff000061487812 */ /* 0x000fe200078ec0ff */
[C---:B------:R-:W-:Y:S01]  /*7ca0*/  FMUL R25, R68.reuse, R29 ;  /* 0x0000001d44197220 */ /* 0x040fe20000400000 */
[----:B------:R-:W-:Y:S01]  /*7cb0*/  F2FP.BF16.F32.PACK_AB R119, R27, R26 ;  /* 0x0000001a1b77723e */ /* 0x000fe200000010ff */
[C---:B------:R-:W-:Y:S01]  /*7cc0*/  FMUL R30, R68.reuse, R30 ;  /* 0x0000001e441e7220 */ /* 0x040fe20000400000 */
[----:B------:R-:W-:Y:S01]  /*7cd0*/  LOP3.LUT R76, R131, 0xffff0000, RZ, 0xc0, !PT ;  /* 0xffff0000834c7812 */ /* 0x000fe200078ec0ff */
[----:B------:R-:W-:Y:S01]  /*7ce0*/  FMUL R31, R68, R31 ;  /* 0x0000001f441f7220 */ /* 0x000fe20000400000 */
[----:B------:R-:W-:Y:S01]  /*7cf0*/  FFMA R25, R71, R74, R25 ;  /* 0x0000004a47197223 */ /* 0x000fe20000000019 */
[----:B------:R-:W-:Y:S01]  /*7d00*/  LOP3.LUT R74, R99, 0xffff0000, RZ, 0xc0, !PT ;  /* 0xffff0000634a7812 */ /* 0x000fe200078ec0ff */
[C---:B------:R-:W-:Y:S01]  /*7d10*/  FFMA R30, R71.reuse, R73, R30 ;  /* 0x00000049471e7223 */ /* 0x040fe2000000001e */
[C---:B------:R-:W-:Y:S01]  /*7d20*/  SHF.L.U32 R73, R98.reuse, 0x10, RZ ;  /* 0x0000001062497819 */ /* 0x040fe200000006ff */
[C---:B------:R-:W-:Y:S01]  /*7d30*/  FFMA R31, R71.reuse, R72, R31 ;  /* 0x00000048471f7223 */ /* 0x040fe2000000001f */
[----:B------:R-:W-:Y:S01]  /*7d40*/  LOP3.LUT R72, R98, 0xffff0000, RZ, 0xc0, !PT ;  /* 0xffff000062487812 */ /* 0x000fe200078ec0ff */
[C---:B------:R-:W-:Y:S01]  /*7d50*/  FMUL R28, R68.reuse, R32 ;  /* 0x00000020441c7220 */ /* 0x040fe20000400000 */
[C---:B------:R-:W-:Y:S01]  /*7d60*/  FMUL R29, R68.reuse, R33 ;  /* 0x00000021441d7220 */ /* 0x040fe20000400000 */
[C---:B------:R-:W-:Y:S01]  /*7d70*/  FMUL R34, R68.reuse, R34 ;  /* 0x0000002244227220 */ /* 0x040fe20000400000 */
[----:B------:R-:W-:Y:S01]  /*7d80*/  FMUL R35, R68, R35 ;  /* 0x0000002344237220 */ /* 0x000fe20000400000 */
[----:B------:R-:W-:Y:S01]  /*7d90*/  FFMA R28, R71, R73, R28 ;  /* 0x00000049471c7223 */ /* 0x000fe2000000001c */
[----:B------:R-:W-:Y:S01]  /*7da0*/  SHF.L.U32 R73, R105, 0x10, RZ ;  /* 0x0000001069497819 */ /* 0x000fe200000006ff */
[C---:B------:R-:W-:Y:S01]  /*7db0*/  FFMA R29, R71.reuse, R72, R29 ;  /* 0x00000048471d7223 */ /* 0x040fe2000000001d */
[C---:B------:R-:W-:Y:S01]  /*7dc0*/  SHF.L.U32 R72, R104.reuse, 0x10, RZ ;  /* 0x0000001068487819 */ /* 0x040fe200000006ff */
[----:B------:R-:W-:Y:S01]  /*7dd0*/  FFMA R34, R71, R75, R34 ;  /* 0x0000004b47227223 */ /* 0x000fe20000000022 */
[----:B------:R-:W-:Y:S01]  /*7de0*/  SHF.L.U32 R75, R107, 0x10, RZ ;  /* 0x000000106b4b7819 */ /* 0x000fe200000006ff */
[C---:B------:R-:W-:Y:S01]  /*7df0*/  FFMA R35, R71.reuse, R74, R35 ;  /* 0x0000004a47237223 */ /* 0x040fe20000000023 */
[----:B------:R-:W-:Y:S01]  /*7e00*/  LOP3.LUT R74, R104, 0xffff0000, RZ, 0xc0, !PT ;  /* 0xffff0000684a7812 */ /* 0x000fe200078ec0ff */
[C---:B------:R-:W-:Y:S01]  /*7e10*/  FMUL R32, R68.reuse, R36 ;  /* 0x0000002444207220 */ /* 0x040fe20000400000 */
[C---:B------:R-:W-:Y:S01]  /*7e20*/  FMUL R33, R68.reuse, R37 ;  /* 0x0000002544217220 */ /* 0x040fe20000400000 */
[----:B------:R-:W-:Y:S01]  /*7e30*/  FMUL R38, R68, R38 ;  /* 0x0000002644267220 */ /* 0x000fe20000400000 */
[----:B------:R1:W-:Y:S01]  /*7e40*/  STS.128 [R164+UR46+0x400], R100 ;  /* 0x00040064a4007988 */ /* 0x0003e20008000c2e */
[----:B------:R-:W-:Y:S01]  /*7e50*/  FFMA R32, R71, R72, R32 ;  /* 0x0000004847207223 */ /* 0x000fe20000000020 */
[----:B------:R-:W-:Y:S01]  /*7e60*/  LOP3.LUT R72, R105, 0xffff0000, RZ, 0xc0, !PT ;  /* 0xffff000069487812 */ /* 0x000fe200078ec0ff */
[C---:B------:R-:W-:Y:S01]  /*7e70*/  FFMA R33, R71.reuse, R74, R33 ;  /* 0x0000004a47217223 */ /* 0x040fe20000000021 */
[----:B------:R-:W-:Y:S01]  /*7e80*/  LOP3.LUT R74, R106, 0xffff0000, RZ, 0xc0, !PT ;  /* 0xffff00006a4a7812 */ /* 0x000fe200078ec0ff */
[----:B------:R-:W-:Y:S01]  /*7e90*/  FMUL R39, R68, R39 ;  /* 0x0000002744277220 */ /* 0x000fe20000400000 */
[C---:B------:R-:W-:Y:S01]  /*7ea0*/  FFMA R38, R71.reuse, R73, R38 ;  /* 0x0000004947267223 */ /* 0x040fe20000000026 */
[----:B------:R-:W-:Y:S01]  /*7eb0*/  SHF.L.U32 R73, R106, 0x10, RZ ;  /* 0x000000106a497819 */ /* 0x000fe200000006ff */
[C---:B------:R-:W-:Y:S01]  /*7ec0*/  FMUL R36, R68.reuse, R40 ;  /* 0x0000002844247220 */ /* 0x040fe20000400000 */
[----:B------:R-:W-:Y:S01]  /*7ed0*/  FFMA R39, R71, R72, R39 ;  /* 0x0000004847277223 */ /* 0x000fe20000000027 */
[----:B------:R-:W-:Y:S01]  /*7ee0*/  LOP3.LUT R72, R107, 0xffff0000, RZ, 0xc0, !PT ;  /* 0xffff00006b487812 */ /* 0x000fe200078ec0ff */
[C---:B------:R-:W-:Y:S01]  /*7ef0*/  FMUL R37, R68.reuse, R41 ;  /* 0x0000002944257220 */ /* 0x040fe20000400000 */
[C---:B------:R-:W-:Y:S01]  /*7f00*/  FMUL R42, R68.reuse, R42 ;  /* 0x0000002a442a7220 */ /* 0x040fe20000400000 */
[----:B------:R-:W-:Y:S01]  /*7f10*/  FMUL R43, R68, R43 ;  /* 0x0000002b442b7220 */ /* 0x000fe20000400000 */
[C---:B------:R-:W-:Y:S01]  /*7f20*/  FFMA R36, R71.reuse, R73, R36 ;  /* 0x0000004947247223 */ /* 0x040fe20000000024 */
[C---:B------:R-:W-:Y:S01]  /*7f30*/  SHF.L.U32 R73, R112.reuse, 0x10, RZ ;  /* 0x0000001070497819 */ /* 0x040fe200000006ff */
[----:B------:R3:W-:Y:S01]  /*7f40*/  STS.128 [R163+0x400], R108 ;  /* 0x0004006ca3007388 */ /* 0x0007e20000000c00 */
[----:B------:R-:W-:Y:S01]  /*7f50*/  FFMA R37, R71, R74, R37 ;  /* 0x0000004a47257223 */ /* 0x000fe20000000025 */
[----:B------:R-:W-:Y:S01]  /*7f60*/  LOP3.LUT R74, R113, 0xffff0000, RZ, 0xc0, !PT ;  /* 0xffff0000714a7812 */ /* 0x000fe200078ec0ff */
[----:B------:R-:W-:Y:S01]  /*7f70*/  FFMA R42, R71, R75, R42 ;  /* 0x0000004b472a7223 */ /* 0x000fe2000000002a */
[----:B------:R-:W-:Y:S01]  /*7f80*/  SHF.L.U32 R75, R113, 0x10, RZ ;  /* 0x00000010714b7819 */ /* 0x000fe200000006ff */
        /* <DEDUP_REMOVED lines=8> */
[----:B------:R4:W-:Y:S01]  /*8010*/  STS.128 [R162+0x400], R116 ;  /* 0x00040074a2007388 */ /* 0x0009e20000000c00 */
[C---:B------:R-:W-:Y:S01]  /*8020*/  FFMA R41, R71.reuse, R72, R41 ;  /* 0x0000004847297223 */ /* 0x040fe20000000029 */
[C---:B------:R-:W-:Y:S01]  /*8030*/  SHF.L.U32 R72, R114.reuse, 0x10, RZ ;  /* 0x0000001072487819 */ /* 0x040fe200000006ff */
[----:B------:R-:W-:Y:S01]  /*8040*/  FFMA R46, R71, R75, R46 ;  /* 0x0000004b472e7223 */ /* 0x000fe2000000002e */
[----:B------:R-:W-:Y:S01]  /*8050*/  SHF.L.U32 R75, R121, 0x10, RZ ;  /* 0x00000010794b7819 */ /* 0x000fe200000006ff */
[----:B------:R-:W-:Y:S01]  /*8060*/  FFMA R47, R71, R74, R47 ;  /* 0x0000004a472f7223 */ /* 0x000fe2000000002f */
[----:B------:R-:W-:Y:S01]  /*8070*/  LOP3.LUT R74, R114, 0xffff0000, RZ, 0xc0, !PT ;  /* 0xffff0000724a7812 */ /* 0x000fe200078ec0ff */
[C---:B------:R-:W-:Y:S01]  /*8080*/  FMUL R44, R68.reuse, R48 ;  /* 0x00000030442c7220 */ /* 0x040fe20000400000 */
[----:B-1----:R-:W-:Y:S01]  /*8090*/  F2FP.BF16.F32.PACK_AB R100, R25, R24 ;  /* 0x000000181964723e */ /* 0x002fe200000010ff */
[C---:B------:R-:W-:Y:S01]  /*80a0*/  FMUL R45, R68.reuse, R49 ;  /* 0x00000031442d7220 */ /* 0x040fe20000400000 */
[----:B------:R-:W-:Y:S01]  /*80b0*/  F2FP.BF16.F32.PACK_AB R101, R31, R30 ;  /* 0x0000001e1f65723e */ /* 0x000fe200000010ff */
[----:B------:R-:W-:Y:S01]  /*80c0*/  FMUL R50, R68, R50 ;  /* 0x0000003244327220 */ /* 0x000fe20000400000 */
[----:B------:R-:W-:Y:S01]  /*80d0*/  F2FP.BF16.F32.PACK_AB R102, R29, R28 ;  /* 0x0000001c1d66723e */ /* 0x000fe200000010ff */
[----:B------:R-:W-:Y:S01]  /*80e0*/  FFMA R44, R71, R72, R44 ;  /* 0x00000048472c7223 */ /* 0x000fe2000000002c */
[----:B------:R-:W-:Y:S01]  /*80f0*/  LOP3.LUT R72, R115, 0xffff0000, RZ, 0xc0, !PT ;  /* 0xffff000073487812 */ /* 0x000fe200078ec0ff */
[----:B------:R-:W-:Y:S01]  /*8100*/  FFMA R45, R71, R74, R45 ;  /* 0x0000004a472d7223 */ /* 0x000fe2000000002d */
[----:B------:R-:W-:Y:S01]  /*8110*/  LOP3.LUT R74, R120, 0xffff0000, RZ, 0xc0, !PT ;  /* 0xffff0000784a7812 */ /* 0x000fe200078ec0ff */
[----:B------:R-:W-:Y:S01]  /*8120*/  FMUL R51, R68, R51 ;  /* 0x0000003344337220 */ /* 0x000fe20000400000 */
[----:B------:R-:W-:Y:S01]  /*8130*/  F2FP.BF16.F32.PACK_AB R103, R35, R34 ;  /* 0x000000222367723e */ /* 0x000fe200000010ff */
[----:B------:R-:W-:Y:S01]  /*8140*/  FFMA R50, R71, R73, R50 ;  /* 0x0000004947327223 */ /* 0x000fe20000000032 */
[----:B------:R-:W-:Y:S01]  /*8150*/  SHF.L.U32 R73, R120, 0x10, RZ ;  /* 0x0000001078497819 */ /* 0x000fe200000006ff */
[C---:B------:R-:W-:Y:S01]  /*8160*/  FMUL R48, R68.reuse, R52 ;  /* 0x0000003444307220 */ /* 0x040fe20000400000 */
[----:B---3--:R-:W-:Y:S01]  /*8170*/  F2FP.BF16.F32.PACK_AB R108, R33, R32 ;  /* 0x00000020216c723e */ /* 0x008fe200000010ff */
[----:B------:R-:W-:Y:S01]  /*8180*/  FFMA R51, R71, R72, R51 ;  /* 0x0000004847337223 */ /* 0x000fe20000000033 */
[----:B------:R-:W-:Y:S01]  /*8190*/  LOP3.LUT R72, R121, 0xffff0000, RZ, 0xc0, !PT ;  /* 0xffff000079487812 */ /* 0x000fe200078ec0ff */
[----:B------:R1:W-:Y:S01]  /*81a0*/  STS.128 [R161+0x400], R100 ;  /* 0x00040064a1007388 */ /* 0x0003e20000000c00 */
[----:B------:R-:W-:Y:S01]  /*81b0*/  F2FP.BF16.F32.PACK_AB R109, R39, R38 ;  /* 0x00000026276d723e */ /* 0x000fe200000010ff */
[C---:B------:R-:W-:Y:S01]  /*81c0*/  FMUL R49, R68.reuse, R53 ;  /* 0x0000003544317220 */ /* 0x040fe20000400000 */
[----:B------:R-:W-:Y:S01]  /*81d0*/  F2FP.BF16.F32.PACK_AB R110, R37, R36 ;  /* 0x00000024256e723e */ /* 0x000fe200000010ff */
[C---:B------:R-:W-:Y:S01]  /*81e0*/  FMUL R54, R68.reuse, R54 ;  /* 0x0000003644367220 */ /* 0x040fe20000400000 */
[----:B------:R-:W-:Y:S01]  /*81f0*/  F2FP.BF16.F32.PACK_AB R111, R43, R42 ;  /* 0x0000002a2b6f723e */ /* 0x000fe200000010ff */
[----:B------:R-:W-:Y:S01]  /*8200*/  FMUL R55, R68, R55 ;  /* 0x0000003744377220 */ /* 0x000fe20000400000 */
[----:B----4-:R-:W-:Y:S01]  /*8210*/  F2FP.BF16.F32.PACK_AB R116, R41, R40 ;  /* 0x000000282974723e */ /* 0x010fe200000010ff */
[C---:B------:R-:W-:Y:S01]  /*8220*/  FFMA R48, R71.reuse, R73, R48 ;  /* 0x0000004947307223 */ /* 0x040fe20000000030 */
[C---:B------:R-:W-:Y:S01]  /*8230*/  FFMA R49, R71.reuse, R74, R49 ;  /* 0x0000004a47317223 */ /* 0x040fe20000000031 */
[----:B------:R1:W-:Y:S01]  /*8240*/  STS.128 [R147+0x400], R108 ;  /* 0x0004006c93007388 */ /* 0x0003e20000000c00 */
[C---:B------:R-:W-:Y:S01]  /*8250*/  SHF.L.U32 R73, R122.reuse, 0x10, RZ ;  /* 0x000000107a497819 */ /* 0x040fe200000006ff */
[----:B------:R-:W-:Y:S01]  /*8260*/  FFMA R54, R71, R75, R54 ;  /* 0x0000004b47367223 */ /* 0x000fe20000000036 */
[----:B------:R-:W-:Y:S01]  /*8270*/  SHF.L.U32 R75, R123, 0x10, RZ ;  /* 0x000000107b4b7819 */ /* 0x000fe200000006ff */
[----:B------:R-:W-:Y:S01]  /*8280*/  FFMA R55, R71, R72, R55 ;  /* 0x0000004847377223 */ /* 0x000fe20000000037 */
[----:B------:R-:W-:Y:S01]  /*8290*/  LOP3.LUT R72, R122, 0xffff0000, RZ, 0xc0, !PT ;  /* 0xffff00007a487812 */ /* 0x000fe200078ec0ff */
[C---:B------:R-:W-:Y:S01]  /*82a0*/  FMUL R52, R68.reuse, R56 ;  /* 0x0000003844347220 */ /* 0x040fe20000400000 */
[----:B------:R-:W-:Y:S01]  /*82b0*/  LOP3.LUT R74, R123, 0xffff0000, RZ, 0xc0, !PT ;  /* 0xffff00007b4a7812 */ /* 0x000fe200078ec0ff */
[C---:B------:R-:W-:Y:S01]  /*82c0*/  FMUL R53, R68.reuse, R57 ;  /* 0x0000003944357220 */ /* 0x040fe20000400000 */
[C---:B------:R-:W-:Y:S01]  /*82d0*/  FMUL R58, R68.reuse, R58 ;  /* 0x0000003a443a7220 */ /* 0x040fe20000400000 */
[----:B------:R-:W-:Y:S01]  /*82e0*/  FMUL R59, R68, R59 ;  /* 0x0000003b443b7220 */ /* 0x000fe20000400000 */
[C---:B------:R-:W-:Y:S01]  /*82f0*/  FFMA R52, R71.reuse, R73, R52 ;  /* 0x0000004947347223 */ /* 0x040fe20000000034 */
[C---:B------:R-:W-:Y:S01]  /*8300*/  FFMA R53, R71.reuse, R72, R53 ;  /* 0x0000004847357223 */ /* 0x040fe20000000035 */
[C---:B------:R-:W-:Y:S01]  /*8310*/  FFMA R58, R71.reuse, R75, R58 ;  /* 0x0000004b473a7223 */ /* 0x040fe2000000003a */
[----:B------:R-:W-:Y:S01]  /*8320*/  FFMA R59, R71, R74, R59 ;  /* 0x0000004a473b7223 */ /* 0x000fe2000000003b */
[----:B------:R-:W-:Y:S01]  /*8330*/  SHF.L.U32 R72, R128, 0x10, RZ ;  /* 0x0000001080487819 */ /* 0x000fe200000006ff */
[----:B------:R-:W-:Y:S01]  /*8340*/  FMUL R56, R68, R60 ;  /* 0x0000003c44387220 */ /* 0x000fe20000400000 */
[----:B------:R-:W-:Y:S01]  /*8350*/  LOP3.LUT R74, R128, 0xffff0000, RZ, 0xc0, !PT ;  /* 0xffff0000804a7812 */ /* 0x000fe200078ec0ff */
[C---:B------:R-:W-:Y:S01]  /*8360*/  FMUL R57, R68.reuse, R61 ;  /* 0x0000003d44397220 */ /* 0x040fe20000400000 */
[----:B------:R-:W-:Y:S01]  /*8370*/  SHF.L.U32 R73, R129, 0x10, RZ ;  /* 0x0000001081497819 */ /* 0x000fe200000006ff */
[C---:B------:R-:W-:Y:S01]  /*8380*/  FMUL R62, R68.reuse, R62 ;  /* 0x0000003e443e7220 */ /* 0x040fe20000400000 */
[----:B------:R-:W-:Y:S01]  /*8390*/  F2FP.BF16.F32.PACK_AB R117, R47, R46 ;  /* 0x0000002e2f75723e */ /* 0x000fe200000010ff */
[----:B------:R-:W-:Y:S01]  /*83a0*/  FFMA R56, R71, R72, R56 ;  /* 0x0000004847387223 */ /* 0x000fe20000000038 */
[----:B------:R-:W-:Y:S01]  /*83b0*/  F2FP.BF16.F32.PACK_AB R118, R45, R44 ;  /* 0x0000002c2d76723e */ /* 0x000fe200000010ff */
[----:B------:R-:W-:Y:S01]  /*83c0*/  FFMA R57, R71, R74, R57 ;  /* 0x0000004a47397223 */ /* 0x000fe20000000039 */
[----:B------:R-:W-:Y:S01]  /*83d0*/  F2FP.BF16.F32.PACK_AB R119, R51, R50 ;  /* 0x000000323377723e */ /* 0x000fe200000010ff */
[----:B------:R-:W-:Y:S01]  /*83e0*/  FFMA R62, R71, R73, R62 ;  /* 0x00000049473e7223 */ /* 0x000fe2000000003e */
[----:B------:R-:W-:Y:S01]  /*83f0*/  LOP3.LUT R72, R129, 0xffff0000, RZ, 0xc0, !PT ;  /* 0xffff000081487812 */ /* 0x000fe200078ec0ff */
[----:B------:R-:W-:Y:S01]  /*8400*/  FMUL R63, R68, R63 ;  /* 0x0000003f443f7220 */ /* 0x000fe20000400000 */
[----:B------:R-:W-:Y:S01]  /*8410*/  SHF.L.U32 R73, R130, 0x10, RZ ;  /* 0x0000001082497819 */ /* 0x000fe200000006ff */
[----:B------:R1:W-:Y:S01]  /*8420*/  STS.128 [R160+0x400], R116 ;  /* 0x00040074a0007388 */ /* 0x0003e20000000c00 */
[----:B------:R-:W-:Y:S01]  /*8430*/  FMUL R60, R68, R64 ;  /* 0x00000040443c7220 */ /* 0x000fe20000400000 */
[----:B------:R-:W-:Y:S01]  /*8440*/  LOP3.LUT R74, R130, 0xffff0000, RZ, 0xc0, !PT ;  /* 0xffff0000824a7812 */ /* 0x000fe200078ec0ff */
[C---:B------:R-:W-:Y:S01]  /*8450*/  FMUL R61, R68.reuse, R65 ;  /* 0x00000041443d7220 */ /* 0x040fe20000400000 */
[----:B------:R-:W-:Y:S01]  /*8460*/  SHF.L.U32 R75, R131, 0x10, RZ ;  /* 0x00000010834b7819 */ /* 0x000fe200000006ff */
[C---:B------:R-:W-:Y:S01]  /*8470*/  FMUL R66, R68.reuse, R66 ;  /* 0x0000004244427220 */ /* 0x040fe20000400000 */
[----:B------:R-:W-:Y:S01]  /*8480*/  FFMA R63, R71, R72, R63 ;  /* 0x00000048473f7223 */ /* 0x000fe2000000003f */
[----:B------:R-:W-:Y:S01]  /*8490*/  FMUL R67, R68, R67 ;  /* 0x0000004344437220 */ /* 0x000fe20000400000 */
[----:B------:R-:W-:Y:S01]  /*84a0*/  F2FP.BF16.F32.PACK_AB R124, R49, R48 ;  /* 0x00000030317c723e */ /* 0x000fe200000010ff */
[----:B------:R-:W-:Y:S01]  /*84b0*/  FFMA R60, R71, R73, R60 ;  /* 0x00000049473c7223 */ /* 0x000fe2000000003c */
[----:B------:R-:W-:Y:S01]  /*84c0*/  F2FP.BF16.F32.PACK_AB R125, R55, R54 ;  /* 0x00000036377d723e */ /* 0x000fe200000010ff */
[----:B------:R-:W-:Y:S01]  /*84d0*/  FFMA R61, R71, R74, R61 ;  /* 0x0000004a473d7223 */ /* 0x000fe2000000003d */
[----:B------:R-:W-:Y:S01]  /*84e0*/  F2FP.BF16.F32.PACK_AB R126, R53, R52 ;  /* 0x00000034357e723e */ /* 0x000fe200000010ff */
[----:B------:R-:W-:Y:S01]  /*84f0*/  FFMA R66, R71, R75, R66 ;  /* 0x0000004b47427223 */ /* 0x000fe20000000042 */
[----:B------:R-:W-:Y:S01]  /*8500*/  F2FP.BF16.F32.PACK_AB R127, R59, R58 ;  /* 0x0000003a3b7f723e */ /* 0x000fe200000010ff */
[----:B------:R-:W-:Y:S01]  /*8510*/  FFMA R67, R71, R76, R67 ;  /* 0x0000004c47437223 */ /* 0x000fe20000000043 */
[----:B------:R-:W-:Y:S02]  /*8520*/  F2FP.BF16.F32.PACK_AB R56, R57, R56 ;  /* 0x000000383938723e */ /* 0x000fe400000010ff */
[----:B------:R-:W-:Y:S01]  /*8530*/  F2FP.BF16.F32.PACK_AB R57, R63, R62 ;  /* 0x0000003e3f39723e */ /* 0x000fe200000010ff */
[----:B------:R1:W-:Y:S01]  /*8540*/  STS.128 [R159+0x400], R124 ;  /* 0x0004007c9f007388 */ /* 0x0003e20000000c00 */
[----:B------:R-:W-:Y:S02]  /*8550*/  F2FP.BF16.F32.PACK_AB R58, R61, R60 ;  /* 0x0000003c3d3a723e */ /* 0x000fe400000010ff */
[----:B------:R-:W-:Y:S05]  /*8560*/  F2FP.BF16.F32.PACK_AB R59, R67, R66 ;  /* 0x00000042433b723e */ /* 0x000fea00000010ff */
[----:B------:R1:W-:Y:S01]  /*8570*/  STS.128 [R158+0x400], R56 ;  /* 0x000400389e007388 */ /* 0x0003e20000000c00 */
[----:B------:R-:W-:Y:S01]  /*8580*/  @!PT LDS RZ, [RZ] ;  /* 0x00000000fffff984 */ /* 0x000fe20000000800 */
[----:B------:R-:W-:Y:S01]  /*8590*/  @!PT LDS RZ, [RZ] ;  /* 0x00000000fffff984 */ /* 0x000fe20000000800 */
[----:B------:R-:W-:Y:S01]  /*85a0*/  @!PT LDS RZ, [RZ] ;  /* 0x00000000fffff984 */ /* 0x000fe20000000800 */
[----:B------:R-:W-:Y:S01]  /*85b0*/  @!PT LDS RZ, [RZ] ;  /* 0x00000000fffff984 */ /* 0x000fe20000000800 */
[----:B------:R3:W-:Y:S07]  /*85c0*/  MEMBAR.ALL.CTA ;  /* 0x0000000000007992 */ /* 0x0007ee0000008000 */
[----:B---3--:R-:W3:Y:S02]  /*85d0*/  FENCE.VIEW.ASYNC.S ;  /* 0x00000000000073c6 */ /* 0x008ee40000000000 */
[----:B---3--:R-:W-:Y:S06]  /*85e0*/  BAR.SYNC.DEFER_BLOCKING 0x1, 0x80 ;  /* 0x0042000000007b1d */ /* 0x008fec0000010000 */
[----:B------:R-:W-:Y:S05]  /*85f0*/  @P0 BRA `(.L_x_122) ;  /* 0x0000000000300947 */ /* 0x000fea0003800000 */
[----:B------:R-:W3:Y:S01]  /*8600*/  LDCU.64 UR6, c[0x0][0x348] ;  /* 0x00006900ff0677ac */ /* 0x000ee20008000a00 */
[----:B------:R-:W-:Y:S01]  /*8610*/  R2UR UR5, R70 ;  /* 0x00000000460572ca */ /* 0x000fe200000e0000 */
[----:B------:R-:W-:Y:S01]  /*8620*/  UIADD3 UR4, UPT, UPT, UR46, 0x400, URZ ;  /* 0x000004002e047890 */ /* 0x000fe2000fffe0ff */
[----:B------:R-:W-:Y:S05]  /*8630*/  UMOV UR51, UR36 ;  /* 0x0000002400337c82 */ /* 0x000fea0008000000 */
[----:B------:R-:W-:Y:S06]  /*8640*/  IMAD.U32 R144, RZ, RZ, UR4 ;  /* 0x00000004ff907e24 */ /* 0x000fec000f8e00ff */
[----:B------:R-:W-:Y:S01]  /*8650*/  UIADD3 UR49, UPT, UPT, UR53, UR5, URZ ;  /* 0x0000000535317290 */ /* 0x000fe2000fffe0ff */
[----:B------:R-:W-:Y:S01]  /*8660*/  R2UR UR48, R144 ;  /* 0x00000000903072ca */ /* 0x000fe200000e0000 */
[----:B---3--:R-:W-:Y:S04]  /*8670*/  UIADD3 UR4, UP0, UPT, UR6, 0xa80, URZ ;  /* 0x00000a8006047890 */ /* 0x008fe8000ff1e0ff */
[----:B------:R-:W-:Y:S09]  /*8680*/  UIADD3.X UR5, UPT, UPT, URZ, UR7, URZ, UP0, !UPT ;  /* 0x00000007ff057290 */ /* 0x000ff200087fe4ff */
[----:B------:R3:W-:Y:S01]  /*8690*/  UTMASTG.3D [UR48], [UR4] ;  /* 0x00000030040073b5 */ /* 0x0007e20008010000 */
[----:B------:R0:W-:Y:S01]  /*86a0*/  UTMACMDFLUSH ;  /* 0x00000000000079b7 */ /* 0x0001e20000000000 */
[----:B---3--:R-:W-:Y:S04]  /*86b0*/  DEPBAR.LE SB0, 0x1 ;  /* 0x000080400000791a */ /* 0x008fe80000000000 */
.L_x_122:
[----:B------:R-:W-:Y:S05]  /*86c0*/  BSYNC.RECONVERGENT B0 ;  /* 0x0000000000007941 */ /* 0x000fea0003800200 */
.L_x_121:
[----:B------:R-:W-:Y:S01]  /*86d0*/  BAR.SYNC.DEFER_BLOCKING 0x1, 0x80 ;  /* 0x0042000000007b1d */ /* 0x000fe20000010000 */
[----:B------:R-:W-:Y:S01]  /*86e0*/  ISETP.NE.AND P1, PT, R157, RZ, PT ;  /* 0x000000ff9d00720c */ /* 0x000fe20003f25270 */
[----:B------:R-:W-:Y:S01]  /*86f0*/  UISETP.NE.AND UP0, UPT, UR54, URZ, UPT ;  /* 0x000000ff3600728c */ /* 0x000fe2000bf05270 */
[----:B------:R-:W-:Y:S11]  /*8700*/  LEA R3, R77, UR46, 0x3 ;  /* 0x0000002e4d037c11 */ /* 0x000ff6000f8e18ff */
[----:B------:R-:W-:Y:S01]  /*8710*/  @P1 SHF.L.U32 R6, R149, 0x1f, RZ ;  /* 0x0000001f95061819 */ /* 0x000fe200000006ff */
[----:B------:R-:W-:Y:S06]  /*8720*/  BRA.U !UP0, `(.L_x_123) ;  /* 0x0000000108247547 */ /* 0x000fec000b800000 */
[----:B------:R-:W3:Y:S01]  /*8730*/  S2R R0, SR_CgaCtaId ;  /* 0x0000000000007919 */ /* 0x000ee20000008800 */
[----:B------:R-:W-:Y:S01]  /*8740*/  IMAD.U32 R4, RZ, RZ, UR52 ;  /* 0x00000034ff047e24 */ /* 0x000fe2000f8e00ff */
[----:B------:R-:W-:Y:S04]  /*8750*/  UIADD3 UR4, UPT, UPT, UR52, 0x1, URZ ;  /* 0x0000000134047890 */ /* 0x000fe8000fffe0ff */
[----:B------:R-:W-:Y:S01]  /*8760*/  @P1 LEA R4, R4, UR46, 0x3 ;  /* 0x0000002e04041c11 */ /* 0x000fe2000f8e18ff */
[----:B------:R-:W-:Y:S04]  /*8770*/  UISETP.NE.AND UP0, UPT, UR4, 0x4, UPT ;  /* 0x000000040400788c */ /* 0x000fe8000bf05270 */
[----:B------:R-:W-:Y:S01]  /*8780*/  @P1 VIADD R5, R4, 0xa0 ;  /* 0x000000a004051836 */ /* 0x000fe20000000000 */
[----:B------:R-:W-:Y:S04]  /*8790*/  USEL UR52, UR4, URZ, UP0 ;  /* 0x000000ff04347287 */ /* 0x000fe80008000000 */
[----:B---3--:R-:W-:Y:S04]  /*87a0*/  @P1 PRMT R0, R0, 0x654, R5 ;  /* 0x0000065400001816 */ /* 0x008fe80000000005 */
[----:B------:R3:W-:Y:S04]  /*87b0*/  @P1 SYNCS.ARRIVE.TRANS64.RED.A1T0 RZ, [R0+URZ], RZ ;  /* 0x000000ff00ff19a7 */ /* 0x0007e800081004ff */
.L_x_123:
[----:B------:R-:W4:Y:S01]  /*87c0*/  @P1 SYNCS.PHASECHK.TRANS64.TRYWAIT P0, [R3+URZ+0x80], R6 ;  /* 0x00008006030015a7 */ /* 0x000f2200080011ff */
[----:B------:R-:W-:Y:S01]  /*87d0*/  UISETP.NE.AND UP0, UPT, UR39, URZ, UPT ;  /* 0x000000ff2700728c */ /* 0x000fe2000bf05270 */
[----:B------:R-:W-:Y:S01]  /*87e0*/  BSSY B1, `(.L_x_124) ;  /* 0x0000021000017945 */ /* 0x000fe20003800000 */
[----:B------:R-:W-:Y:S02]  /*87f0*/  UMOV UR4, 0x80 ;  /* 0x0000008000047882 */ /* 0x000fe40000000000 */
[----:B------:R-:W-:Y:S01]  /*8800*/  USEL UR40, UR4, 0x40, !UP0 ;  /* 0x0000004004287887 */ /* 0x000fe2000c000000 */
[----:B----4-:R-:W-:Y:S01]  /*8810*/  @P1 SEL R79, RZ, 0x1, !P0 ;  /* 0x00000001ff4f1807 */ /* 0x010fe20004000000 */
[----:B------:R-:W-:Y:S10]  /*8820*/  @!P1 BRA `(.L_x_125) ;  /* 0x0000000000709947 */ /* 0x000ff40003800000 */
[----:B------:R-:W-:Y:S01]  /*8830*/  ISETP.NE.AND P1, PT, R93, RZ, PT ;  /* 0x000000ff5d00720c */ /* 0x000fe20003f25270 */
[----:B------:R-:W-:Y:S01]  /*8840*/  BSSY B0, `(.L_x_126) ;  /* 0x000000b000007945 */ /* 0x000fe20003800000 */
[----:B------:R-:W-:Y:S11]  /*8850*/  ISETP.NE.AND P0, PT, R79, RZ, PT ;  /* 0x000000ff4f00720c */ /* 0x000ff60003f05270 */
[----:B------:R-:W-:Y:S05]  /*8860*/  @P1 IMAD R6, R77, 0x4000, R164 ;  /* 0x000040004d061824 */ /* 0x000fea00078e02a4 */
[----:B------:R-:W-:Y:S04]  /*8870*/  @P1 IADD3 R9, PT, PT, R6, UR46, RZ ;  /* 0x0000002e06091c10 */ /* 0x000fe8000fffe0ff */
[----:B------:R-:W-:Y:S01]  /*8880*/  @P1 IADD3 R7, PT, PT, R92, R9, RZ ;  /* 0x000000095c071210 */ /* 0x000fe20007ffe0ff */
[--C-:B------:R-:W-:Y:S02]  /*8890*/  @P1 IMAD.IADD R5, R78, 0x1, R9.reuse ;  /* 0x000000014e051824 */ /* 0x100fe400078e0209 */
[----:B------:R-:W-:Y:S01]  /*88a0*/  @P1 IMAD.IADD R4, R94, 0x1, R9 ;  /* 0x000000015e041824 */ /* 0x000fe200078e0209 */
[----:B------:R-:W-:Y:S06]  /*88b0*/  @P0 BRA `(.L_x_127) ;  /* 0x00000000000c0947 */ /* 0x000fec0003800000 */
[----:B---3--:R-:W-:Y:S04]  /*88c0*/  SHF.L.U32 R0, R149, 0x1f, RZ ;  /* 0x0000001f95007819 */ /* 0x008fe800000006ff */
[----:B------:R-:W3:Y:S02]  /*88d0*/  SYNCS.PHASECHK.TRANS64.TRYWAIT P0, [R3+URZ+0x80], R0 ;  /* 0x00008000030075a7 */ /* 0x000ee400080011ff */
[----:B---3--:R-:W-:Y:S05]  /*88e0*/  @!P0 BRA `(.L_x_128) ;  /* 0x0000004800e88947 */ /* 0x008fea0003800000 */
.L_x_127:
[----:B------:R-:W-:Y:S05]  /*88f0*/  BSYNC B0 ;  /* 0x0000000000007941 */ /* 0x000fea0003800000 */
.L_x_126:
[----:B------:R-:W-:Y:S01]  /*8900*/  ISETP.NE.AND P0, PT, R93, RZ, PT ;  /* 0x000000ff5d00720c */ /* 0x000fe20003f05270 */
[----:B------:R-:W-:Y:S11]  /*8910*/  VIADD R77, R77, 0x1 ;  /* 0x000000014d4d7836 */ /* 0x000ff60000000000 */
[----:B------:R-:W-:Y:S01]  /*8920*/  @!UPT UIADD3 URZ, UPT, UPT, URZ, URZ, URZ ;  /* 0x000000fffffff290 */ /* 0x000fe2000fffe0ff */
[----:B------:R4:W1:Y:S01]  /*8930*/  @P0 LDS.128 R84, [R6+UR46+0x400] ;  /* 0x0004002e06540984 */ /* 0x0008620008000c00 */
[--C-:B---3--:R-:W-:Y:S01]  /*8940*/  @P0 IMAD.IADD R3, R92, 0x1, R5.reuse ;  /* 0x000000015c030824 */ /* 0x108fe200078e0205 */
[C---:B------:R-:W-:Y:S01]  /*8950*/  @P0 IADD3 R0, PT, PT, R94.reuse, R7, RZ ;  /* 0x000000075e000210 */ /* 0x040fe20007ffe0ff */
[C---:B------:R-:W-:Y:S01]  /*8960*/  @P0 IMAD.IADD R8, R94.reuse, 0x1, R5 ;  /* 0x000000015e080824 */ /* 0x040fe200078e0205 */
[----:B------:R4:W3:Y:S02]  /*8970*/  @P0 LDS.128 R80, [R4+0x400] ;  /* 0x0004000004500984 */ /* 0x0008e40000000c00 */
[----:B------:R-:W-:Y:S02]  /*8980*/  @P0 IADD3 R9, PT, PT, R94, R3, RZ ;  /* 0x000000035e090210 */ /* 0x000fe40007ffe0ff */
[----:B------:R4:W1:Y:S04]  /*8990*/  @P0 LDS.128 R88, [R7+0x400] ;  /* 0x0004000007580984 */ /* 0x0008680000000c00 */
[----:B------:R4:W1:Y:S04]  /*89a0*/  @P0 LDS.128 R96, [R0+0x400] ;  /* 0x0004000000600984 */ /* 0x0008680000000c00 */
[----:B------:R4:W1:Y:S04]  /*89b0*/  @P0 LDS.128 R104, [R5+0x400] ;  /* 0x0004000005680984 */ /* 0x0008680000000c00 */
[----:B------:R4:W1:Y:S04]  /*89c0*/  @P0 LDS.128 R112, [R8+0x400] ;  /* 0x0004000008700984 */ /* 0x0008680000000c00 */
[----:B------:R4:W1:Y:S04]  /*89d0*/  @P0 LDS.128 R120, [R3+0x400] ;  /* 0x0004000003780984 */ /* 0x0008680000000c00 */
[----:B------:R4:W1:Y:S02]  /*89e0*/  @P0 LDS.128 R128, [R9+0x400] ;  /* 0x0004000009800984 */ /* 0x0008640000000c00 */
.L_x_125:
[----:B------:R-:W-:Y:S05]  /*89f0*/  BSYNC B1 ;  /* 0x0000000000017941 */ /* 0x000fea0003800000 */
.L_x_124:
[----:B------:R-:W-:Y:S05]  /*8a00*/  VIADD R50, R69, UR40 ;  /* 0x0000002845327c36 */ /* 0x000fea0008000000 */
[----:B----4-:R-:W-:Y:S04]  /*8a10*/  SHF.R.U32.HI R3, RZ, 0x15, R50 ;  /* 0x00000015ff037819 */ /* 0x010fe80000011632 */
[----:B------:R-:W-:Y:S11]  /*8a20*/  LOP3.LUT P0, RZ, R3, 0x3, R140, 0x48, !PT ;  /* 0x0000000303ff7812 */ /* 0x000ff6000780488c */
[----:B------:R-:W-:Y:S02]  /*8a30*/  @!UPT UIADD3 URZ, UPT, UPT, URZ, URZ, URZ ;  /* 0x000000fffffff290 */ /* 0x000fe4000fffe0ff */
        /* <DEDUP_REMOVED lines=17> */
.L_x_129:
[----:B-1----:R-:W-:Y:S01]  /*8b50*/  SHF.L.U32 R70, R84, 0x10, RZ ;  /* 0x0000001054467819 */ /* 0x002fe200000006ff */
[----:B------:R-:W-:Y:S05]  /*8b60*/  WARPSYNC.ALL ;  /* 0x0000000000007948 */ /* 0x000fea0003800000 */
[----:B------:R-:W-:Y:S01]  /*8b70*/  R2UR UR4, R50 ;  /* 0x00000000320472ca */ /* 0x000fe200000e0000 */
[----:B------:R-:W1:Y:S01]  /*8b80*/  S2R R165, SR_CgaCtaId ;  /* 0x0000000000a57919 */ /* 0x000e620000008800 */
[----:B------:R-:W-:Y:S01]  /*8b90*/  LOP3.LUT R72, R84, 0xffff0000, RZ, 0xc0, !PT ;  /* 0xffff000054487812 */ /* 0x000fe200078ec0ff */
[----:B------:R-:W-:Y:S01]  /*8ba0*/  BSSY.RECONVERGENT B0, `(.L_x_130) ;  /* 0x0000102000007945 */ /* 0x000fe20003800200 */
[----:B------:R-:W-:Y:S02]  /*8bb0*/  SHF.L.U32 R73, R85, 0x10, RZ ;  /* 0x0000001055497819 */ /* 0x000fe400000006ff */
[----:B------:R-:W-:Y:S02]  /*8bc0*/  LOP3.LUT R74, R87, 0xffff0000, RZ, 0xc0, !PT ;  /* 0xffff0000574a7812 */ /* 0x000fe400078ec0ff */
[----:B------:R-:W-:Y:S02]  /*8bd0*/  ISETP.NE.AND P6, PT, R157, RZ, PT ;  /* 0x000000ff9d00720c */ /* 0x000fe40003fc5270 */
[----:B------:R-:W-:Y:S02]  /*8be0*/  ISETP.NE.AND P0, PT, R152, RZ, PT ;  /* 0x000000ff9800720c */ /* 0x000fe40003f05270 */
[----:B------:R-:W-:Y:S01]  /*8bf0*/  LEA R95, R77, UR46, 0x3 ;  /* 0x0000002e4d5f7c11 */ /* 0x000fe2000f8e18ff */
[----:B------:R-:W3:Y:S02]  /*8c00*/  LDTM.x64 R4, tmem[UR4] ;  /* 0x00000004000479ee */ /* 0x000ee40008340000 */
[C---:B---3--:R-:W-:Y:S01]  /*8c10*/  FMUL R0, R68.reuse, R4 ;  /* 0x0000000444007220 */ /* 0x048fe20000400000 */
[C---:B------:R-:W-:Y:S01]  /*8c20*/  FMUL R3, R68.reuse, R5 ;  /* 0x0000000544037220 */ /* 0x040fe20000400000 */
[C---:B------:R-:W-:Y:S01]  /*8c30*/  FMUL R6, R68.reuse, R6 ;  /* 0x0000000644067220 */ /* 0x040fe20000400000 */
[----:B------:R-:W-:Y:S01]  /*8c40*/  FMUL R7, R68, R7 ;  /* 0x0000000744077220 */ /* 0x000fe20000400000 */
[----:B------:R-:W-:Y:S01]  /*8c50*/  FFMA R0, R71, R70, R0 ;  /* 0x0000004647007223 */ /* 0x000fe20000000000 */
[----:B------:R-:W-:Y:S01]  /*8c60*/  LOP3.LUT R70, R85, 0xffff0000, RZ, 0xc0, !PT ;  /* 0xffff000055467812 */ /* 0x000fe200078ec0ff */
[----:B------:R-:W-:Y:S01]  /*8c70*/  FFMA R3, R71, R72, R3 ;  /* 0x0000004847037223 */ /* 0x000fe20000000003 */
[----:B------:R-:W-:Y:S01]  /*8c80*/  SHF.L.U32 R72, R87, 0x10, RZ ;  /* 0x0000001057487819 */ /* 0x000fe200000006ff */
[C---:B------:R-:W-:Y:S01]  /*8c90*/  FFMA R6, R71.reuse, R73, R6 ;  /* 0x0000004947067223 */ /* 0x040fe20000000006 */
[----:B------:R-:W-:Y:S01]  /*8ca0*/  SHF.L.U32 R73, R86, 0x10, RZ ;  /* 0x0000001056497819 */ /* 0x000fe200000006ff */
[----:B------:R-:W-:Y:S01]  /*8cb0*/  FFMA R7, R71, R70, R7 ;  /* 0x0000004647077223 */ /* 0x000fe20000000007 */
[----:B------:R-:W-:Y:S01]  /*8cc0*/  F2FP.BF16.F32.PACK_AB R100, R3, R0 ;  /* 0x000000000364723e */ /* 0x000fe200000010ff */
[----:B------:R-:W-:Y:S01]  /*8cd0*/  FMUL R4, R68, R8 ;  /* 0x0000000844047220 */ /* 0x000fe20000400000 */
[----:B------:R-:W-:Y:S01]  /*8ce0*/  LOP3.LUT R70, R86, 0xffff0000, RZ, 0xc0, !PT ;  /* 0xffff000056467812 */ /* 0x000fe200078ec0ff */
[C---:B------:R-:W-:Y:S01]  /*8cf0*/  FMUL R0, R68.reuse, R9 ;  /* 0x0000000944007220 */ /* 0x040fe20000400000 */
[----:B------:R-:W-:Y:S01]  /*8d00*/  F2FP.BF16.F32.PACK_AB R101, R7, R6 ;  /* 0x000000060765723e */ /* 0x000fe200000010ff */
[----:B------:R-:W-:Y:S01]  /*8d10*/  FMUL R3, R68, R10 ;  /* 0x0000000a44037220 */ /* 0x000fe20000400000 */
[C---:B------:R-:W-:Y:S01]  /*8d20*/  FFMA R4, R71.reuse, R73, R4 ;  /* 0x0000004947047223 */ /* 0x040fe20000000004 */
[----:B------:R-:W-:Y:S01]  /*8d30*/  SHF.L.U32 R73, R82, 0x10, RZ ;  /* 0x0000001052497819 */ /* 0x000fe200000006ff */
[----:B------:R-:W-:Y:S01]  /*8d40*/  FMUL R5, R68, R11 ;  /* 0x0000000b44057220 */ /* 0x000fe20000400000 */
[C---:B------:R-:W-:Y:S01]  /*8d50*/  FFMA R0, R71.reuse, R70, R0 ;  /* 0x0000004647007223 */ /* 0x040fe20000000000 */
[C---:B------:R-:W-:Y:S01]  /*8d60*/  SHF.L.U32 R70, R80.reuse, 0x10, RZ ;  /* 0x0000001050467819 */ /* 0x040fe200000006ff */
[C---:B------:R-:W-:Y:S01]  /*8d70*/  FFMA R3, R71.reuse, R72, R3 ;  /* 0x0000004847037223 */ /* 0x040fe20000000003 */
[----:B------:R-:W-:Y:S01]  /*8d80*/  LOP3.LUT R72, R80, 0xffff0000, RZ, 0xc0, !PT ;  /* 0xffff000050487812 */ /* 0x000fe200078ec0ff */
[----:B------:R-:W-:Y:S01]  /*8d90*/  FMUL R6, R68, R12 ;  /* 0x0000000c44067220 */ /* 0x000fe20000400000 */
[----:B------:R-:W-:Y:S01]  /*8da0*/  F2FP.BF16.F32.PACK_AB R102, R0, R4 ;  /* 0x000000040066723e */ /* 0x000fe200000010ff */
[C---:B------:R-:W-:Y:S01]  /*8db0*/  FFMA R5, R71.reuse, R74, R5 ;  /* 0x0000004a47057223 */ /* 0x040fe20000000005 */
[C---:B------:R-:W-:Y:S01]  /*8dc0*/  FMUL R7, R68.reuse, R13 ;  /* 0x0000000d44077220 */ /* 0x040fe20000400000 */
[----:B------:R-:W-:Y:S01]  /*8dd0*/  FFMA R6, R71, R70, R6 ;  /* 0x0000004647067223 */ /* 0x000fe20000000006 */
[----:B------:R-:W-:Y:S01]  /*8de0*/  SHF.L.U32 R70, R81, 0x10, RZ ;  /* 0x0000001051467819 */ /* 0x000fe200000006ff */
[C---:B------:R-:W-:Y:S01]  /*8df0*/  FMUL R0, R68.reuse, R14 ;  /* 0x0000000e44007220 */ /* 0x040fe20000400000 */
[----:B------:R-:W-:Y:S01]  /*8e00*/  F2FP.BF16.F32.PACK_AB R103, R5, R3 ;  /* 0x000000030567723e */ /* 0x000fe200000010ff */
[----:B------:R-:W-:Y:S01]  /*8e10*/  FFMA R7, R71, R72, R7 ;  /* 0x0000004847077223 */ /* 0x000fe20000000007 */
[----:B------:R-:W-:Y:S01]  /*8e20*/  LOP3.LUT R72, R81, 0xffff0000, RZ, 0xc0, !PT ;  /* 0xffff000051487812 */ /* 0x000fe200078ec0ff */
[C---:B------:R-:W-:Y:S01]  /*8e30*/  FMUL R3, R68.reuse, R15 ;  /* 0x0000000f44037220 */ /* 0x040fe20000400000 */
[----:B------:R-:W-:Y:S01]  /*8e40*/  FMUL R4, R68, R16 ;  /* 0x0000001044047220 */ /* 0x000fe20000400000 */
[C---:B------:R-:W-:Y:S01]  /*8e50*/  FFMA R0, R71.reuse, R70, R0 ;  /* 0x0000004647007223 */ /* 0x040fe20000000000 */
[----:B------:R-:W-:Y:S01]  /*8e60*/  LOP3.LUT R70, R82, 0xffff0000, RZ, 0xc0, !PT ;  /* 0xffff000052467812 */ /* 0x000fe200078ec0ff */
[----:B------:R-:W-:Y:S01]  /*8e70*/  FFMA R3, R71, R72, R3 ;  /* 0x0000004847037223 */ /* 0x000fe20000000003 */
[----:B------:R-:W-:Y:S01]  /*8e80*/  F2FP.BF16.F32.PACK_AB R108, R7, R6 ;  /* 0x00000006076c723e */ /* 0x000fe200000010ff */
[----:B------:R-:W-:Y:S01]  /*8e90*/  FFMA R4, R71, R73, R4 ;  /* 0x0000004947047223 */ /* 0x000fe20000000004 */
[C---:B------:R-:W-:Y:S01]  /*8ea0*/  SHF.L.U32 R73, R83.reuse, 0x10, RZ ;  /* 0x0000001053497819 */ /* 0x040fe200000006ff */
[C---:B------:R-:W-:Y:S01]  /*8eb0*/  FMUL R5, R68.reuse, R17 ;  /* 0x0000001144057220 */ /* 0x040fe20000400000 */
[----:B------:R-:W-:Y:S01]  /*8ec0*/  LOP3.LUT R72, R83, 0xffff0000, RZ, 0xc0, !PT ;  /* 0xffff000053487812 */ /* 0x000fe200078ec0ff */
[C---:B------:R-:W-:Y:S01]  /*8ed0*/  FMUL R6, R68.reuse, R18 ;  /* 0x0000001244067220 */ /* 0x040fe20000400000 */
[----:B------:R-:W-:Y:S01]  /*8ee0*/  F2FP.BF16.F32.PACK_AB R109, R3, R0 ;  /* 0x00000000036d723e */ /* 0x000fe200000010ff */
[----:B------:R-:W-:Y:S01]  /*8ef0*/  FMUL R7, R68, R19 ;  /* 0x0000001344077220 */ /* 0x000fe20000400000 */
[C---:B------:R-:W-:Y:S01]  /*8f00*/  FFMA R5, R71.reuse, R70, R5 ;  /* 0x0000004647057223 */ /* 0x040fe20000000005 */
[C---:B------:R-:W-:Y:S01]  /*8f10*/  SHF.L.U32 R70, R88.reuse, 0x10, RZ ;  /* 0x0000001058467819 */ /* 0x040fe200000006ff */
[----:B------:R-:W-:Y:S01]  /*8f20*/  FFMA R6, R71, R73, R6 ;  /* 0x0000004947067223 */ /* 0x000fe20000000006 */
[----:B------:R-:W-:Y:S01]  /*8f30*/  SHF.L.U32 R73, R91, 0x10, RZ ;  /* 0x000000105b497819 */ /* 0x000fe200000006ff */
        /* <DEDUP_REMOVED lines=8> */
[----:B------:R-:W-:Y:S01]  /*8fc0*/  FFMA R3, R71, R72, R3 ;  /* 0x0000004847037223 */ /* 0x000fe20000000003 */
[----:B------:R-:W-:Y:S01]  /*8fd0*/  LOP3.LUT R72, R91, 0xffff0000, RZ, 0xc0, !PT ;  /* 0xffff00005b487812 */ /* 0x000fe200078ec0ff */
[C---:B------:R-:W-:Y:S01]  /*8fe0*/  FMUL R4, R68.reuse, R22 ;  /* 0x0000001644047220 */ /* 0x040fe20000400000 */
[----:B------:R3:W-:Y:S01]  /*8ff0*/  STS.128 [R164+UR46+0x4400], R100 ;  /* 0x00440064a4007988 */ /* 0x0007e20008000c2e */
[C---:B------:R-:W-:Y:S01]  /*9000*/  FMUL R5, R68.reuse, R23 ;  /* 0x0000001744057220 */ /* 0x040fe20000400000 */
[----:B------:R-:W-:Y:S01]  /*9010*/  F2FP.BF16.F32.PACK_AB R116, R3, R0 ;  /* 0x000000000374723e */ /* 0x000fe200000010ff */
[----:B------:R-:W-:Y:S01]  /*9020*/  FFMA R4, R71, R70, R4 ;  /* 0x0000004647047223 */ /* 0x000fe20000000004 */
[----:B------:R-:W-:Y:S01]  /*9030*/  LOP3.LUT R0, R89, 0xffff0000, RZ, 0xc0, !PT ;  /* 0xffff000059007812 */ /* 0x000fe200078ec0ff */
[----:B------:R-:W-:Y:S01]  /*9040*/  FMUL R6, R68, R24 ;  /* 0x0000001844067220 */ /* 0x000fe20000400000 */
[----:B------:R-:W-:Y:S01]  /*9050*/  SHF.L.U32 R3, R90, 0x10, RZ ;  /* 0x000000105a037819 */ /* 0x000fe200000006ff */
[----:B------:R-:W-:Y:S01]  /*9060*/  FMUL R7, R68, R25 ;  /* 0x0000001944077220 */ /* 0x000fe20000400000 */
[----:B------:R-:W-:Y:S01]  /*9070*/  LOP3.LUT R70, R90, 0xffff0000, RZ, 0xc0, !PT ;  /* 0xffff00005a467812 */ /* 0x000fe200078ec0ff */
        /* <DEDUP_REMOVED lines=21> */
[----:B------:R4:W-:Y:S01]  /*91d0*/  STS.128 [R163+0x4400], R108 ;  /* 0x0044006ca3007388 */ /* 0x0009e20000000c00 */
[----:B------:R-:W-:Y:S01]  /*91e0*/  FFMA R11, R71, R70, R11 ;  /* 0x00000046470b7223 */ /* 0x000fe2000000000b */
[----:B------:R-:W-:Y:S01]  /*91f0*/  LOP3.LUT R70, R99, 0xffff0000, RZ, 0xc0, !PT ;  /* 0xffff000063467812 */ /* 0x000fe200078ec0ff */
[C---:B------:R-:W-:Y:S01]  /*9200*/  FFMA R12, R71.reuse, R3, R12 ;  /* 0x00000003470c7223 */ /* 0x040fe2000000000c */
[C---:B------:R-:W-:Y:S01]  /*9210*/  SHF.L.U32 R3, R98.reuse, 0x10, RZ ;  /* 0x0000001062037819 */ /* 0x040fe200000006ff */
[----:B------:R-:W-:Y:S01]  /*9220*/  FFMA R13, R71, R0, R13 ;  /* 0x00000000470d7223 */ /* 0x000fe2000000000d */
[----:B------:R-:W-:Y:S01]  /*9230*/  LOP3.LUT R0, R98, 0xffff0000, RZ, 0xc0, !PT ;  /* 0xffff000062007812 */ /* 0x000fe200078ec0ff */
[C---:B------:R-:W-:Y:S01]  /*9240*/  FMUL R14, R68.reuse, R32 ;  /* 0x00000020440e7220 */ /* 0x040fe20000400000 */
[----:B---3--:R-:W-:Y:S01]  /*9250*/  F2FP.BF16.F32.PACK_AB R100, R11, R10 ;  /* 0x0000000a0b64723e */ /* 0x008fe200000010ff */
[C---:B------:R-:W-:Y:S01]  /*9260*/  FMUL R15, R68.reuse, R33 ;  /* 0x00000021440f7220 */ /* 0x040fe20000400000 */
[----:B------:R-:W-:Y:S01]  /*9270*/  F2FP.BF16.F32.PACK_AB R101, R13, R12 ;  /* 0x0000000c0d65723e */ /* 0x000fe200000010ff */
        /* <DEDUP_REMOVED lines=14> */
[----:B------:R-:W-:Y:S01]  /*9360*/  FMUL R20, R68, R38 ;  /* 0x0000002644147220 */ /* 0x000fe20000400000 */
[----:B------:R-:W-:Y:S01]  /*9370*/  FFMA R18, R71, R0, R18 ;  /* 0x0000000047127223 */ /* 0x000fe20000000012 */
[----:B------:R-:W-:Y:S01]  /*9380*/  LOP3.LUT R0, R105, 0xffff0000, RZ, 0xc0, !PT ;  /* 0xffff000069007812 */ /* 0x000fe200078ec0ff */
[C---:B------:R-:W-:Y:S01]  /*9390*/  FFMA R19, R71.reuse, R70, R19 ;  /* 0x0000004647137223 */ /* 0x040fe20000000013 */
[C---:B------:R-:W-:Y:S01]  /*93a0*/  LOP3.LUT R70, R106.reuse, 0xffff0000, RZ, 0xc0, !PT ;  /* 0xffff00006a467812 */ /* 0x040fe200078ec0ff */
[----:B------:R-:W-:Y:S01]  /*93b0*/  FFMA R20, R71, R3, R20 ;  /* 0x0000000347147223 */ /* 0x000fe20000000014 */
[----:B------:R-:W-:Y:S01]  /*93c0*/  SHF.L.U32 R3, R106, 0x10, RZ ;  /* 0x000000106a037819 */ /* 0x000fe200000006ff */
[C---:B------:R-:W-:Y:S01]  /*93d0*/  FMUL R21, R68.reuse, R39 ;  /* 0x0000002744157220 */ /* 0x040fe20000400000 */
[----:B----4-:R-:W-:Y:S01]  /*93e0*/  F2FP.BF16.F32.PACK_AB R108, R19, R18 ;  /* 0x00000012136c723e */ /* 0x010fe200000010ff */
[C---:B------:R-:W-:Y:S01]  /*93f0*/  FMUL R22, R68.reuse, R40 ;  /* 0x0000002844167220 */ /* 0x040fe20000400000 */
[----:B------:R-:W-:Y:S01]  /*9400*/  STS.128 [R162+0x4400], R116 ;  /* 0x00440074a2007388 */ /* 0x000fe20000000c00 */
[C---:B------:R-:W-:Y:S01]  /*9410*/  FMUL R23, R68.reuse, R41 ;  /* 0x0000002944177220 */ /* 0x040fe20000400000 */
[----:B------:R-:W-:Y:S01]  /*9420*/  FMUL R24, R68, R42 ;  /* 0x0000002a44187220 */ /* 0x000fe20000400000 */
[C---:B------:R-:W-:Y:S01]  /*9430*/  FFMA R21, R71.reuse, R0, R21 ;  /* 0x0000000047157223 */ /* 0x040fe20000000015 */
[----:B------:R-:W-:Y:S01]  /*9440*/  SHF.L.U32 R0, R112, 0x10, RZ ;  /* 0x0000001070007819 */ /* 0x000fe200000006ff */
[----:B------:R-:W-:Y:S01]  /*9450*/  FMUL R25, R68, R43 ;  /* 0x0000002b44197220 */ /* 0x000fe20000400000 */
[----:B------:R-:W-:Y:S01]  /*9460*/  FFMA R22, R71, R3, R22 ;  /* 0x0000000347167223 */ /* 0x000fe20000000016 */
[----:B------:R-:W-:Y:S01]  /*9470*/  SHF.L.U32 R3, R113, 0x10, RZ ;  /* 0x0000001071037819 */ /* 0x000fe200000006ff */
[----:B------:R-:W-:Y:S01]  /*9480*/  FFMA R23, R71, R70, R23 ;  /* 0x0000004647177223 */ /* 0x000fe20000000017 */
[----:B------:R-:W-:Y:S01]  /*9490*/  LOP3.LUT R70, R112, 0xffff0000, RZ, 0xc0, !PT ;  /* 0xffff000070467812 */ /* 0x000fe200078ec0ff */
[C---:B------:R-:W-:Y:S01]  /*94a0*/  FMUL R26, R68.reuse, R44 ;  /* 0x0000002c441a7220 */ /* 0x040fe20000400000 */
[----:B------:R-:W-:Y:S01]  /*94b0*/  F2FP.BF16.F32.PACK_AB R109, R21, R20 ;  /* 0x00000014156d723e */ /* 0x000fe200000010ff */
[----:B------:R-:W-:Y:S01]  /*94c0*/  FFMA R24, R71, R73, R24 ;  /* 0x0000004947187223 */ /* 0x000fe20000000018 */
[----:B------:R-:W-:Y:S01]  /*94d0*/  F2FP.BF16.F32.PACK_AB R110, R23, R22 ;  /* 0x00000016176e723e */ /* 0x000fe200000010ff */
[----:B------:R-:W-:Y:S01]  /*94e0*/  FFMA R25, R71, R72, R25 ;  /* 0x0000004847197223 */ /* 0x000fe20000000019 */
[----:B------:R-:W-:Y:S01]  /*94f0*/  SHF.L.U32 R73, R115, 0x10, RZ ;  /* 0x0000001073497819 */ /* 0x000fe200000006ff */
[C---:B------:R-:W-:Y:S01]  /*9500*/  FMUL R27, R68.reuse, R45 ;  /* 0x0000002d441b7220 */ /* 0x040fe20000400000 */
[----:B------:R-:W-:Y:S01]  /*9510*/  LOP3.LUT R72, R131, 0xffff0000, RZ, 0xc0, !PT ;  /* 0xffff000083487812 */ /* 0x000fe200078ec0ff */
[----:B------:R-:W-:Y:S01]  /*9520*/  FMUL R28, R68, R46 ;  /* 0x0000002e441c7220 */ /* 0x000fe20000400000 */
[----:B------:R-:W-:Y:S01]  /*9530*/  F2FP.BF16.F32.PACK_AB R111, R25, R24 ;  /* 0x00000018196f723e */ /* 0x000fe200000010ff */
[----:B------:R3:W-:Y:S01]  /*9540*/  STS.128 [R161+0x4400], R100 ;  /* 0x00440064a1007388 */ /* 0x0007e20000000c00 */
        /* <DEDUP_REMOVED lines=12> */
[----:B------:R4:W-:Y:S01]  /*9610*/  STS.128 [R147+0x4400], R108 ;  /* 0x0044006c93007388 */ /* 0x0009e20000000c00 */
[----:B------:R-:W-:Y:S01]  /*9620*/  FMUL R33, R68, R51 ;  /* 0x0000003344217220 */ /* 0x000fe20000400000 */
[C---:B------:R-:W-:Y:S01]  /*9630*/  FFMA R30, R71.reuse, R3, R30 ;  /* 0x00000003471e7223 */ /* 0x040fe2000000001e */
[C---:B------:R-:W-:Y:S01]  /*9640*/  SHF.L.U32 R3, R120.reuse, 0x10, RZ ;  /* 0x0000001078037819 */ /* 0x040fe200000006ff */
[C---:B------:R-:W-:Y:S01]  /*9650*/  FFMA R31, R71.reuse, R70, R31 ;  /* 0x00000046471f7223 */ /* 0x040fe2000000001f */
[----:B------:R-:W-:Y:S01]  /*9660*/  LOP3.LUT R70, R120, 0xffff0000, RZ, 0xc0, !PT ;  /* 0xffff000078467812 */ /* 0x000fe200078ec0ff */
[----:B------:R-:W-:Y:S01]  /*9670*/  FFMA R32, R71, R73, R32 ;  /* 0x0000004947207223 */ /* 0x000fe20000000020 */
        /* <DEDUP_REMOVED lines=9> */
[----:B------:R-:W-:Y:S01]  /*9710*/  FFMA R35, R71, R70, R35 ;  /* 0x0000004647237223 */ /* 0x000fe20000000023 */
[----:B------:R-:W-:Y:S01]  /*9720*/  LOP3.LUT R70, R123, 0xffff0000, RZ, 0xc0, !PT ;  /* 0xffff00007b467812 */ /* 0x000fe200078ec0ff */
[----:B------:R-:W-:Y:S01]  /*9730*/  FFMA R36, R71, R73, R36 ;  /* 0x0000004947247223 */ /* 0x000fe20000000024 */
[----:B------:R-:W-:Y:S01]  /*9740*/  SHF.L.U32 R73, R123, 0x10, RZ ;  /* 0x000000107b497819 */ /* 0x000fe200000006ff */
[----:B------:R-:W-:Y:S01]  /*9750*/  FFMA R37, R71, R0, R37 ;  /* 0x0000000047257223 */ /* 0x000fe20000000025 */
[----:B------:R-:W-:Y:S01]  /*9760*/  LOP3.LUT R0, R122, 0xffff0000, RZ, 0xc0, !PT ;  /* 0xffff00007a007812 */ /* 0x000fe200078ec0ff */
[C---:B------:R-:W-:Y:S01]  /*9770*/  FMUL R38, R68.reuse, R56 ;  /* 0x0000003844267220 */ /* 0x040fe20000400000 */
[----:B---3--:R-:W-:Y:S01]  /*9780*/  F2FP.BF16.F32.PACK_AB R100, R27, R26 ;  /* 0x0000001a1b64723e */ /* 0x008fe200000010ff */
[C---:B------:R-:W-:Y:S01]  /*9790*/  FMUL R39, R68.reuse, R57 ;  /* 0x0000003944277220 */ /* 0x040fe20000400000 */
[----:B------:R-:W-:Y:S01]  /*97a0*/  F2FP.BF16.F32.PACK_AB R101, R29, R28 ;  /* 0x0000001c1d65723e */ /* 0x000fe200000010ff */
[C---:B------:R-:W-:Y:S01]  /*97b0*/  FMUL R40, R68.reuse, R58 ;  /* 0x0000003a44287220 */ /* 0x040fe20000400000 */
[----:B------:R-:W-:Y:S01]  /*97c0*/  F2FP.BF16.F32.PACK_AB R102, R31, R30 ;  /* 0x0000001e1f66723e */ /* 0x000fe200000010ff */
[----:B------:R-:W-:Y:S01]  /*97d0*/  FMUL R41, R68, R59 ;  /* 0x0000003b44297220 */ /* 0x000fe20000400000 */
[----:B------:R-:W-:Y:S01]  /*97e0*/  F2FP.BF16.F32.PACK_AB R103, R33, R32 ;  /* 0x000000202167723e */ /* 0x000fe200000010ff */
[----:B------:R-:W-:Y:S01]  /*97f0*/  FFMA R38, R71, R3, R38 ;  /* 0x0000000347267223 */ /* 0x000fe20000000026 */
[----:B------:R-:W-:Y:S01]  /*9800*/  SHF.L.U32 R3, R129, 0x10, RZ ;  /* 0x0000001081037819 */ /* 0x000fe200000006ff */
[----:B------:R-:W-:Y:S01]  /*9810*/  FFMA R39, R71, R0, R39 ;  /* 0x0000000047277223 */ /* 0x000fe20000000027 */
[C---:B------:R-:W-:Y:S01]  /*9820*/  SHF.L.U32 R0, R128.reuse, 0x10, RZ ;  /* 0x0000001080007819 */ /* 0x040fe200000006ff */
[----:B------:R3:W-:Y:S01]  /*9830*/  STS.128 [R160+0x4400], R100 ;  /* 0x00440064a0007388 */ /* 0x0007e20000000c00 */
[----:B----4-:R-:W-:Y:S01]  /*9840*/  F2FP.BF16.F32.PACK_AB R108, R35, R34 ;  /* 0x00000022236c723e */ /* 0x010fe200000010ff */
[----:B------:R-:W-:Y:S01]  /*9850*/  FFMA R40, R71, R73, R40 ;  /* 0x0000004947287223 */ /* 0x000fe20000000028 */
[----:B------:R-:W-:Y:S01]  /*9860*/  SHF.L.U32 R73, R131, 0x10, RZ ;  /* 0x0000001083497819 */ /* 0x000fe200000006ff */
[----:B------:R-:W-:Y:S01]  /*9870*/  FFMA R41, R71, R70, R41 ;  /* 0x0000004647297223 */ /* 0x000fe20000000029 */
[----:B------:R-:W-:Y:S01]  /*9880*/  LOP3.LUT R70, R128, 0xffff0000, RZ, 0xc0, !PT ;  /* 0xffff000080467812 */ /* 0x000fe200078ec0ff */
[C---:B------:R-:W-:Y:S01]  /*9890*/  FMUL R42, R68.reuse, R60 ;  /* 0x0000003c442a7220 */ /* 0x040fe20000400000 */
[----:B------:R-:W-:Y:S01]  /*98a0*/  F2FP.BF16.F32.PACK_AB R109, R37, R36 ;  /* 0x00000024256d723e */ /* 0x000fe200000010ff */
[C---:B------:R-:W-:Y:S01]  /*98b0*/  FMUL R43, R68.reuse, R61 ;  /* 0x0000003d442b7220 */ /* 0x040fe20000400000 */
[C---:B------:R-:W-:Y:S01]  /*98c0*/  FMUL R44, R68.reuse, R62 ;  /* 0x0000003e442c7220 */ /* 0x040fe20000400000 */
[----:B------:R-:W-:Y:S01]  /*98d0*/  FFMA R42, R71, R0, R42 ;  /* 0x00000000472a7223 */ /* 0x000fe2000000002a */
[----:B------:R-:W-:Y:S01]  /*98e0*/  LOP3.LUT R0, R129, 0xffff0000, RZ, 0xc0, !PT ;  /* 0xffff000081007812 */ /* 0x000fe200078ec0ff */
[C---:B------:R-:W-:Y:S01]  /*98f0*/  FFMA R43, R71.reuse, R70, R43 ;  /* 0x00000046472b7223 */ /* 0x040fe2000000002b */
[C---:B------:R-:W-:Y:S01]  /*9900*/  FFMA R44, R71.reuse, R3, R44 ;  /* 0x00000003472c7223 */ /* 0x040fe2000000002c */
[----:B------:R-:W-:Y:S01]  /*9910*/  FMUL R45, R68, R63 ;  /* 0x0000003f442d7220 */ /* 0x000fe20000400000 */
[----:B------:R-:W-:Y:S01]  /*9920*/  SHF.L.U32 R3, R130, 0x10, RZ ;  /* 0x0000001082037819 */ /* 0x000fe200000006ff */
[----:B------:R-:W-:Y:S01]  /*9930*/  FMUL R46, R68, R64 ;  /* 0x00000040442e7220 */ /* 0x000fe20000400000 */
[----:B------:R-:W-:Y:S01]  /*9940*/  LOP3.LUT R70, R130, 0xffff0000, RZ, 0xc0, !PT ;  /* 0xffff000082467812 */ /* 0x000fe200078ec0ff */
[C---:B------:R-:W-:Y:S01]  /*9950*/  FMUL R47, R68.reuse, R65 ;  /* 0x00000041442f7220 */ /* 0x040fe20000400000 */
[C---:B------:R-:W-:Y:S01]  /*9960*/  FMUL R48, R68.reuse, R66 ;  /* 0x0000004244307220 */ /* 0x040fe20000400000 */
[----:B------:R-:W-:Y:S01]  /*9970*/  FFMA R45, R71, R0, R45 ;  /* 0x00000000472d7223 */ /* 0x000fe2000000002d */
[----:B------:R-:W-:Y:S01]  /*9980*/  FMUL R49, R68, R67 ;  /* 0x0000004344317220 */ /* 0x000fe20000400000 */
[----:B------:R-:W-:Y:S01]  /*9990*/  F2FP.BF16.F32.PACK_AB R110, R39, R38 ;  /* 0x00000026276e723e */ /* 0x000fe200000010ff */
[----:B------:R-:W-:Y:S01]  /*99a0*/  FFMA R46, R71, R3, R46 ;  /* 0x00000003472e7223 */ /* 0x000fe2000000002e */
[----:B------:R-:W-:Y:S01]  /*99b0*/  F2FP.BF16.F32.PACK_AB R111, R41, R40 ;  /* 0x00000028296f723e */ /* 0x000fe200000010ff */
[C---:B------:R-:W-:Y:S01]  /*99c0*/  FFMA R47, R71.reuse, R70, R47 ;  /* 0x00000046472f7223 */ /* 0x040fe2000000002f */
[C---:B------:R-:W-:Y:S01]  /*99d0*/  FFMA R48, R71.reuse, R73, R48 ;  /* 0x0000004947307223 */ /* 0x040fe20000000030 */
[----:B------:R-:W-:Y:S01]  /*99e0*/  FFMA R49, R71, R72, R49 ;  /* 0x0000004847317223 */ /* 0x000fe20000000031 */
[----:B------:R-:W-:Y:S01]  /*99f0*/  F2FP.BF16.F32.PACK_AB R72, R43, R42 ;  /* 0x0000002a2b48723e */ /* 0x000fe200000010ff */
[----:B------:R3:W-:Y:S01]  /*9a00*/  STS.128 [R159+0x4400], R108 ;  /* 0x0044006c9f007388 */ /* 0x0007e20000000c00 */
[----:B------:R-:W-:Y:S02]  /*9a10*/  F2FP.BF16.F32.PACK_AB R73, R45, R44 ;  /* 0x0000002c2d49723e */ /* 0x000fe400000010ff */
[----:B------:R-:W-:Y:S02]  /*9a20*/  F2FP.BF16.F32.PACK_AB R74, R47, R46 ;  /* 0x0000002e2f4a723e */ /* 0x000fe400000010ff */
[----:B------:R-:W-:Y:S02]  /*9a30*/  F2FP.BF16.F32.PACK_AB R75, R49, R48 ;  /* 0x00000030314b723e */ /* 0x000fe400000010ff */
[----:B------:R-:W-:Y:S02]  /*9a40*/  MOV R0, UR52 ;  /* 0x0000003400007c02 */ /* 0x000fe40008000f00 */
[----:B------:R-:W-:Y:S01]  /*9a50*/  @P6 SHF.L.U32 R70, R149, 0x1f, RZ ;  /* 0x0000001f95466819 */ /* 0x000fe200000006ff */
[----:B------:R3:W-:Y:S01]  /*9a60*/  STS.128 [R158+0x4400], R72 ;  /* 0x004400489e007388 */ /* 0x0007e20000000c00 */
[----:B------:R-:W-:Y:S04]  /*9a70*/  @P6 LEA R0, R0, UR46, 0x3 ;  /* 0x0000002e00006c11 */ /* 0x000fe8000f8e18ff */
[----:B------:R-:W-:Y:S01]  /*9a80*/  @P6 IADD3 R0, PT, PT, R0, 0xa0, RZ ;  /* 0x000000a000006810 */ /* 0x000fe20007ffe0ff */
[----:B------:R-:W-:Y:S01]  /*9a90*/  @!PT LDS RZ, [RZ] ;  /* 0x00000000fffff984 */ /* 0x000fe20000000800 */
[----:B------:R-:W-:Y:S01]  /*9aa0*/  @!PT LDS RZ, [RZ] ;  /* 0x00000000fffff984 */ /* 0x000fe20000000800 */
[----:B------:R-:W-:Y:S01]  /*9ab0*/  @!PT LDS RZ, [RZ] ;  /* 0x00000000fffff984 */ /* 0x000fe20000000800 */
[----:B------:R-:W-:Y:S01]  /*9ac0*/  @!PT LDS RZ, [RZ] ;  /* 0x00000000fffff984 */ /* 0x000fe20000000800 */
[----:B------:R4:W-:Y:S06]  /*9ad0*/  MEMBAR.ALL.CTA ;  /* 0x0000000000007992 */ /* 0x0009ec0000008000 */
[----:B----4-:R-:W4:Y:S01]  /*9ae0*/  FENCE.VIEW.ASYNC.S ;  /* 0x00000000000073c6 */ /* 0x010f220000000000 */
[----:B-1----:R-:W-:Y:S01]  /*9af0*/  @P6 PRMT R0, R165, 0x654, R0 ;  /* 0x00000654a5006816 */ /* 0x002fe20000000000 */
[----:B----4-:R-:W-:Y:S06]  /*9b00*/  BAR.SYNC.DEFER_BLOCKING 0x1, 0x80 ;  /* 0x0042000000007b1d */ /* 0x010fec0000010000 */
[----:B------:R-:W-:Y:S05]  /*9b10*/  @P0 BRA `(.L_x_131) ;  /* 0x0000000000280947 */ /* 0x000fea0003800000 */
[----:B------:R-:W1:Y:S01]  /*9b20*/  LDCU.64 UR6, c[0x0][0x348] ;  /* 0x00006900ff0677ac */ /* 0x000e620008000a00 */
[----:B------:R-:W-:Y:S02]  /*9b30*/  UIADD3 UR9, UPT, UPT, UR53, UR40, URZ ;  /* 0x0000002835097290 */ /* 0x000fe4000fffe0ff */
[----:B------:R-:W-:Y:S01]  /*9b40*/  UIADD3 UR8, UPT, UPT, UR46, 0x4400, URZ ;  /* 0x000044002e087890 */ /* 0x000fe2000fffe0ff */
[----:B------:R-:W-:Y:S01]  /*9b50*/  UMOV UR10, UR50 ;  /* 0x00000032000a7c82 */ /* 0x000fe20008000000 */
[----:B------:R-:W-:Y:S01]  /*9b60*/  UMOV UR11, UR36 ;  /* 0x00000024000b7c82 */ /* 0x000fe20008000000 */
[----:B-1----:R-:W-:Y:S04]  /*9b70*/  UIADD3 UR4, UP0, UPT, UR6, 0xa80, URZ ;  /* 0x00000a8006047890 */ /* 0x002fe8000ff1e0ff */
[----:B------:R-:W-:Y:S09]  /*9b80*/  UIADD3.X UR5, UPT, UPT, URZ, UR7, URZ, UP0, !UPT ;  /* 0x00000007ff057290 */ /* 0x000ff200087fe4ff */
[----:B------:R1:W-:Y:S01]  /*9b90*/  UTMASTG.3D [UR8], [UR4] ;  /* 0x00000008040073b5 */ /* 0x0003e20008010000 */
[----:B------:R0:W-:Y:S01]  /*9ba0*/  UTMACMDFLUSH ;  /* 0x00000000000079b7 */ /* 0x0001e20000000000 */
[----:B-1----:R-:W-:Y:S04]  /*9bb0*/  DEPBAR.LE SB0, 0x1 ;  /* 0x000080400000791a */ /* 0x002fe80000000000 */
.L_x_131:
[----:B------:R-:W-:Y:S05]  /*9bc0*/  BSYNC.RECONVERGENT B0 ;  /* 0x0000000000007941 */ /* 0x000fea0003800200 */
.L_x_130:
[----:B------:R-:W-:Y:S01]  /*9bd0*/  BAR.SYNC.DEFER_BLOCKING 0x1, 0x80 ;  /* 0x0042000000007b1d */ /* 0x000fe20000010000 */
[----:B------:R-:W-:Y:S02]  /*9be0*/  UIADD3 UR5, UPT, UPT, UR52, 0x1, URZ ;  /* 0x0000000134057890 */ /* 0x000fe4000fffe0ff */
[----:B------:R-:W-:Y:S02]  /*9bf0*/  UISETP.NE.AND UP0, UPT, UR39, URZ, UPT ;  /* 0x000000ff2700728c */ /* 0x000fe4000bf05270 */
[----:B------:R-:W-:Y:S04]  /*9c00*/  UISETP.NE.AND UP1, UPT, UR5, 0x4, UPT ;  /* 0x000000040500788c */ /* 0x000fe8000bf25270 */
[----:B------:R-:W-:Y:S01]  /*9c10*/  USEL UR47, UR5, URZ, UP1 ;  /* 0x000000ff052f7287 */ /* 0x000fe20008800000 */
[----:B------:R1:W-:Y:S01]  /*9c20*/  @P6 SYNCS.ARRIVE.TRANS64.RED.A1T0 RZ, [R0+URZ], RZ ;  /* 0x000000ff00ff69a7 */ /* 0x0003e200081004ff */
[----:B------:R-:W-:Y:S01]  /*9c30*/  UMOV UR4, 0x40 ;  /* 0x0000004000047882 */ /* 0x000fe20000000000 */
[----:B------:R-:W-:Y:S01]  /*9c40*/  BSSY B1, `(.L_x_132) ;  /* 0x0000021000017945 */ /* 0x000fe20003800000 */
[----:B------:R-:W-:Y:S01]  /*9c50*/  USEL UR40, UR4, 0x80, !UP0 ;  /* 0x0000008004287887 */ /* 0x000fe2000c000000 */
[----:B------:R-:W4:Y:S02]  /*9c60*/  @P6 SYNCS.PHASECHK.TRANS64.TRYWAIT P0, [R95+URZ+0x80], R70 ;  /* 0x000080465f0065a7 */ /* 0x000f2400080011ff */
[----:B----4-:R-:W-:Y:S01]  /*9c70*/  @P6 SEL R79, RZ, 0x1, !P0 ;  /* 0x00000001ff4f6807 */ /* 0x010fe20004000000 */
[----:B-1----:R-:W-:Y:S08]  /*9c80*/  @!P6 BRA `(.L_x_133) ;  /* 0x000000000070e947 */ /* 0x002ff00003800000 */
        /* <DEDUP_REMOVED lines=9> */
[----:B------:R-:W-:Y:S04]  /*9d20*/  SHF.L.U32 R6, R149, 0x1f, RZ ;  /* 0x0000001f95067819 */ /* 0x000fe800000006ff */
[----:B------:R-:W1:Y:S02]  /*9d30*/  SYNCS.PHASECHK.TRANS64.TRYWAIT P0, [R95+URZ+0x80], R6 ;  /* 0x000080065f0075a7 */ /* 0x000e6400080011ff */
[----:B-1----:R-:W-:Y:S05]  /*9d40*/  @!P0 BRA `(.L_x_136) ;  /* 0x0000003400e48947 */ /* 0x002fea0003800000 */
.L_x_135:
[----:B------:R-:W-:Y:S05]  /*9d50*/  BSYNC B0 ;  /* 0x0000000000007941 */ /* 0x000fea0003800000 */
.L_x_134:
[----:B------:R-:W-:Y:S01]  /*9d60*/  ISETP.NE.AND P0, PT, R93, RZ, PT ;  /* 0x000000ff5d00720c */ /* 0x000fe20003f05270 */
[----:B------:R-:W-:Y:S11]  /*9d70*/  VIADD R77, R77, 0x1 ;  /* 0x000000014d4d7836 */ /* 0x000ff60000000000 */
[----:B------:R-:W-:Y:S01]  /*9d80*/  @!UPT UIADD3 URZ, UPT, UPT, URZ, URZ, URZ ;  /* 0x000000fffffff290 */ /* 0x000fe2000fffe0ff */
[----:B------:R4:W2:Y:S01]  /*9d90*/  @P0 LDS.128 R84, [R4+UR46+0x400] ;  /* 0x0004002e04540984 */ /* 0x0008a20008000c00 */
[--C-:B------:R-:W-:Y:S01]  /*9da0*/  @P0 IMAD.IADD R7, R92, 0x1, R3.reuse ;  /* 0x000000015c070824 */ /* 0x100fe200078e0203 */
[C---:B-1----:R-:W-:Y:S01]  /*9db0*/  @P0 IADD3 R6, PT, PT, R94.reuse, R5, RZ ;  /* 0x000000055e060210 */ /* 0x042fe20007ffe0ff */
[C---:B------:R-:W-:Y:S01]  /*9dc0*/  @P0 IMAD.IADD R8, R94.reuse, 0x1, R3 ;  /* 0x000000015e080824 */ /* 0x040fe200078e0203 */
[----:B------:R4:W1:Y:S02]  /*9dd0*/  @P0 LDS.128 R80, [R0+0x400] ;  /* 0x0004000000500984 */ /* 0x0008640000000c00 */
[----:B------:R-:W-:Y:S02]  /*9de0*/  @P0 IADD3 R9, PT, PT, R94, R7, RZ ;  /* 0x000000075e090210 */ /* 0x000fe40007ffe0ff */
[----:B------:R4:W1:Y:S04]  /*9df0*/  @P0 LDS.128 R88, [R5+0x400] ;  /* 0x0004000005580984 */ /* 0x0008680000000c00 */
[----:B------:R4:W1:Y:S04]  /*9e00*/  @P0 LDS.128 R96, [R6+0x400] ;  /* 0x0004000006600984 */ /* 0x0008680000000c00 */
[----:B------:R4:W1:Y:S04]  /*9e10*/  @P0 LDS.128 R104, [R3+0x400] ;  /* 0x0004000003680984 */ /* 0x0008680000000c00 */
[----:B------:R4:W1:Y:S04]  /*9e20*/  @P0 LDS.128 R112, [R8+0x400] ;  /* 0x0004000008700984 */ /* 0x0008680000000c00 */
[----:B------:R4:W1:Y:S04]  /*9e30*/  @P0 LDS.128 R120, [R7+0x400] ;  /* 0x0004000007780984 */ /* 0x0008680000000c00 */
[----:B------:R4:W1:Y:S02]  /*9e40*/  @P0 LDS.128 R128, [R9+0x400] ;  /* 0x0004000009800984 */ /* 0x0008640000000c00 */
.L_x_133:
[----:B------:R-:W-:Y:S05]  /*9e50*/  BSYNC B1 ;  /* 0x0000000000017941 */ /* 0x000fea0003800000 */
.L_x_132:
        /* <DEDUP_REMOVED lines=21> */
.L_x_137:
[----:B--2---:R-:W-:Y:S01]  /*9fb0*/  SHF.L.U32 R70, R84, 0x10, RZ ;  /* 0x0000001054467819 */ /* 0x004fe200000006ff */
[----:B------:R-:W-:Y:S05]  /*9fc0*/  WARPSYNC.ALL ;  /* 0x0000000000007948 */ /* 0x000fea0003800000 */
[----:B------:R-:W-:Y:S01]  /*9fd0*/  R2UR UR4, R16 ;  /* 0x00000000100472ca */ /* 0x000fe200000e0000 */
[----:B------:R-:W-:Y:S01]  /*9fe0*/  BSSY.RECONVERGENT B0, `(.L_x_138) ;  /* 0x0000103000007945 */ /* 0x000fe20003800200 */
[----:B---3--:R-:W-:Y:S02]  /*9ff0*/  LOP3.LUT R72, R87, 0xffff0000, RZ, 0xc0, !PT ;  /* 0xffff000057487812 */ /* 0x008fe400078ec0ff */
[----:B------:R-:W-:Y:S02]  /*a000*/  ISETP.NE.AND P6, PT, R157, RZ, PT ;  /* 0x000000ff9d00720c */ /* 0x000fe40003fc5270 */
[----:B------:R-:W-:Y:S07]  /*a010*/  ISETP.NE.AND P0, PT, R152, RZ, PT ;  /* 0x000000ff9800720c */ /* 0x000fee0003f05270 */
[----:B------:R-:W2:Y:S02]  /*a020*/  LDTM.x64 R4, tmem[UR4] ;  /* 0x00000004000479ee */ /* 0x000ea40008340000 */
[----:B--2---:R-:W-:Y:S01]  /*a030*/  FMUL R0, R68, R4 ;  /* 0x0000000444007220 */ /* 0x004fe20000400000 */
[----:B------:R-:W-:Y:S01]  /*a040*/  LOP3.LUT R4, R84, 0xffff0000, RZ, 0xc0, !PT ;  /* 0xffff000054047812 */ /* 0x000fe200078ec0ff */
[C---:B------:R-:W-:Y:S01]  /*a050*/  FMUL R3, R68.reuse, R5 ;  /* 0x0000000544037220 */ /* 0x040fe20000400000 */
[----:B------:R-:W-:Y:S01]  /*a060*/  SHF.L.U32 R5, R85, 0x10, RZ ;  /* 0x0000001055057819 */ /* 0x000fe200000006ff */
[----:B------:R-:W-:Y:S01]  /*a070*/  FFMA R0, R71, R70, R0 ;  /* 0x0000004647007223 */ /* 0x000fe20000000000 */
[----:B------:R-:W-:Y:S01]  /*a080*/  LOP3.LUT R70, R85, 0xffff0000, RZ, 0xc0, !PT ;  /* 0xffff000055467812 */ /* 0x000fe200078ec0ff */
[C---:B------:R-:W-:Y:S01]  /*a090*/  FMUL R6, R68.reuse, R6 ;  /* 0x0000000644067220 */ /* 0x040fe20000400000 */
[C---:B------:R-:W-:Y:S01]  /*a0a0*/  FFMA R3, R71.reuse, R4, R3 ;  /* 0x0000000447037223 */ /* 0x040fe20000000003 */
[C---:B------:R-:W-:Y:S01]  /*a0b0*/  FMUL R7, R68.reuse, R7 ;  /* 0x0000000744077220 */ /* 0x040fe20000400000 */
[----:B------:R-:W-:Y:S01]  /*a0c0*/  FMUL R4, R68, R8 ;  /* 0x0000000844047220 */ /* 0x000fe20000400000 */
[C---:B------:R-:W-:Y:S01]  /*a0d0*/  LOP3.LUT R8, R86.reuse, 0xffff0000, RZ, 0xc0, !PT ;  /* 0xffff000056087812 */ /* 0x040fe200078ec0ff */
[C---:B------:R-:W-:Y:S01]  /*a0e0*/  FFMA R6, R71.reuse, R5, R6 ;  /* 0x0000000547067223 */ /* 0x040fe20000000006 */
[----:B------:R-:W-:Y:S01]  /*a0f0*/  SHF.L.U32 R5, R86, 0x10, RZ ;  /* 0x0000001056057819 */ /* 0x000fe200000006ff */
[----:B------:R-:W-:Y:S01]  /*a100*/  FFMA R7, R71, R70, R7 ;  /* 0x0000004647077223 */ /* 0x000fe20000000007 */
[----:B------:R-:W-:Y:S01]  /*a110*/  F2FP.BF16.F32.PACK_AB R100, R3, R0 ;  /* 0x000000000364723e */ /* 0x000fe200000010ff */
[----:B------:R-:W-:Y:S01]  /*a120*/  FMUL R0, R68, R9 ;  /* 0x0000000944007220 */ /* 0x000fe20000400000 */
[----:B------:R-:W-:Y:S01]  /*a130*/  SHF.L.U32 R70, R87, 0x10, RZ ;  /* 0x0000001057467819 */ /* 0x000fe200000006ff */
[----:B------:R-:W-:Y:S01]  /*a140*/  FFMA R4, R71, R5, R4 ;  /* 0x0000000547047223 */ /* 0x000fe20000000004 */
[----:B------:R-:W-:Y:S01]  /*a150*/  F2FP.BF16.F32.PACK_AB R101, R7, R6 ;  /* 0x000000060765723e */ /* 0x000fe200000010ff */
[C---:B------:R-:W-:Y:S01]  /*a160*/  FFMA R0, R71.reuse, R8, R0 ;  /* 0x0000000847007223 */ /* 0x040fe20000000000 */
[----:B-1----:R-:W-:Y:S01]  /*a170*/  SHF.L.U32 R8, R80, 0x10, RZ ;  /* 0x0000001050087819 */ /* 0x002fe200000006ff */
[----:B------:R-:W-:Y:S01]  /*a180*/  FMUL R3, R68, R10 ;  /* 0x0000000a44037220 */ /* 0x000fe20000400000 */
[----:B------:R-:W-:Y:S01]  /*a190*/  LOP3.LUT R10, R80, 0xffff0000, RZ, 0xc0, !PT ;  /* 0xffff0000500a7812 */ /* 0x000fe200078ec0ff */
[----:B------:R-:W-:Y:S01]  /*a1a0*/  FMUL R5, R68, R11 ;  /* 0x0000000b44057220 */ /* 0x000fe20000400000 */
[----:B------:R-:W-:Y:S01]  /*a1b0*/  F2FP.BF16.F32.PACK_AB R102, R0, R4 ;  /* 0x000000040066723e */ /* 0x000fe200000010ff */
[C---:B------:R-:W-:Y:S01]  /*a1c0*/  FMUL R6, R68.reuse, R12 ;  /* 0x0000000c44067220 */ /* 0x040fe20000400000 */
[C---:B------:R-:W-:Y:S01]  /*a1d0*/  FMUL R7, R68.reuse, R13 ;  /* 0x0000000d44077220 */ /* 0x040fe20000400000 */
[----:B------:R-:W-:Y:S01]  /*a1e0*/  FFMA R3, R71, R70, R3 ;  /* 0x0000004647037223 */ /* 0x000fe20000000003 */
[----:B------:R-:W-:Y:S01]  /*a1f0*/  SHF.L.U32 R70, R81, 0x10, RZ ;  /* 0x0000001051467819 */ /* 0x000fe200000006ff */
[C---:B------:R-:W-:Y:S01]  /*a200*/  FFMA R5, R71.reuse, R72, R5 ;  /* 0x0000004847057223 */ /* 0x040fe20000000005 */
[C---:B------:R-:W-:Y:S01]  /*a210*/  FFMA R6, R71.reuse, R8, R6 ;  /* 0x0000000847067223 */ /* 0x040fe20000000006 */
[C---:B------:R-:W-:Y:S01]  /*a220*/  FMUL R0, R68.reuse, R14 ;  /* 0x0000000e44007220 */ /* 0x040fe20000400000 */
[----:B------:R-:W-:Y:S01]  /*a230*/  FFMA R7, R71, R10, R7 ;  /* 0x0000000a47077223 */ /* 0x000fe20000000007 */
[C---:B------:R-:W-:Y:S01]  /*a240*/  FMUL R14, R68.reuse, R24 ;  /* 0x00000018440e7220 */ /* 0x040fe20000400000 */
[----:B------:R-:W-:Y:S01]  /*a250*/  F2FP.BF16.F32.PACK_AB R103, R5, R3 ;  /* 0x000000030567723e */ /* 0x000fe200000010ff */
[C---:B------:R-:W-:Y:S01]  /*a260*/  FMUL R24, R68.reuse, R34 ;  /* 0x0000002244187220 */ /* 0x040fe20000400000 */
[C---:B------:R-:W-:Y:S01]  /*a270*/  FMUL R34, R68.reuse, R44 ;  /* 0x0000002c44227220 */ /* 0x040fe20000400000 */
[C---:B------:R-:W-:Y:S01]  /*a280*/  FMUL R44, R68.reuse, R54 ;  /* 0x00000036442c7220 */ /* 0x040fe20000400000 */
[C---:B------:R-:W-:Y:S01]  /*a290*/  FMUL R54, R68.reuse, R64 ;  /* 0x0000004044367220 */ /* 0x040fe20000400000 */
[----:B------:R-:W-:Y:S01]  /*a2a0*/  F2FP.BF16.F32.PACK_AB R64, R7, R6 ;  /* 0x000000060740723e */ /* 0x000fe200000010ff */
[----:B------:R-:W-:Y:S01]  /*a2b0*/  STS.128 [R164+UR46+0x8400], R100 ;  /* 0x00840064a4007988 */ /* 0x000fe20008000c2e */
[----:B------:R-:W-:Y:S01]  /*a2c0*/  LOP3.LUT R6, R81, 0xffff0000, RZ, 0xc0, !PT ;  /* 0xffff000051067812 */ /* 0x000fe200078ec0ff */
[----:B------:R-:W-:Y:S01]  /*a2d0*/  FMUL R3, R68, R15 ;  /* 0x0000000f44037220 */ /* 0x000fe20000400000 */
[----:B------:R-:W-:Y:S01]  /*a2e0*/  SHF.L.U32 R7, R82, 0x10, RZ ;  /* 0x0000001052077819 */ /* 0x000fe200000006ff */
[C---:B------:R-:W-:Y:S01]  /*a2f0*/  FMUL R8, R68.reuse, R18 ;  /* 0x0000001244087220 */ /* 0x040fe20000400000 */
[C---:B------:R-:W-:Y:S01]  /*a300*/  FFMA R0, R71.reuse, R70, R0 ;  /* 0x0000004647007223 */ /* 0x040fe20000000000 */
[C---:B------:R-:W-:Y:S01]  /*a310*/  FMUL R9, R68.reuse, R19 ;  /* 0x0000001344097220 */ /* 0x040fe20000400000 */
[----:B------:R-:W-:Y:S01]  /*a320*/  FMUL R18, R68, R28 ;  /* 0x0000001c44127220 */ /* 0x000fe20000400000 */
[----:B------:R-:W-:Y:S01]  /*a330*/  FFMA R3, R71, R6, R3 ;  /* 0x0000000647037223 */ /* 0x000fe20000000003 */
[----:B------:R-:W-:Y:S01]  /*a340*/  LOP3.LUT R6, R88, 0xffff0000, RZ, 0xc0, !PT ;  /* 0xffff000058067812 */ /* 0x000fe200078ec0ff */
[C---:B------:R-:W-:Y:S01]  /*a350*/  FMUL R10, R68.reuse, R20 ;  /* 0x00000014440a7220 */ /* 0x040fe20000400000 */
        /* <DEDUP_REMOVED lines=10> */
[----:B------:R-:W-:Y:S01]  /*a400*/  FMUL R48, R68, R58 ;  /* 0x0000003a44307220 */ /* 0x000fe20000400000 */
[----:B------:R-:W-:Y:S01]  /*a410*/  LOP3.LUT R58, R82, 0xffff0000, RZ, 0xc0, !PT ;  /* 0xffff0000523a7812 */ /* 0x000fe200078ec0ff */
[C---:B------:R-:W-:Y:S01]  /*a420*/  FMUL R4, R68.reuse, R16 ;  /* 0x0000001044047220 */ /* 0x040fe20000400000 */
[C---:B------:R-:W-:Y:S01]  /*a430*/  FMUL R40, R68.reuse, R50 ;  /* 0x0000003244287220 */ /* 0x040fe20000400000 */
[C---:B------:R-:W-:Y:S01]  /*a440*/  FMUL R45, R68.reuse, R55 ;  /* 0x00000037442d7220 */ /* 0x040fe20000400000 */
[C---:B------:R-:W-:Y:S01]  /*a450*/  FMUL R49, R68.reuse, R59 ;  /* 0x0000003b44317220 */ /* 0x040fe20000400000 */
[----:B------:R-:W-:Y:S01]  /*a460*/  SHF.L.U32 R59, R83, 0x10, RZ ;  /* 0x00000010533b7819 */ /* 0x000fe200000006ff */
[C---:B------:R-:W-:Y:S01]  /*a470*/  FMUL R55, R68.reuse, R65 ;  /* 0x0000004144377220 */ /* 0x040fe20000400000 */
[----:B------:R-:W-:Y:S01]  /*a480*/  F2FP.BF16.F32.PACK_AB R65, R3, R0 ;  /* 0x000000000341723e */ /* 0x000fe200000010ff */
[----:B------:R-:W-:Y:S01]  /*a490*/  FMUL R5, R68, R17 ;  /* 0x0000001144057220 */ /* 0x000fe20000400000 */
[----:B------:R-:W-:Y:S01]  /*a4a0*/  SHF.L.U32 R0, R88, 0x10, RZ ;  /* 0x0000001058007819 */ /* 0x000fe200000006ff */
[C---:B------:R-:W-:Y:S01]  /*a4b0*/  FMUL R50, R68.reuse, R60 ;  /* 0x0000003c44327220 */ /* 0x040fe20000400000 */
[----:B------:R-:W-:Y:S01]  /*a4c0*/  LOP3.LUT R60, R83, 0xffff0000, RZ, 0xc0, !PT ;  /* 0xffff0000533c7812 */ /* 0x000fe200078ec0ff */
[----:B------:R-:W-:Y:S01]  /*a4d0*/  FFMA R4, R71, R7, R4 ;  /* 0x0000000747047223 */ /* 0x000fe20000000004 */
[----:B------:R-:W-:Y:S01]  /*a4e0*/  SHF.L.U32 R3, R89, 0x10, RZ ;  /* 0x0000001059037819 */ /* 0x000fe200000006ff */
[C---:B------:R-:W-:Y:S01]  /*a4f0*/  FFMA R5, R71.reuse, R58, R5 ;  /* 0x0000003a47057223 */ /* 0x040fe20000000005 */
[C---:B------:R-:W-:Y:S01]  /*a500*/  FFMA R8, R71.reuse, R59, R8 ;  /* 0x0000003b47087223 */ /* 0x040fe20000000008 */
[C---:B------:R-:W-:Y:S01]  /*a510*/  FFMA R9, R71.reuse, R60, R9 ;  /* 0x0000003c47097223 */ /* 0x040fe20000000009 */
[----:B------:R-:W-:Y:S01]  /*a520*/  FFMA R10, R71, R0, R10 ;  /* 0x00000000470a7223 */ /* 0x000fe2000000000a */
[----:B------:R-:W-:Y:S01]  /*a530*/  LOP3.LUT R0, R89, 0xffff0000, RZ, 0xc0, !PT ;  /* 0xffff000059007812 */ /* 0x000fe200078ec0ff */
[C---:B------:R-:W-:Y:S01]  /*a540*/  FMUL R11, R68.reuse, R21 ;  /* 0x00000015440b7220 */ /* 0x040fe20000400000 */
[C---:B------:R-:W-:Y:S01]  /*a550*/  FMUL R12, R68.reuse, R22 ;  /* 0x00000016440c7220 */ /* 0x040fe20000400000 */
[C---:B------:R-:W-:Y:S01]  /*a560*/  FMUL R13, R68.reuse, R23 ;  /* 0x00000017440d7220 */ /* 0x040fe20000400000 */
[C---:B------:R-:W-:Y:S01]  /*a570*/  FMUL R16, R68.reuse, R26 ;  /* 0x0000001a44107220 */ /* 0x040fe20000400000 */
[C---:B------:R-:W-:Y:S01]  /*a580*/  FMUL R26, R68.reuse, R36 ;  /* 0x00000024441a7220 */ /* 0x040fe20000400000 */
[----:B------:R-:W-:Y:S01]  /*a590*/  FFMA R11, R71, R6, R11 ;  /* 0x00000006470b7223 */ /* 0x000fe2000000000b */
[----:B------:R-:W-:Y:S01]  /*a5a0*/  LOP3.LUT R6, R99, 0xffff0000, RZ, 0xc0, !PT ;  /* 0xffff000063067812 */ /* 0x000fe200078ec0ff */
[----:B------:R-:W-:Y:S01]  /*a5b0*/  FMUL R36, R68, R46 ;  /* 0x0000002e44247220 */ /* 0x000fe20000400000 */
[----:B------:R-:W-:Y:S01]  /*a5c0*/  FFMA R12, R71, R3, R12 ;  /* 0x00000003470c7223 */ /* 0x000fe2000000000c */
[----:B------:R-:W-:Y:S01]  /*a5d0*/  SHF.L.U32 R3, R90, 0x10, RZ ;  /* 0x000000105a037819 */ /* 0x000fe200000006ff */
[C---:B------:R-:W-:Y:S01]  /*a5e0*/  FMUL R46, R68.reuse, R56 ;  /* 0x00000038442e7220 */ /* 0x040fe20000400000 */
[----:B------:R-:W-:Y:S01]  /*a5f0*/  FMUL R56, R68, R66 ;  /* 0x0000004244387220 */ /* 0x000fe20000400000 */
[----:B------:R-:W-:Y:S01]  /*a600*/  F2FP.BF16.F32.PACK_AB R66, R5, R4 ;  /* 0x000000040542723e */ /* 0x000fe200000010ff */
[C---:B------:R-:W-:Y:S01]  /*a610*/  FFMA R13, R71.reuse, R0, R13 ;  /* 0x00000000470d7223 */ /* 0x040fe2000000000d */
[----:B------:R-:W-:Y:S01]  /*a620*/  LOP3.LUT R0, R90, 0xffff0000, RZ, 0xc0, !PT ;  /* 0xffff00005a007812 */ /* 0x000fe200078ec0ff */
[----:B------:R-:W-:Y:S01]  /*a630*/  FFMA R14, R71, R3, R14 ;  /* 0x00000003470e7223 */ /* 0x000fe2000000000e */
[C---:B------:R-:W-:Y:S01]  /*a640*/  SHF.L.U32 R5, R91.reuse, 0x10, RZ ;  /* 0x000000105b057819 */ /* 0x040fe200000006ff */
[----:B------:R-:W-:Y:S01]  /*a650*/  FMUL R17, R68, R27 ;  /* 0x0000001b44117220 */ /* 0x000fe20000400000 */
[----:B------:R-:W-:Y:S01]  /*a660*/  LOP3.LUT R4, R91, 0xffff0000, RZ, 0xc0, !PT ;  /* 0xffff00005b047812 */ /* 0x000fe200078ec0ff */
[C---:B------:R-:W-:Y:S01]  /*a670*/  FFMA R15, R71.reuse, R0, R15 ;  /* 0x00000000470f7223 */ /* 0x040fe2000000000f */
[C---:B------:R-:W-:Y:S01]  /*a680*/  SHF.L.U32 R0, R96.reuse, 0x10, RZ ;  /* 0x0000001060007819 */ /* 0x040fe200000006ff */
[----:B------:R-:W-:Y:S01]  /*a690*/  FFMA R16, R71, R5, R16 ;  /* 0x0000000547107223 */ /* 0x000fe20000000010 */
[----:B------:R-:W-:Y:S01]  /*a6a0*/  SHF.L.U32 R3, R97, 0x10, RZ ;  /* 0x0000001061037819 */ /* 0x000fe200000006ff */
[----:B------:R-:W-:Y:S01]  /*a6b0*/  FFMA R17, R71, R4, R17 ;  /* 0x0000000447117223 */ /* 0x000fe20000000011 */
[----:B------:R-:W-:Y:S01]  /*a6c0*/  LOP3.LUT R4, R96, 0xffff0000, RZ, 0xc0, !PT ;  /* 0xffff000060047812 */ /* 0x000fe200078ec0ff */
[C---:B------:R-:W-:Y:S01]  /*a6d0*/  FMUL R27, R68.reuse, R37 ;  /* 0x00000025441b7220 */ /* 0x040fe20000400000 */
[----:B------:R-:W-:Y:S01]  /*a6e0*/  SHF.L.U32 R5, R99, 0x10, RZ ;  /* 0x0000001063057819 */ /* 0x000fe200000006ff */
[C---:B------:R-:W-:Y:S01]  /*a6f0*/  FMUL R37, R68.reuse, R47 ;  /* 0x0000002f44257220 */ /* 0x040fe20000400000 */
[C---:B------:R-:W-:Y:S01]  /*a700*/  FMUL R47, R68.reuse, R57 ;  /* 0x00000039442f7220 */ /* 0x040fe20000400000 */
[----:B------:R-:W-:Y:S01]  /*a710*/  FMUL R57, R68, R67 ;  /* 0x0000004344397220 */ /* 0x000fe20000400000 */
[----:B------:R-:W-:Y:S01]  /*a720*/  F2FP.BF16.F32.PACK_AB R67, R9, R8 ;  /* 0x000000080943723e */ /* 0x000fe200000010ff */
[----:B------:R-:W-:Y:S01]  /*a730*/  FFMA R18, R71, R0, R18 ;  /* 0x0000000047127223 */ /* 0x000fe20000000012 */
[----:B------:R-:W-:Y:S01]  /*a740*/  LOP3.LUT R0, R97, 0xffff0000, RZ, 0xc0, !PT ;  /* 0xffff000061007812 */ /* 0x000fe200078ec0ff */
[C---:B------:R-:W-:Y:S01]  /*a750*/  FFMA R19, R71.reuse, R4, R19 ;  /* 0x0000000447137223 */ /* 0x040fe20000000013 */
[C---:B------:R-:W-:Y:S01]  /*a760*/  LOP3.LUT R4, R98.reuse, 0xffff0000, RZ, 0xc0, !PT ;  /* 0xffff000062047812 */ /* 0x040fe200078ec0ff */
[----:B------:R-:W-:Y:S01]  /*a770*/  FFMA R20, R71, R3, R20 ;  /* 0x0000000347147223 */ /* 0x000fe20000000014 */
[----:B------:R-:W-:Y:S01]  /*a780*/  SHF.L.U32 R3, R98, 0x10, RZ ;  /* 0x0000001062037819 */ /* 0x000fe200000006ff */
[C---:B------:R-:W-:Y:S01]  /*a790*/  FMUL R21, R68.reuse, R31 ;  /* 0x0000001f44157220 */ /* 0x040fe20000400000 */
[----:B------:R-:W-:Y:S01]  /*a7a0*/  F2FP.BF16.F32.PACK_AB R8, R11, R10 ;  /* 0x0000000a0b08723e */ /* 0x000fe200000010ff */
[C---:B------:R-:W-:Y:S01]  /*a7b0*/  FMUL R22, R68.reuse, R32 ;  /* 0x0000002044167220 */ /* 0x040fe20000400000 */
[----:B------:R-:W-:Y:S01]  /*a7c0*/  F2FP.BF16.F32.PACK_AB R9, R13, R12 ;  /* 0x0000000c0d09723e */ /* 0x000fe200000010ff */
[----:B------:R-:W-:Y:S01]  /*a7d0*/  STS.128 [R163+0x8400], R64 ;  /* 0x00840040a3007388 */ /* 0x000fe20000000c00 */
[----:B------:R-:W-:Y:S01]  /*a7e0*/  F2FP.BF16.F32.PACK_AB R10, R15, R14 ;  /* 0x0000000e0f0a723e */ /* 0x000fe200000010ff */
[----:B------:R-:W-:Y:S01]  /*a7f0*/  FMUL R23, R68, R33 ;  /* 0x0000002144177220 */ /* 0x000fe20000400000 */
[----:B------:R-:W-:Y:S01]  /*a800*/  F2FP.BF16.F32.PACK_AB R11, R17, R16 ;  /* 0x00000010110b723e */ /* 0x000fe200000010ff */
[----:B------:R-:W-:Y:S01]  /*a810*/  FFMA R21, R71, R0, R21 ;  /* 0x0000000047157223 */ /* 0x000fe20000000015 */
[----:B------:R-:W-:Y:S01]  /*a820*/  F2FP.BF16.F32.PACK_AB R12, R19, R18 ;  /* 0x00000012130c723e */ /* 0x000fe200000010ff */
[C---:B------:R-:W-:Y:S01]  /*a830*/  FFMA R22, R71.reuse, R3, R22 ;  /* 0x0000000347167223 */ /* 0x040fe20000000016 */
[C---:B------:R-:W-:Y:S01]  /*a840*/  SHF.L.U32 R0, R104.reuse, 0x10, RZ ;  /* 0x0000001068007819 */ /* 0x040fe200000006ff */
[----:B------:R-:W-:Y:S01]  /*a850*/  FFMA R23, R71, R4, R23 ;  /* 0x0000000447177223 */ /* 0x000fe20000000017 */
[----:B------:R-:W-:Y:S01]  /*a860*/  F2FP.BF16.F32.PACK_AB R13, R21, R20 ;  /* 0x00000014150d723e */ /* 0x000fe200000010ff */
[C---:B------:R-:W-:Y:S01]  /*a870*/  FFMA R24, R71.reuse, R5, R24 ;  /* 0x0000000547187223 */ /* 0x040fe20000000018 */
[----:B------:R-:W-:Y:S01]  /*a880*/  LOP3.LUT R4, R104, 0xffff0000, RZ, 0xc0, !PT ;  /* 0xffff000068047812 */ /* 0x000fe200078ec0ff */
[----:B------:R-:W-:Y:S01]  /*a890*/  FFMA R25, R71, R6, R25 ;  /* 0x0000000647197223 */ /* 0x000fe20000000019 */
[----:B------:R-:W-:Y:S01]  /*a8a0*/  F2FP.BF16.F32.PACK_AB R14, R23, R22 ;  /* 0x00000016170e723e */ /* 0x000fe200000010ff */
[----:B------:R1:W-:Y:S01]  /*a8b0*/  STS.128 [R162+0x8400], R8 ;  /* 0x00840008a2007388 */ /* 0x0003e20000000c00 */
[----:B------:R-:W-:Y:S01]  /*a8c0*/  SHF.L.U32 R3, R105, 0x10, RZ ;  /* 0x0000001069037819 */ /* 0x000fe200000006ff */
[----:B------:R-:W-:Y:S01]  /*a8d0*/  FFMA R26, R71, R0, R26 ;  /* 0x00000000471a7223 */ /* 0x000fe2000000001a */
[----:B------:R-:W-:Y:S01]  /*a8e0*/  F2FP.BF16.F32.PACK_AB R15, R25, R24 ;  /* 0x00000018190f723e */ /* 0x000fe200000010ff */
[----:B------:R-:W-:Y:S01]  /*a8f0*/  FFMA R27, R71, R4, R27 ;  /* 0x00000004471b7223 */ /* 0x000fe2000000001b */
[----:B------:R-:W-:Y:S01]  /*a900*/  LOP3.LUT R0, R105, 0xffff0000, RZ, 0xc0, !PT ;  /* 0xffff000069007812 */ /* 0x000fe200078ec0ff */
[C---:B------:R-:W-:Y:S01]  /*a910*/  FFMA R28, R71.reuse, R3, R28 ;  /* 0x00000003471c7223 */ /* 0x040fe2000000001c */
[C---:B------:R-:W-:Y:S01]  /*a920*/  SHF.L.U32 R3, R106.reuse, 0x10, RZ ;  /* 0x000000106a037819 */ /* 0x040fe200000006ff */
[----:B------:R2:W-:Y:S01]  /*a930*/  STS.128 [R161+0x8400], R12 ;  /* 0x0084000ca1007388 */ /* 0x0005e20000000c00 */
[----:B------:R-:W-:Y:S01]  /*a940*/  LOP3.LUT R4, R106, 0xffff0000, RZ, 0xc0, !PT ;  /* 0xffff00006a047812 */ /* 0x000fe200078ec0ff */
[----:B------:R-:W-:Y:S01]  /*a950*/  FFMA R29, R71, R0, R29 ;  /* 0x00000000471d7223 */ /* 0x000fe2000000001d */
[C---:B------:R-:W-:Y:S01]  /*a960*/  SHF.L.U32 R5, R107.reuse, 0x10, RZ ;  /* 0x000000106b057819 */ /* 0x040fe200000006ff */
[C---:B------:R-:W-:Y:S01]  /*a970*/  FMUL R31, R68.reuse, R41 ;  /* 0x00000029441f7220 */ /* 0x040fe20000400000 */
[----:B------:R-:W-:Y:S01]  /*a980*/  LOP3.LUT R6, R107, 0xffff0000, RZ, 0xc0, !PT ;  /* 0xffff00006b067812 */ /* 0x000fe200078ec0ff */
[----:B------:R-:W-:Y:S01]  /*a990*/  FMUL R32, R68, R42 ;  /* 0x0000002a44207220 */ /* 0x000fe20000400000 */
[----:B------:R-:W-:Y:S01]  /*a9a0*/  SHF.L.U32 R0, R112, 0x10, RZ ;  /* 0x0000001070007819 */ /* 0x000fe200000006ff */
[----:B------:R-:W-:Y:S01]  /*a9b0*/  FMUL R33, R68, R43 ;  /* 0x0000002b44217220 */ /* 0x000fe20000400000 */
[----:B------:R-:W-:Y:S01]  /*a9c0*/  LEA R16, R77, UR46, 0x3 ;  /* 0x0000002e4d107c11 */ /* 0x000fe2000f8e18ff */
[----:B------:R-:W-:Y:S01]  /*a9d0*/  FFMA R30, R71, R3, R30 ;  /* 0x00000003471e7223 */ /* 0x000fe2000000001e */
[----:B------:R-:W-:Y:S01]  /*a9e0*/  SHF.L.U32 R3, R113, 0x10, RZ ;  /* 0x0000001071037819 */ /* 0x000fe200000006ff */
[C---:B------:R-:W-:Y:S01]  /*a9f0*/  FFMA R31, R71.reuse, R4, R31 ;  /* 0x00000004471f7223 */ /* 0x040fe2000000001f */
[----:B------:R-:W-:Y:S01]  /*aa00*/  LOP3.LUT R4, R112, 0xffff0000, RZ, 0xc0, !PT ;  /* 0xffff000070047812 */ /* 0x000fe200078ec0ff */
[----:B------:R-:W-:Y:S01]  /*aa10*/  FFMA R32, R71, R5, R32 ;  /* 0x0000000547207223 */ /* 0x000fe20000000020 */
[----:B------:R-:W-:Y:S01]  /*aa20*/  SHF.L.U32 R5, R115, 0x10, RZ ;  /* 0x0000001073057819 */ /* 0x000fe200000006ff */
[----:B------:R-:W-:Y:S01]  /*aa30*/  FFMA R33, R71, R6, R33 ;  /* 0x0000000647217223 */ /* 0x000fe20000000021 */
[----:B------:R-:W-:Y:S01]  /*aa40*/  LOP3.LUT R6, R131, 0xffff0000, RZ, 0xc0, !PT ;  /* 0xffff000083067812 */ /* 0x000fe200078ec0ff */
[----:B------:R-:W-:Y:S01]  /*aa50*/  FFMA R34, R71, R0, R34 ;  /* 0x0000000047227223 */ /* 0x000fe20000000022 */
[----:B------:R-:W-:Y:S01]  /*aa60*/  LOP3.LUT R0, R113, 0xffff0000, RZ, 0xc0, !PT ;  /* 0xffff000071007812 */ /* 0x000fe200078ec0ff */
[C---:B------:R-:W-:Y:S01]  /*aa70*/  FFMA R35, R71.reuse, R4, R35 ;  /* 0x0000000447237223 */ /* 0x040fe20000000023 */
[----:B------:R-:W-:Y:S01]  /*aa80*/  LOP3.LUT R4, R120, 0xffff0000, RZ, 0xc0, !PT ;  /* 0xffff000078047812 */ /* 0x000fe200078ec0ff */
[C---:B------:R-:W-:Y:S01]  /*aa90*/  FFMA R36, R71.reuse, R3, R36 ;  /* 0x0000000347247223 */ /* 0x040fe20000000024 */
[C---:B------:R-:W-:Y:S01]  /*aaa0*/  SHF.L.U32 R3, R114.reuse, 0x10, RZ ;  /* 0x0000001072037819 */ /* 0x040fe200000006ff */
[----:B------:R-:W-:Y:S01]  /*aab0*/  FFMA R37, R71, R0, R37 ;  /* 0x0000000047257223 */ /* 0x000fe20000000025 */
[----:B------:R-:W-:Y:S01]  /*aac0*/  LOP3.LUT R0, R114, 0xffff0000, RZ, 0xc0, !PT ;  /* 0xffff000072007812 */ /* 0x000fe200078ec0ff */
[----:B------:R-:W-:Y:S01]  /*aad0*/  FMUL R41, R68, R51 ;  /* 0x0000003344297220 */ /* 0x000fe20000400000 */
[----:B-1----:R-:W-:Y:S01]  /*aae0*/  F2FP.BF16.F32.PACK_AB R8, R35, R34 ;  /* 0x000000222308723e */ /* 0x002fe200000010ff */
[C---:B------:R-:W-:Y:S01]  /*aaf0*/  FFMA R38, R71.reuse, R3, R38 ;  /* 0x0000000347267223 */ /* 0x040fe20000000026 */
[----:B------:R-:W-:Y:S01]  /*ab00*/  SHF.L.U32 R3, R120, 0x10, RZ ;  /* 0x0000001078037819 */ /* 0x000fe200000006ff */
[----:B------:R-:W-:Y:S01]  /*ab10*/  FFMA R39, R71, R0, R39 ;  /* 0x0000000047277223 */ /* 0x000fe20000000027 */
[----:B--2---:R-:W-:Y:S01]  /*ab20*/  F2FP.BF16.F32.PACK_AB R12, R27, R26 ;  /* 0x0000001a1b0c723e */ /* 0x004fe200000010ff */
[----:B------:R-:W-:Y:S01]  /*ab30*/  FFMA R40, R71, R5, R40 ;  /* 0x0000000547287223 */ /* 0x000fe20000000028 */
[----:B------:R-:W-:Y:S01]  /*ab40*/  F2FP.BF16.F32.PACK_AB R13, R29, R28 ;  /* 0x0000001c1d0d723e */ /* 0x000fe200000010ff */
[C---:B------:R-:W-:Y:S01]  /*ab50*/  FMUL R42, R68.reuse, R52 ;  /* 0x00000034442a7220 */ /* 0x040fe20000400000 */
[----:B------:R-:W-:Y:S01]  /*ab60*/  F2FP.BF16.F32.PACK_AB R14, R31, R30 ;  /* 0x0000001e1f0e723e */ /* 0x000fe200000010ff */
[C---:B------:R-:W-:Y:S01]  /*ab70*/  FMUL R43, R68.reuse, R53 ;  /* 0x00000035442b7220 */ /* 0x040fe20000400000 */
[----:B------:R-:W-:Y:S01]  /*ab80*/  F2FP.BF16.F32.PACK_AB R15, R33, R32 ;  /* 0x00000020210f723e */ /* 0x000fe200000010ff */
[C---:B------:R-:W-:Y:S01]  /*ab90*/  FMUL R51, R68.reuse, R61 ;  /* 0x0000003d44337220 */ /* 0x040fe20000400000 */
[----:B------:R-:W-:Y:S01]  /*aba0*/  LOP3.LUT R0, R115, 0xffff0000, RZ, 0xc0, !PT ;  /* 0xffff000073007812 */ /* 0x000fe200078ec0ff */
[----:B------:R-:W-:Y:S01]  /*abb0*/  FMUL R52, R68, R62 ;  /* 0x0000003e44347220 */ /* 0x000fe20000400000 */
[----:B------:R-:W-:Y:S01]  /*abc0*/  SHF.L.U32 R5, R121, 0x10, RZ ;  /* 0x0000001079057819 */ /* 0x000fe200000006ff */
[----:B------:R1:W-:Y:S01]  /*abd0*/  STS.128 [R147+0x8400], R12 ;  /* 0x0084000c93007388 */ /* 0x0003e20000000c00 */
[----:B------:R-:W-:Y:S01]  /*abe0*/  F2FP.BF16.F32.PACK_AB R9, R37, R36 ;  /* 0x000000242509723e */ /* 0x000fe200000010ff */
[----:B------:R-:W-:Y:S01]  /*abf0*/  FFMA R41, R71, R0, R41 ;  /* 0x0000000047297223 */ /* 0x000fe20000000029 */
[----:B------:R-:W-:Y:S01]  /*ac00*/  LOP3.LUT R0, R121, 0xffff0000, RZ, 0xc0, !PT ;  /* 0xffff000079007812 */ /* 0x000fe200078ec0ff */
[C---:B------:R-:W-:Y:S01]  /*ac10*/  FFMA R42, R71.reuse, R3, R42 ;  /* 0x00000003472a7223 */ /* 0x040fe2000000002a */
[C---:B------:R-:W-:Y:S01]  /*ac20*/  SHF.L.U32 R3, R122.reuse, 0x10, RZ ;  /* 0x000000107a037819 */ /* 0x040fe200000006ff */
[----:B------:R-:W-:Y:S01]  /*ac30*/  FFMA R43, R71, R4, R43 ;  /* 0x00000004472b7223 */ /* 0x000fe2000000002b */
[----:B------:R-:W-:Y:S01]  /*ac40*/  LOP3.LUT R4, R123, 0xffff0000, RZ, 0xc0, !PT ;  /* 0xffff00007b047812 */ /* 0x000fe200078ec0ff */
[----:B------:R-:W-:Y:S01]  /*ac50*/  FFMA R44, R71, R5, R44 ;  /* 0x00000005472c7223 */ /* 0x000fe2000000002c */
[----:B------:R-:W-:Y:S01]  /*ac60*/  SHF.L.U32 R5, R123, 0x10, RZ ;  /* 0x000000107b057819 */ /* 0x000fe200000006ff */
[C---:B------:R-:W-:Y:S01]  /*ac70*/  FFMA R45, R71.reuse, R0, R45 ;  /* 0x00000000472d7223 */ /* 0x040fe2000000002d */
[----:B------:R-:W-:Y:S01]  /*ac80*/  LOP3.LUT R0, R122, 0xffff0000, RZ, 0xc0, !PT ;  /* 0xffff00007a007812 */ /* 0x000fe200078ec0ff */
[----:B------:R-:W-:Y:S01]  /*ac90*/  FFMA R46, R71, R3, R46 ;  /* 0x00000003472e7223 */ /* 0x000fe2000000002e */
[----:B------:R-:W-:Y:S01]  /*aca0*/  SHF.L.U32 R3, R129, 0x10, RZ ;  /* 0x0000001081037819 */ /* 0x000fe200000006ff */
[----:B------:R-:W-:Y:S01]  /*acb0*/  FMUL R53, R68, R63 ;  /* 0x0000003f44357220 */ /* 0x000fe20000400000 */
        /* <DEDUP_REMOVED lines=8> */
[----:B------:R-:W-:Y:S01]  /*ad40*/  LOP3.LUT R0, R129, 0xffff0000, RZ, 0xc0, !PT ;  /* 0xffff000081007812 */ /* 0x000fe200078ec0ff */
[----:B------:R2:W-:Y:S01]  /*ad50*/  STS.128 [R160+0x8400], R8 ;  /* 0x00840008a0007388 */ /* 0x0005e20000000c00 */
[----:B------:R-:W-:Y:S01]  /*ad60*/  SHF.L.U32 R5, R131, 0x10, RZ ;  /* 0x0000001083057819 */ /* 0x000fe200000006ff */
[C---:B------:R-:W-:Y:S01]  /*ad70*/  FFMA R51, R71.reuse, R4, R51 ;  /* 0x0000000447337223 */ /* 0x040fe20000000033 */
[C---:B------:R-:W-:Y:S01]  /*ad80*/  LOP3.LUT R4, R130.reuse, 0xffff0000, RZ, 0xc0, !PT ;  /* 0xffff000082047812 */ /* 0x040fe200078ec0ff */
[C---:B------:R-:W-:Y:S01]  /*ad90*/  FFMA R52, R71.reuse, R3, R52 ;  /* 0x0000000347347223 */ /* 0x040fe20000000034 */
[----:B------:R-:W-:Y:S01]  /*ada0*/  SHF.L.U32 R3, R130, 0x10, RZ ;  /* 0x0000001082037819 */ /* 0x000fe200000006ff */
[----:B------:R-:W-:Y:S01]  /*adb0*/  FFMA R53, R71, R0, R53 ;  /* 0x0000000047357223 */ /* 0x000fe20000000035 */
[----:B-1----:R-:W-:Y:S02]  /*adc0*/  F2FP.BF16.F32.PACK_AB R12, R43, R42 ;  /* 0x0000002a2b0c723e */ /* 0x002fe400000010ff */
[----:B------:R-:W-:Y:S01]  /*add0*/  F2FP.BF16.F32.PACK_AB R13, R45, R44 ;  /* 0x0000002c2d0d723e */ /* 0x000fe200000010ff */
[----:B------:R-:W-:Y:S01]  /*ade0*/  FFMA R54, R71, R3, R54 ;  /* 0x0000000347367223 */ /* 0x000fe20000000036 */
[----:B------:R-:W-:Y:S01]  /*adf0*/  F2FP.BF16.F32.PACK_AB R14, R47, R46 ;  /* 0x0000002e2f0e723e */ /* 0x000fe200000010ff */
[----:B------:R-:W-:Y:S01]  /*ae00*/  FFMA R55, R71, R4, R55 ;  /* 0x0000000447377223 */ /* 0x000fe20000000037 */
[----:B------:R-:W-:Y:S01]  /*ae10*/  F2FP.BF16.F32.PACK_AB R15, R49, R48 ;  /* 0x00000030310f723e */ /* 0x000fe200000010ff */
[C---:B------:R-:W-:Y:S01]  /*ae20*/  FFMA R56, R71.reuse, R5, R56 ;  /* 0x0000000547387223 */ /* 0x040fe20000000038 */
[----:B------:R-:W-:Y:S01]  /*ae30*/  FFMA R57, R71, R6, R57 ;  /* 0x0000000647397223 */ /* 0x000fe20000000039 */
[----:B------:R-:W-:Y:S02]  /*ae40*/  F2FP.BF16.F32.PACK_AB R4, R51, R50 ;  /* 0x000000323304723e */ /* 0x000fe400000010ff */
        /* <DEDUP_REMOVED lines=14> */
[----:B-1----:R-:W1:Y:S01]  /*af30*/  FENCE.VIEW.ASYNC.S ;  /* 0x00000000000073c6 */ /* 0x002e620000000000 */
[----:B------:R-:W-:Y:S01]  /*af40*/  @P6 PRMT R0, R165, 0x654, R0 ;  /* 0x00000654a5006816 */ /* 0x000fe20000000000 */
[----:B-1----:R-:W-:Y:S06]  /*af50*/  BAR.SYNC.DEFER_BLOCKING 0x1, 0x80 ;  /* 0x0042000000007b1d */ /* 0x002fec0000010000 */
        /* <DEDUP_REMOVED lines=11> */
.L_x_139:
[----:B------:R-:W-:Y:S05]  /*b010*/  BSYNC.RECONVERGENT B0 ;  /* 0x0000000000007941 */ /* 0x000fea0003800200 */
.L_x_138:
[----:B------:R-:W-:Y:S01]  /*b020*/  BAR.SYNC.DEFER_BLOCKING 0x1, 0x80 ;  /* 0x0042000000007b1d */ /* 0x000fe20000010000 */
[----:B------:R-:W-:Y:S02]  /*b030*/  UIADD3 UR4, UPT, UPT, UR47, 0x1, URZ ;  /* 0x000000012f047890 */ /* 0x000fe4000fffe0ff */
[----:B------:R-:W-:Y:S02]  /*b040*/  UISETP.NE.AND UP0, UPT, UR39, URZ, UPT ;  /* 0x000000ff2700728c */ /* 0x000fe4000bf05270 */
[----:B------:R-:W-:Y:S02]  /*b050*/  UISETP.NE.AND UP1, UPT, UR4, 0x4, UPT ;  /* 0x000000040400788c */ /* 0x000fe4000bf25270 */
[----:B------:R-:W-:Y:S02]  /*b060*/  USEL UR40, URZ, 0xc0, !UP0 ;  /* 0x000000c0ff287887 */ /* 0x000fe4000c000000 */
[----:B------:R-:W-:Y:S01]  /*b070*/  USEL UR52, UR4, URZ, UP1 ;  /* 0x000000ff04347287 */ /* 0x000fe20008800000 */
[----:B------:R1:W-:Y:S01]  /*b080*/  @P6 SYNCS.ARRIVE.TRANS64.RED.A1T0 RZ, [R0+URZ], RZ ;  /* 0x000000ff00ff69a7 */ /* 0x0003e200081004ff */
[----:B------:R-:W-:Y:S01]  /*b090*/  BSSY B1, `(.L_x_140) ;  /* 0x000001f000017945 */ /* 0x000fe20003800000 */
[----:B------:R-:W3:Y:S02]  /*b0a0*/  @P6 SYNCS.PHASECHK.TRANS64.TRYWAIT P0, [R16+URZ+0x80], R3 ;  /* 0x00008003100065a7 */ /* 0x000ee400080011ff */
[----:B---3--:R-:W-:Y:S01]  /*b0b0*/  @P6 SEL R79, RZ, 0x1, !P0 ;  /* 0x00000001ff4f6807 */ /* 0x008fe20004000000 */
[----:B-1----:R-:W-:Y:S06]  /*b0c0*/  @!P6 BRA `(.L_x_141) ;  /* 0x00000000006ce947 */ /* 0x002fec0003800000 */
[----:B------:R-:W-:Y:S01]  /*b0d0*/  ISETP.NE.AND P1, PT, R93, RZ, PT ;  /* 0x000000ff5d00720c */ /* 0x000fe20003f25270 */
[----:B------:R-:W-:Y:S01]  /*b0e0*/  BSSY B0, `(.L_x_142) ;  /* 0x000000b000007945 */ /* 0x000fe20003800000 */
[----:B------:R-:W-:Y:S11]  /*b0f0*/  ISETP.NE.AND P0, PT, R79, RZ, PT ;  /* 0x000000ff4f00720c */ /* 0x000ff60003f05270 */
[----:B------:R-:W-:Y:S05]  /*b100*/  @P1 IMAD R77, R77, 0x4000, R164 ;  /* 0x000040004d4d1824 */ /* 0x000fea00078e02a4 */
[----:B------:R-:W-:Y:S04]  /*b110*/  @P1 IADD3 R3, PT, PT, R77, UR46, RZ ;  /* 0x0000002e4d031c10 */ /* 0x000fe8000fffe0ff */
[----:B--2---:R-:W-:Y:S01]  /*b120*/  @P1 IADD3 R7, PT, PT, R92, R3, RZ ;  /* 0x000000035c071210 */ /* 0x004fe20007ffe0ff */
[--C-:B------:R-:W-:Y:S02]  /*b130*/  @P1 IMAD.IADD R5, R78, 0x1, R3.reuse ;  /* 0x000000014e051824 */ /* 0x100fe400078e0203 */
[----:B------:R-:W-:Y:S01]  /*b140*/  @P1 IMAD.IADD R0, R94, 0x1, R3 ;  /* 0x000000015e001824 */ /* 0x000fe200078e0203 */
[----:B------:R-:W-:Y:S06]  /*b150*/  @P0 BRA `(.L_x_143) ;  /* 0x00000000000c0947 */ /* 0x000fec0003800000 */
[----:B------:R-:W-:Y:S04]  /*b160*/  SHF.L.U32 R3, R149, 0x1f, RZ ;  /* 0x0000001f95037819 */ /* 0x000fe800000006ff */
[----:B------:R-:W1:Y:S02]  /*b170*/  SYNCS.PHASECHK.TRANS64.TRYWAIT P0, [R16+URZ+0x80], R3 ;  /* 0x00008003100075a7 */ /* 0x000e6400080011ff */
[----:B-1----:R-:W-:Y:S05]  /*b180*/  @!P0 BRA `(.L_x_144) ;  /* 0x0000002000e88947 */ /* 0x002fea0003800000 */
.L_x_143:
[----:B------:R-:W-:Y:S05]  /*b190*/  BSYNC B0 ;  /* 0x0000000000007941 */ /* 0x000fea0003800000 */
.L_x_142:
[----:B------:R-:W-:Y:S11]  /*b1a0*/  ISETP.NE.AND P0, PT, R93, RZ, PT ;  /* 0x000000ff5d00720c */ /* 0x000ff60003f05270 */
[----:B------:R-:W-:Y:S02]  /*b1b0*/  @!UPT UIADD3 URZ, UPT, UPT, URZ, URZ, URZ ;  /* 0x000000fffffff290 */ /* 0x000fe4000fffe0ff */
[----:B------:R3:W4:Y:S01]  /*b1c0*/  @P0 LDS.128 R84, [R77+UR46+0x400] ;  /* 0x0004002e4d540984 */ /* 0x0007220008000c00 */
[----:B-1----:R-:W-:Y:S01]  /*b1d0*/  @P0 IMAD.IADD R3, R92, 0x1, R5 ;  /* 0x000000015c030824 */ /* 0x002fe200078e0205 */
[C---:B------:R-:W-:Y:S01]  /*b1e0*/  @P0 IADD3 R6, PT, PT, R94.reuse, R5, RZ ;  /* 0x000000055e060210 */ /* 0x040fe20007ffe0ff */
[C---:B------:R-:W-:Y:S01]  /*b1f0*/  @P0 IMAD.IADD R4, R94.reuse, 0x1, R7 ;  /* 0x000000015e040824 */ /* 0x040fe200078e0207 */
[----:B------:R3:W1:Y:S02]  /*b200*/  @P0 LDS.128 R80, [R0+0x400] ;  /* 0x0004000000500984 */ /* 0x0006640000000c00 */
[----:B------:R-:W-:Y:S02]  /*b210*/  @P0 IADD3 R94, PT, PT, R94, R3, RZ ;  /* 0x000000035e5e0210 */ /* 0x000fe40007ffe0ff */
[----:B------:R3:W2:Y:S04]  /*b220*/  @P0 LDS.128 R88, [R7+0x400] ;  /* 0x0004000007580984 */ /* 0x0006a80000000c00 */
[----:B------:R3:W1:Y:S04]  /*b230*/  @P0 LDS.128 R96, [R4+0x400] ;  /* 0x0004000004600984 */ /* 0x0006680000000c00 */
[----:B------:R3:W1:Y:S04]  /*b240*/  @P0 LDS.128 R104, [R5+0x400] ;  /* 0x0004000005680984 */ /* 0x0006680000000c00 */
[----:B------:R3:W1:Y:S04]  /*b250*/  @P0 LDS.128 R112, [R6+0x400] ;  /* 0x0004000006700984 */ /* 0x0006680000000c00 */
[----:B------:R3:W1:Y:S04]  /*b260*/  @P0 LDS.128 R120, [R3+0x400] ;  /* 0x0004000003780984 */ /* 0x0006680000000c00 */
[----:B------:R3:W1:Y:S02]  /*b270*/  @P0 LDS.128 R128, [R94+0x400] ;  /* 0x000400005e800984 */ /* 0x0006640000000c00 */
.L_x_141:
[----:B------:R-:W-:Y:S05]  /*b280*/  BSYNC B1 ;  /* 0x0000000000017941 */ /* 0x000fea0003800000 */
.L_x_140:
[----:B------:R-:W-:Y:S01]  /*b290*/  VIADD R16, R69, UR40 ;  /* 0x0000002845107c36 */ /* 0x000fe20008000000 */
[----:B------:R-:W-:Y:S04]  /*b2a0*/  BSSY.RECONVERGENT B6, `(.L_x_145) ;  /* 0x0000015000067945 */ /* 0x000fe80003800200 */
[----:B---3--:R-:W-:Y:S04]  /*b2b0*/  SHF.R.U32.HI R3, RZ, 0x15, R16 ;  /* 0x00000015ff037819 */ /* 0x008fe80000011610 */
[----:B------:R-:W-:Y:S11]  /*b2c0*/  LOP3.LUT P0, RZ, R3, 0x3, R140, 0x48, !PT ;  /* 0x0000000303ff7812 */ /* 0x000ff6000780488c */
[----:B------:R-:W-:Y:S02]  /*b2d0*/  @!UPT UIADD3 URZ, UPT, UPT, URZ, URZ, URZ ;  /* 0x000000fffffff290 */ /* 0x000fe4000fffe0ff */
[----:B------:R-:W-:Y:S05]  /*b2e0*/  @!P0 BRA `(.L_x_146) ;  /* 0x0000000000408947 */ /* 0x000fea0003800000 */
[----:B------:R-:W3:Y:S01]  /*b2f0*/  LDCU.64 UR8, c[0x4][0x70] ;  /* 0x01000e00ff0877ac */ /* 0x000ee20008000a00 */
[----:B--2---:R-:W-:Y:S01]  /*b300*/  MOV R15, 0x0 ;  /* 0x00000000000f7802 */ /* 0x004fe20000000f00 */
[----:B------:R-:W-:Y:S02]  /*b310*/  HFMA2 R12, -RZ, RZ, 0, 5.9604644775390625e-08 ;  /* 0x00000001ff0c7431 */ /* 0x000fe400000001ff */
[----:B------:R-:W-:Y:S02]  /*b320*/  IMAD.MOV.U32 R8, RZ, RZ, 0x192 ;  /* 0x00000192ff087424 */ /* 0x000fe400078e00ff */
[----:B------:R-:W-:Y:S01]  /*b330*/  IMAD.MOV.U32 R13, RZ, RZ, RZ ;  /* 0x000000ffff0d7224 */ /* 0x000fe200078e00ff */
[----:B------:R-:W2:Y:S01]  /*b340*/  LDCU.64 UR6, c[0x4][0x78] ;  /* 0x01000f00ff0677ac */ /* 0x000ea20008000a00 */
[----:B------:R-:W1:Y:S01]  /*b350*/  LDC.64 R14, c[0x4][R15] ;  /* 0x010000000f0e7b82 */ /* 0x000e620000000a00 */
[----:B------:R-:W5:Y:S01]  /*b360*/  LDCU.64 UR4, c[0x4][0x10] ;  /* 0x01000200ff0477ac */ /* 0x000f620008000a00 */
[----:B---3--:R-:W-:Y:S01]  /*b370*/  MOV R5, UR9 ;  /* 0x0000000900057c02 */ /* 0x008fe20008000f00 */
[----:B------:R-:W-:Y:S01]  /*b380*/  IMAD.U32 R4, RZ, RZ, UR8 ;  /* 0x00000008ff047e24 */ /* 0x000fe2000f8e00ff */
[----:B--2---:R-:W-:Y:S01]  /*b390*/  MOV R7, UR7 ;  /* 0x0000000700077c02 */ /* 0x004fe20008000f00 */
[----:B------:R-:W-:Y:S01]  /*b3a0*/  IMAD.U32 R6, RZ, RZ, UR6 ;  /* 0x00000006ff067e24 */ /* 0x000fe2000f8e00ff */
[----:B-----5:R-:W-:Y:S01]  /*b3b0*/  MOV R11, UR5 ;  /* 0x00000005000b7c02 */ /* 0x020fe20008000f00 */
[----:B------:R-:W-:Y:S02]  /*b3c0*/  IMAD.U32 R10, RZ, RZ, UR4 ;  /* 0x00000004ff0a7e24 */ /* 0x000fe4000f8e00ff */
[----:B------:R-:W-:Y:S07]  /*b3d0*/  LEPC R20, `(.L_x_146) ;  /* 0x000000001014794e */ /* 0x000fee0000000000 */
[----:B-1--4-:R-:W-:Y:S05]  /*b3e0*/  CALL.ABS.NOINC R14 ;  /* 0x000000000e007343 */ /* 0x012fea0003c00000 */
.L_x_146:
[----:B------:R-:W-:Y:S05]  /*b3f0*/  BSYNC.RECONVERGENT B6 ;  /* 0x0000000000067941 */ /* 0x000fea0003800200 */
.L_x_145:
[----:B----4-:R-:W-:Y:S01]  /*b400*/  SHF.L.U32 R69, R84, 0x10, RZ ;  /* 0x0000001054457819 */ /* 0x010fe200000006ff */
[----:B------:R-:W-:Y:S05]  /*b410*/  WARPSYNC.ALL ;  /* 0x0000000000007948 */ /* 0x000fea0003800000 */
[----:B------:R-:W-:Y:S01]  /*b420*/  R2UR UR4, R16 ;  /* 0x00000000100472ca */ /* 0x000fe200000e0000 */
[----:B------:R-:W-:Y:S01]  /*b430*/  BSSY.RECONVERGENT B0, `(.L_x_147) ;  /* 0x00000fc000007945 */ /* 0x000fe20003800200 */
[----:B------:R-:W-:Y:S02]  /*b440*/  LOP3.LUT R0, R84, 0xffff0000, RZ, 0xc0, !PT ;  /* 0xffff000054007812 */ /* 0x000fe400078ec0ff */
[C---:B------:R-:W-:Y:S02]  /*b450*/  SHF.L.U32 R3, R85.reuse, 0x10, RZ ;  /* 0x0000001055037819 */ /* 0x040fe400000006ff */
[----:B------:R-:W-:Y:S02]  /*b460*/  LOP3.LUT R70, R85, 0xffff0000, RZ, 0xc0, !PT ;  /* 0xffff000055467812 */ /* 0x000fe400078ec0ff */
[C---:B------:R-:W-:Y:S02]  /*b470*/  SHF.L.U32 R72, R86.reuse, 0x10, RZ ;  /* 0x0000001056487819 */ /* 0x040fe400000006ff */
[----:B------:R-:W-:Y:S02]  /*b480*/  LOP3.LUT R74, R86, 0xffff0000, RZ, 0xc0, !PT ;  /* 0xffff0000564a7812 */ /* 0x000fe400078ec0ff */
[C---:B------:R-:W-:Y:S01]  /*b490*/  SHF.L.U32 R73, R87.reuse, 0x10, RZ ;  /* 0x0000001057497819 */ /* 0x040fe200000006ff */
[----:B--2---:R-:W2:Y:S01]  /*b4a0*/  LDTM.x64 R4, tmem[UR4] ;  /* 0x00000004000479ee */ /* 0x004ea20008340000 */
[----:B------:R-:W-:Y:S02]  /*b4b0*/  LOP3.LUT R76, R87, 0xffff0000, RZ, 0xc0, !PT ;  /* 0xffff0000574c7812 */ /* 0x000fe400078ec0ff */
[C---:B-1----:R-:W-:Y:S02]  /*b4c0*/  SHF.L.U32 R75, R80.reuse, 0x10, RZ ;  /* 0x00000010504b7819 */ /* 0x042fe400000006ff */
[----:B------:R-:W-:Y:S02]  /*b4d0*/  LOP3.LUT R78, R80, 0xffff0000, RZ, 0xc0, !PT ;  /* 0xffff0000504e7812 */ /* 0x000fe400078ec0ff */
[C---:B------:R-:W-:Y:S02]  /*b4e0*/  SHF.L.U32 R77, R81.reuse, 0x10, RZ ;  /* 0x00000010514d7819 */ /* 0x040fe400000006ff */
[----:B------:R-:W-:Y:S02]  /*b4f0*/  LOP3.LUT R80, R81, 0xffff0000, RZ, 0xc0, !PT ;  /* 0xffff000051507812 */ /* 0x000fe400078ec0ff */
[C---:B------:R-:W-:Y:S02]  /*b500*/  SHF.L.U32 R79, R82.reuse, 0x10, RZ ;  /* 0x00000010524f7819 */ /* 0x040fe400000006ff */
[----:B------:R-:W-:Y:S02]  /*b510*/  LOP3.LUT R82, R82, 0xffff0000, RZ, 0xc0, !PT ;  /* 0xffff000052527812 */ /* 0x000fe400078ec0ff */
[C---:B------:R-:W-:Y:S02]  /*b520*/  SHF.L.U32 R81, R83.reuse, 0x10, RZ ;  /* 0x0000001053517819 */ /* 0x040fe400000006ff */
[----:B------:R-:W-:Y:S02]  /*b530*/  LOP3.LUT R84, R83, 0xffff0000, RZ, 0xc0, !PT ;  /* 0xffff000053547812 */ /* 0x000fe400078ec0ff */
[C---:B------:R-:W-:Y:S02]  /*b540*/  SHF.L.U32 R83, R88.reuse, 0x10, RZ ;  /* 0x0000001058537819 */ /* 0x040fe400000006ff */
[----:B------:R-:W-:Y:S02]  /*b550*/  LOP3.LUT R86, R88, 0xffff0000, RZ, 0xc0, !PT ;  /* 0xffff000058567812 */ /* 0x000fe400078ec0ff */
[C---:B------:R-:W-:Y:S01]  /*b560*/  SHF.L.U32 R85, R89.reuse, 0x10, RZ ;  /* 0x0000001059557819 */ /* 0x040fe200000006ff */
[C---:B--2---:R-:W-:Y:S01]  /*b570*/  FMUL R4, R68.reuse, R4 ;  /* 0x0000000444047220 */ /* 0x044fe20000400000 */
[----:B------:R-:W-:Y:S01]  /*b580*/  LOP3.LUT R88, R89, 0xffff0000, RZ, 0xc0, !PT ;  /* 0xffff000059587812 */ /* 0x000fe200078ec0ff */
[----:B------:R-:W-:Y:S01]  /*b590*/  FMUL R5, R68, R5 ;  /* 0x0000000544057220 */ /* 0x000fe20000400000 */
[C---:B------:R-:W-:Y:S01]  /*b5a0*/  SHF.L.U32 R87, R90.reuse, 0x10, RZ ;  /* 0x000000105a577819 */ /* 0x040fe200000006ff */
[C---:B------:R-:W-:Y:S01]  /*b5b0*/  FFMA R4, R71.reuse, R69, R4 ;  /* 0x0000004547047223 */ /* 0x040fe20000000004 */
[----:B------:R-:W-:Y:S01]  /*b5c0*/  LOP3.LUT R90, R90, 0xffff0000, RZ, 0xc0, !PT ;  /* 0xffff00005a5a7812 */ /* 0x000fe200078ec0ff */
[----:B------:R-:W-:Y:S01]  /*b5d0*/  FFMA R5, R71, R0, R5 ;  /* 0x0000000047057223 */ /* 0x000fe20000000005 */
[C---:B------:R-:W-:Y:S01]  /*b5e0*/  SHF.L.U32 R89, R91.reuse, 0x10, RZ ;  /* 0x000000105b597819 */ /* 0x040fe200000006ff */
[C---:B------:R-:W-:Y:S01]  /*b5f0*/  FMUL R6, R68.reuse, R6 ;  /* 0x0000000644067220 */ /* 0x040fe20000400000 */
[----:B------:R-:W-:Y:S01]  /*b600*/  LOP3.LUT R92, R91, 0xffff0000, RZ, 0xc0, !PT ;  /* 0xffff00005b5c7812 */ /* 0x000fe200078ec0ff */
[----:B------:R-:W-:Y:S01]  /*b610*/  FMUL R7, R68, R7 ;  /* 0x0000000744077220 */ /* 0x000fe20000400000 */
[----:B------:R-:W-:Y:S01]  /*b620*/  F2FP.BF16.F32.PACK_AB R4, R5, R4 ;  /* 0x000000040504723e */ /* 0x000fe200000010ff */
[C---:B------:R-:W-:Y:S01]  /*b630*/  FFMA R6, R71.reuse, R3, R6 ;  /* 0x0000000347067223 */ /* 0x040fe20000000006 */
[C---:B------:R-:W-:Y:S01]  /*b640*/  SHF.L.U32 R91, R96.reuse, 0x10, RZ ;  /* 0x00000010605b7819 */ /* 0x040fe200000006ff */
[----:B------:R-:W-:Y:S01]  /*b650*/  FFMA R7, R71, R70, R7 ;  /* 0x0000004647077223 */ /* 0x000fe20000000007 */
[----:B------:R-:W-:Y:S01]  /*b660*/  LOP3.LUT R94, R96, 0xffff0000, RZ, 0xc0, !PT ;  /* 0xffff0000605e7812 */ /* 0x000fe200078ec0ff */
[C---:B------:R-:W-:Y:S01]  /*b670*/  FMUL R8, R68.reuse, R8 ;  /* 0x0000000844087220 */ /* 0x040fe20000400000 */
[----:B------:R-:W-:Y:S01]  /*b680*/  SHF.L.U32 R93, R97, 0x10, RZ ;  /* 0x00000010615d7819 */ /* 0x000fe200000006ff */
[----:B------:R-:W-:Y:S01]  /*b690*/  FMUL R9, R68, R9 ;  /* 0x0000000944097220 */ /* 0x000fe20000400000 */
[----:B------:R-:W-:Y:S01]  /*b6a0*/  F2FP.BF16.F32.PACK_AB R5, R7, R6 ;  /* 0x000000060705723e */ /* 0x000fe200000010ff */
[----:B------:R-:W-:Y:S01]  /*b6b0*/  FFMA R8, R71, R72, R8 ;  /* 0x0000004847087223 */ /* 0x000fe20000000008 */
[----:B------:R-:W-:Y:S01]  /*b6c0*/  LOP3.LUT R96, R97, 0xffff0000, RZ, 0xc0, !PT ;  /* 0xffff000061607812 */ /* 0x000fe200078ec0ff */
[----:B------:R-:W-:Y:S01]  /*b6d0*/  FFMA R9, R71, R74, R9 ;  /* 0x0000004a47097223 */ /* 0x000fe20000000009 */
[----:B------:R-:W-:Y:S01]  /*b6e0*/  SHF.L.U32 R95, R98, 0x10, RZ ;  /* 0x00000010625f7819 */ /* 0x000fe200000006ff */
[----:B------:R-:W-:Y:S01]  /*b6f0*/  FMUL R10, R68, R10 ;  /* 0x0000000a440a7220 */ /* 0x000fe20000400000 */
[----:B------:R-:W-:Y:S01]  /*b700*/  LOP3.LUT R98, R98, 0xffff0000, RZ, 0xc0, !PT ;  /* 0xffff000062627812 */ /* 0x000fe200078ec0ff */
[C---:B------:R-:W-:Y:S01]  /*b710*/  FMUL R11, R68.reuse, R11 ;  /* 0x0000000b440b7220 */ /* 0x040fe20000400000 */
[----:B------:R-:W-:Y:S01]  /*b720*/  F2FP.BF16.F32.PACK_AB R6, R9, R8 ;  /* 0x000000080906723e */ /* 0x000fe200000010ff */
[----:B------:R-:W-:Y:S01]  /*b730*/  FFMA R10, R71, R73, R10 ;  /* 0x00000049470a7223 */ /* 0x000fe2000000000a */
[----:B------:R-:W-:Y:S01]  /*b740*/  SHF.L.U32 R97, R99, 0x10, RZ ;  /* 0x0000001063617819 */ /* 0x000fe200000006ff */
[----:B------:R-:W-:Y:S01]  /*b750*/  FFMA R11, R71, R76, R11 ;  /* 0x0000004c470b7223 */ /* 0x000fe2000000000b */
[----:B------:R-:W-:Y:S01]  /*b760*/  LOP3.LUT R100, R99, 0xffff0000, RZ, 0xc0, !PT ;  /* 0xffff000063647812 */ /* 0x000fe200078ec0ff */
[----:B------:R-:W-:Y:S01]  /*b770*/  FMUL R0, R68, R12 ;  /* 0x0000000c44007220 */ /* 0x000fe20000400000 */
[----:B------:R-:W-:Y:S01]  /*b780*/  SHF.L.U32 R99, R104, 0x10, RZ ;  /* 0x0000001068637819 */ /* 0x000fe200000006ff */
[C---:B------:R-:W-:Y:S01]  /*b790*/  FMUL R3, R68.reuse, R13 ;  /* 0x0000000d44037220 */ /* 0x040fe20000400000 */
[----:B------:R-:W-:Y:S01]  /*b7a0*/  F2FP.BF16.F32.PACK_AB R7, R11, R10 ;  /* 0x0000000a0b07723e */ /* 0x000fe200000010ff */
[----:B------:R-:W-:Y:S01]  /*b7b0*/  FMUL R14, R68, R14 ;  /* 0x0000000e440e7220 */ /* 0x000fe20000400000 */
[----:B------:R-:W-:Y:S01]  /*b7c0*/  LOP3.LUT R102, R104, 0xffff0000, RZ, 0xc0, !PT ;  /* 0xffff000068667812 */ /* 0x000fe200078ec0ff */
[C---:B------:R-:W-:Y:S01]  /*b7d0*/  FMUL R15, R68.reuse, R15 ;  /* 0x0000000f440f7220 */ /* 0x040fe20000400000 */
[----:B------:R-:W-:Y:S01]  /*b7e0*/  SHF.L.U32 R101, R105, 0x10, RZ ;  /* 0x0000001069657819 */ /* 0x000fe200000006ff */
[----:B------:R-:W-:Y:S01]  /*b7f0*/  FFMA R0, R71, R75, R0 ;  /* 0x0000004b47007223 */ /* 0x000fe20000000000 */
[----:B------:R-:W-:Y:S01]  /*b800*/  LOP3.LUT R104, R105, 0xffff0000, RZ, 0xc0, !PT ;  /* 0xffff000069687812 */ /* 0x000fe200078ec0ff */
[----:B------:R-:W-:Y:S01]  /*b810*/  FMUL R12, R68, R16 ;  /* 0x00000010440c7220 */ /* 0x000fe20000400000 */
[C---:B------:R-:W-:Y:S01]  /*b820*/  SHF.L.U32 R103, R106.reuse, 0x10, RZ ;  /* 0x000000106a677819 */ /* 0x040fe200000006ff */
[----:B------:R-:W-:Y:S01]  /*b830*/  FFMA R3, R71, R78, R3 ;  /* 0x0000004e47037223 */ /* 0x000fe20000000003 */
[----:B------:R-:W-:Y:S01]  /*b840*/  LOP3.LUT R106, R106, 0xffff0000, RZ, 0xc0, !PT ;  /* 0xffff00006a6a7812 */ /* 0x000fe200078ec0ff */
[C---:B------:R-:W-:Y:S01]  /*b850*/  FMUL R13, R68.reuse, R17 ;  /* 0x00000011440d7220 */ /* 0x040fe20000400000 */
[----:B------:R-:W-:Y:S01]  /*b860*/  SHF.L.U32 R105, R107, 0x10, RZ ;  /* 0x000000106b697819 */ /* 0x000fe200000006ff */
[----:B------:R-:W-:Y:S01]  /*b870*/  FFMA R14, R71, R77, R14 ;  /* 0x0000004d470e7223 */ /* 0x000fe2000000000e */
[----:B------:R-:W-:Y:S01]  /*b880*/  F2FP.BF16.F32.PACK_AB R8, R3, R0 ;  /* 0x000000000308723e */ /* 0x000fe200000010ff */
[----:B------:R-:W-:Y:S01]  /*b890*/  FMUL R18, R68, R18 ;  /* 0x0000001244127220 */ /* 0x000fe20000400000 */
[----:B------:R-:W-:Y:S01]  /*b8a0*/  LOP3.LUT R108, R107, 0xffff0000, RZ, 0xc0, !PT ;  /* 0xffff00006b6c7812 */ /* 0x000fe200078ec0ff */
[----:B------:R-:W-:Y:S01]  /*b8b0*/  FFMA R15, R71, R80, R15 ;  /* 0x00000050470f7223 */ /* 0x000fe2000000000f */
[----:B------:R-:W-:Y:S01]  /*b8c0*/  SHF.L.U32 R107, R112, 0x10, RZ ;  /* 0x00000010706b7819 */ /* 0x000fe200000006ff */
[----:B------:R-:W-:Y:S01]  /*b8d0*/  FMUL R19, R68, R19 ;  /* 0x0000001344137220 */ /* 0x000fe20000400000 */
[----:B------:R-:W-:Y:S01]  /*b8e0*/  LOP3.LUT R110, R112, 0xffff0000, RZ, 0xc0, !PT ;  /* 0xffff0000706e7812 */ /* 0x000fe200078ec0ff */
[----:B------:R1:W-:Y:S01]  /*b8f0*/  STS.128 [R164+UR46+0xc400], R4 ;  /* 0x00c40004a4007988 */ /* 0x0003e20008000c2e */
[----:B------:R-:W-:Y:S01]  /*b900*/  F2FP.BF16.F32.PACK_AB R9, R15, R14 ;  /* 0x0000000e0f09723e */ /* 0x000fe200000010ff */
[C---:B------:R-:W-:Y:S01]  /*b910*/  FFMA R12, R71.reuse, R79, R12 ;  /* 0x0000004f470c7223 */ /* 0x040fe2000000000c */
[C---:B------:R-:W-:Y:S01]  /*b920*/  FFMA R13, R71.reuse, R82, R13 ;  /* 0x00000052470d7223 */ /* 0x040fe2000000000d */
[----:B------:R-:W-:Y:S01]  /*b930*/  FFMA R18, R71, R81, R18 ;  /* 0x0000005147127223 */ /* 0x000fe20000000012 */
[----:B------:R-:W-:Y:S01]  /*b940*/  SHF.L.U32 R109, R113, 0x10, RZ ;  /* 0x00000010716d7819 */ /* 0x000fe200000006ff */
[----:B------:R-:W-:Y:S01]  /*b950*/  FFMA R19, R71, R84, R19 ;  /* 0x0000005447137223 */ /* 0x000fe20000000013 */
[C---:B------:R-:W-:Y:S01]  /*b960*/  FMUL R16, R68.reuse, R20 ;  /* 0x0000001444107220 */ /* 0x040fe20000400000 */
[----:B------:R-:W-:Y:S01]  /*b970*/  F2FP.BF16.F32.PACK_AB R10, R13, R12 ;  /* 0x0000000c0d0a723e */ /* 0x000fe200000010ff */
[C---:B------:R-:W-:Y:S01]  /*b980*/  FMUL R17, R68.reuse, R21 ;  /* 0x0000001544117220 */ /* 0x040fe20000400000 */
[C---:B------:R-:W-:Y:S01]  /*b990*/  FMUL R22, R68.reuse, R22 ;  /* 0x0000001644167220 */ /* 0x040fe20000400000 */
[----:B------:R-:W-:Y:S01]  /*b9a0*/  F2FP.BF16.F32.PACK_AB R11, R19, R18 ;  /* 0x00000012130b723e */ /* 0x000fe200000010ff */
[C---:B------:R-:W-:Y:S01]  /*b9b0*/  FFMA R16, R71.reuse, R83, R16 ;  /* 0x0000005347107223 */ /* 0x040fe20000000010 */
[----:B------:R-:W-:Y:S01]  /*b9c0*/  FFMA R17, R71, R86, R17 ;  /* 0x0000005647117223 */ /* 0x000fe20000000011 */
[----:B------:R-:W-:Y:S01]  /*b9d0*/  LOP3.LUT R112, R113, 0xffff0000, RZ, 0xc0, !PT ;  /* 0xffff000071707812 */ /* 0x000fe200078ec0ff */
[----:B------:R-:W-:Y:S01]  /*b9e0*/  FFMA R22, R71, R85, R22 ;  /* 0x0000005547167223 */ /* 0x000fe20000000016 */
[----:B------:R1:W-:Y:S01]  /*b9f0*/  STS.128 [R163+0xc400], R8 ;  /* 0x00c40008a3007388 */ /* 0x0003e20000000c00 */
[C---:B------:R-:W-:Y:S01]  /*ba00*/  FMUL R23, R68.reuse, R23 ;  /* 0x0000001744177220 */ /* 0x040fe20000400000 */
[----:B------:R-:W-:Y:S01]  /*ba10*/  F2FP.BF16.F32.PACK_AB R16, R17, R16 ;  /* 0x000000101110723e */ /* 0x000fe200000010ff */
[C---:B------:R-:W-:Y:S01]  /*ba20*/  FMUL R20, R68.reuse, R24 ;  /* 0x0000001844147220 */ /* 0x040fe20000400000 */
[----:B------:R-:W-:Y:S01]  /*ba30*/  FMUL R21, R68, R25 ;  /* 0x0000001944157220 */ /* 0x000fe20000400000 */
[C---:B------:R-:W-:Y:S01]  /*ba40*/  SHF.L.U32 R111, R114.reuse, 0x10, RZ ;  /* 0x00000010726f7819 */ /* 0x040fe200000006ff */
[C---:B------:R-:W-:Y:S01]  /*ba50*/  FFMA R23, R71.reuse, R88, R23 ;  /* 0x0000005847177223 */ /* 0x040fe20000000017 */
[C---:B------:R-:W-:Y:S01]  /*ba60*/  FFMA R20, R71.reuse, R87, R20 ;  /* 0x0000005747147223 */ /* 0x040fe20000000014 */
[----:B------:R-:W-:Y:S01]  /*ba70*/  LOP3.LUT R114, R114, 0xffff0000, RZ, 0xc0, !PT ;  /* 0xffff000072727812 */ /* 0x000fe200078ec0ff */
        /* <DEDUP_REMOVED lines=8> */
[----:B------:R-:W-:Y:S01]  /*bb00*/  SHF.L.U32 R113, R115, 0x10, RZ ;  /* 0x0000001073717819 */ /* 0x000fe200000006ff */
[----:B------:R-:W-:Y:S01]  /*bb10*/  FFMA R24, R71, R91, R24 ;  /* 0x0000005b47187223 */ /* 0x000fe20000000018 */
[C---:B------:R-:W-:Y:S01]  /*bb20*/  FMUL R25, R68.reuse, R29 ;  /* 0x0000001d44197220 */ /* 0x040fe20000400000 */
[----:B------:R-:W-:Y:S01]  /*bb30*/  LOP3.LUT R116, R115, 0xffff0000, RZ, 0xc0, !PT ;  /* 0xffff000073747812 */ /* 0x000fe200078ec0ff */
[C---:B------:R-:W-:Y:S01]  /*bb40*/  FMUL R30, R68.reuse, R30 ;  /* 0x0000001e441e7220 */ /* 0x040fe20000400000 */
[----:B------:R-:W-:Y:S01]  /*bb50*/  F2FP.BF16.F32.PACK_AB R19, R27, R26 ;  /* 0x0000001a1b13723e */ /* 0x000fe200000010ff */
[C---:B------:R-:W-:Y:S01]  /*bb60*/  FFMA R25, R71.reuse, R94, R25 ;  /* 0x0000005e47197223 */ /* 0x040fe20000000019 */
[----:B------:R-:W-:Y:S01]  /*bb70*/  FMUL R31, R68, R31 ;  /* 0x0000001f441f7220 */ /* 0x000fe20000400000 */
[----:B------:R-:W-:Y:S01]  /*bb80*/  FFMA R30, R71, R93, R30 ;  /* 0x0000005d471e7223 */ /* 0x000fe2000000001e */
[----:B------:R-:W-:Y:S01]  /*bb90*/  SHF.L.U32 R115, R120, 0x10, RZ ;  /* 0x0000001078737819 */ /* 0x000fe200000006ff */
[----:B------:R1:W-:Y:S01]  /*bba0*/  STS.128 [R162+0xc400], R16 ;  /* 0x00c40010a2007388 */ /* 0x0003e20000000c00 */
[----:B------:R-:W-:Y:S01]  /*bbb0*/  F2FP.BF16.F32.PACK_AB R24, R25, R24 ;  /* 0x000000181918723e */ /* 0x000fe200000010ff */
[C---:B------:R-:W-:Y:S01]  /*bbc0*/  FFMA R31, R71.reuse, R96, R31 ;  /* 0x00000060471f7223 */ /* 0x040fe2000000001f */
[C---:B------:R-:W-:Y:S01]  /*bbd0*/  FMUL R28, R68.reuse, R32 ;  /* 0x00000020441c7220 */ /* 0x040fe20000400000 */
[C---:B------:R-:W-:Y:S01]  /*bbe0*/  FMUL R29, R68.reuse, R33 ;  /* 0x00000021441d7220 */ /* 0x040fe20000400000 */
[----:B------:R-:W-:Y:S01]  /*bbf0*/  FMUL R34, R68, R34 ;  /* 0x0000002244227220 */ /* 0x000fe20000400000 */
[----:B------:R-:W-:Y:S01]  /*bc00*/  LOP3.LUT R118, R120, 0xffff0000, RZ, 0xc0, !PT ;  /* 0xffff000078767812 */ /* 0x000fe200078ec0ff */
[----:B------:R-:W-:Y:S01]  /*bc10*/  FFMA R28, R71, R95, R28 ;  /* 0x0000005f471c7223 */ /* 0x000fe2000000001c */
[----:B------:R-:W-:Y:S01]  /*bc20*/  F2FP.BF16.F32.PACK_AB R25, R31, R30 ;  /* 0x0000001e1f19723e */ /* 0x000fe200000010ff */
[C---:B------:R-:W-:Y:S01]  /*bc30*/  FFMA R29, R71.reuse, R98, R29 ;  /* 0x00000062471d7223 */ /* 0x040fe2000000001d */
[----:B------:R-:W-:Y:S01]  /*bc40*/  FFMA R34, R71, R97, R34 ;  /* 0x0000006147227223 */ /* 0x000fe20000000022 */
[C---:B------:R-:W-:Y:S01]  /*bc50*/  FMUL R35, R68.reuse, R35 ;  /* 0x0000002344237220 */ /* 0x040fe20000400000 */
[----:B------:R-:W-:Y:S01]  /*bc60*/  SHF.L.U32 R117, R121, 0x10, RZ ;  /* 0x0000001079757819 */ /* 0x000fe200000006ff */
[C---:B------:R-:W-:Y:S01]  /*bc70*/  FMUL R32, R68.reuse, R36 ;  /* 0x0000002444207220 */ /* 0x040fe20000400000 */
[----:B------:R-:W-:Y:S01]  /*bc80*/  F2FP.BF16.F32.PACK_AB R26, R29, R28 ;  /* 0x0000001c1d1a723e */ /* 0x000fe200000010ff */
[C---:B------:R-:W-:Y:S01]  /*bc90*/  FFMA R35, R71.reuse, R100, R35 ;  /* 0x0000006447237223 */ /* 0x040fe20000000023 */
[C---:B------:R-:W-:Y:S01]  /*bca0*/  FMUL R33, R68.reuse, R37 ;  /* 0x0000002544217220 */ /* 0x040fe20000400000 */
[----:B------:R-:W-:Y:S01]  /*bcb0*/  FFMA R32, R71, R99, R32 ;  /* 0x0000006347207223 */ /* 0x000fe20000000020 */
        /* <DEDUP_REMOVED lines=29> */
[C---:B------:R-:W-:Y:S01]  /*be90*/  FMUL R47, R68.reuse, R47 ;  /* 0x0000002f442f7220 */ /* 0x040fe20000400000 */
[C---:B------:R-:W-:Y:S01]  /*bea0*/  FMUL R44, R68.reuse, R48 ;  /* 0x00000030442c7220 */ /* 0x040fe20000400000 */
[----:B------:R-:W-:Y:S01]  /*beb0*/  FMUL R45, R68, R49 ;  /* 0x00000031442d7220 */ /* 0x000fe20000400000 */
[----:B------:R1:W-:Y:S01]  /*bec0*/  STS.128 [R147+0xc400], R32 ;  /* 0x00c4002093007388 */ /* 0x0003e20000000c00 */
[C---:B------:R-:W-:Y:S01]  /*bed0*/  SHF.L.U32 R123, R128.reuse, 0x10, RZ ;  /* 0x00000010807b7819 */ /* 0x040fe200000006ff */
[----:B------:R-:W-:Y:S01]  /*bee0*/  FFMA R46, R71, R109, R46 ;  /* 0x0000006d472e7223 */ /* 0x000fe2000000002e */
[----:B------:R-:W-:Y:S01]  /*bef0*/  F2FP.BF16.F32.PACK_AB R40, R41, R40 ;  /* 0x000000282928723e */ /* 0x000fe200000010ff */
[C---:B------:R-:W-:Y:S01]  /*bf00*/  FFMA R47, R71.reuse, R112, R47 ;  /* 0x00000070472f7223 */ /* 0x040fe2000000002f */
[C---:B------:R-:W-:Y:S01]  /*bf10*/  FFMA R44, R71.reuse, R111, R44 ;  /* 0x0000006f472c7223 */ /* 0x040fe2000000002c */
[----:B------:R-:W-:Y:S01]  /*bf20*/  LOP3.LUT R126, R128, 0xffff0000, RZ, 0xc0, !PT ;  /* 0xffff0000807e7812 */ /* 0x000fe200078ec0ff */
[C---:B------:R-:W-:Y:S01]  /*bf30*/  FFMA R45, R71.reuse, R114, R45 ;  /* 0x00000072472d7223 */ /* 0x040fe2000000002d */
[C---:B------:R-:W-:Y:S01]  /*bf40*/  FMUL R50, R68.reuse, R50 ;  /* 0x0000003244327220 */ /* 0x040fe20000400000 */
[C---:B------:R-:W-:Y:S01]  /*bf50*/  FMUL R51, R68.reuse, R51 ;  /* 0x0000003344337220 */ /* 0x040fe20000400000 */
[C---:B------:R-:W-:Y:S01]  /*bf60*/  FMUL R48, R68.reuse, R52 ;  /* 0x0000003444307220 */ /* 0x040fe20000400000 */
[C---:B------:R-:W-:Y:S01]  /*bf70*/  FMUL R49, R68.reuse, R53 ;  /* 0x0000003544317220 */ /* 0x040fe20000400000 */
[C---:B------:R-:W-:Y:S01]  /*bf80*/  FFMA R50, R71.reuse, R113, R50 ;  /* 0x0000007147327223 */ /* 0x040fe20000000032 */
        /* <DEDUP_REMOVED lines=9> */
[----:B------:R-:W-:Y:S01]  /*c020*/  FFMA R55, R71, R120, R55 ;  /* 0x0000007847377223 */ /* 0x000fe20000000037 */
[C---:B------:R-:W-:Y:S01]  /*c030*/  FMUL R59, R68.reuse, R59 ;  /* 0x0000003b443b7220 */ /* 0x040fe20000400000 */
[----:B------:R-:W-:Y:S01]  /*c040*/  F2FP.BF16.F32.PACK_AB R41, R47, R46 ;  /* 0x0000002e2f29723e */ /* 0x000fe200000010ff */
[----:B------:R-:W-:Y:S01]  /*c050*/  FFMA R52, R71, R119, R52 ;  /* 0x0000007747347223 */ /* 0x000fe20000000034 */
[----:B------:R-:W-:Y:S01]  /*c060*/  F2FP.BF16.F32.PACK_AB R42, R45, R44 ;  /* 0x0000002c2d2a723e */ /* 0x000fe200000010ff */
[C---:B------:R-:W-:Y:S01]  /*c070*/  FMUL R56, R68.reuse, R60 ;  /* 0x0000003c44387220 */ /* 0x040fe20000400000 */
[----:B------:R-:W-:Y:S01]  /*c080*/  F2FP.BF16.F32.PACK_AB R43, R51, R50 ;  /* 0x00000032332b723e */ /* 0x000fe200000010ff */
[----:B------:R-:W-:Y:S01]  /*c090*/  FFMA R53, R71, R122, R53 ;  /* 0x0000007a47357223 */ /* 0x000fe20000000035 */
[----:B------:R-:W-:Y:S01]  /*c0a0*/  SHF.L.U32 R125, R129, 0x10, RZ ;  /* 0x00000010817d7819 */ /* 0x000fe200000006ff */
[C---:B------:R-:W-:Y:S01]  /*c0b0*/  FMUL R57, R68.reuse, R61 ;  /* 0x0000003d44397220 */ /* 0x040fe20000400000 */
[----:B------:R-:W-:Y:S01]  /*c0c0*/  FFMA R58, R71, R121, R58 ;  /* 0x00000079473a7223 */ /* 0x000fe2000000003a */
[----:B------:R1:W-:Y:S01]  /*c0d0*/  STS.128 [R160+0xc400], R40 ;  /* 0x00c40028a0007388 */ /* 0x0003e20000000c00 */
[----:B------:R-:W-:Y:S01]  /*c0e0*/  LOP3.LUT R128, R129, 0xffff0000, RZ, 0xc0, !PT ;  /* 0xffff000081807812 */ /* 0x000fe200078ec0ff */
[----:B------:R-:W-:Y:S01]  /*c0f0*/  FMUL R62, R68, R62 ;  /* 0x0000003e443e7220 */ /* 0x000fe20000400000 */
[C---:B------:R-:W-:Y:S01]  /*c100*/  FFMA R59, R71.reuse, R124, R59 ;  /* 0x0000007c473b7223 */ /* 0x040fe2000000003b */
[----:B------:R-:W-:Y:S01]  /*c110*/  SHF.L.U32 R127, R130, 0x10, RZ ;  /* 0x00000010827f7819 */ /* 0x000fe200000006ff */
[----:B------:R-:W-:Y:S01]  /*c120*/  FMUL R63, R68, R63 ;  /* 0x0000003f443f7220 */ /* 0x000fe20000400000 */
[C---:B------:R-:W-:Y:S01]  /*c130*/  FFMA R56, R71.reuse, R123, R56 ;  /* 0x0000007b47387223 */ /* 0x040fe20000000038 */
[----:B------:R-:W-:Y:S01]  /*c140*/  LOP3.LUT R130, R130, 0xffff0000, RZ, 0xc0, !PT ;  /* 0xffff000082827812 */ /* 0x000fe200078ec0ff */
[C---:B------:R-:W-:Y:S01]  /*c150*/  FMUL R60, R68.reuse, R64 ;  /* 0x00000040443c7220 */ /* 0x040fe20000400000 */
[----:B------:R-:W-:Y:S01]  /*c160*/  FFMA R57, R71, R126, R57 ;  /* 0x0000007e47397223 */ /* 0x000fe20000000039 */
[----:B------:R-:W-:Y:S01]  /*c170*/  SHF.L.U32 R129, R131, 0x10, RZ ;  /* 0x0000001083817819 */ /* 0x000fe200000006ff */
[C---:B------:R-:W-:Y:S01]  /*c180*/  FMUL R61, R68.reuse, R65 ;  /* 0x00000041443d7220 */ /* 0x040fe20000400000 */
[----:B------:R-:W-:Y:S01]  /*c190*/  FFMA R62, R71, R125, R62 ;  /* 0x0000007d473e7223 */ /* 0x000fe2000000003e */
[----:B------:R-:W-:Y:S01]  /*c1a0*/  LOP3.LUT R132, R131, 0xffff0000, RZ, 0xc0, !PT ;  /* 0xffff000083847812 */ /* 0x000fe200078ec0ff */
[C---:B------:R-:W-:Y:S01]  /*c1b0*/  FMUL R66, R68.reuse, R66 ;  /* 0x0000004244427220 */ /* 0x040fe20000400000 */
[----:B------:R-:W-:Y:S01]  /*c1c0*/  F2FP.BF16.F32.PACK_AB R48, R49, R48 ;  /* 0x000000303130723e */ /* 0x000fe200000010ff */
[----:B------:R-:W-:Y:S01]  /*c1d0*/  FFMA R63, R71, R128, R63 ;  /* 0x00000080473f7223 */ /* 0x000fe2000000003f */
[----:B------:R-:W-:Y:S01]  /*c1e0*/  FMUL R67, R68, R67 ;  /* 0x0000004344437220 */ /* 0x000fe20000400000 */
        /* <DEDUP_REMOVED lines=12> */
[----:B------:R-:W-:Y:S03]  /*c2b0*/  ISETP.NE.AND P0, PT, R152, RZ, PT ;  /* 0x000000ff9800720c */ /* 0x000fe60003f05270 */
[----:B------:R1:W-:Y:S01]  /*c2c0*/  STS.128 [R158+0xc400], R56 ;  /* 0x00c400389e007388 */ /* 0x0003e20000000c00 */
[----:B------:R-:W-:Y:S01]  /*c2d0*/  @!PT LDS RZ, [RZ] ;  /* 0x00000000fffff984 */ /* 0x000fe20000000800 */
[----:B------:R-:W-:Y:S01]  /*c2e0*/  @!PT LDS RZ, [RZ] ;  /* 0x00000000fffff984 */ /* 0x000fe20000000800 */
[----:B------:R-:W-:Y:S01]  /*c2f0*/  @!PT LDS RZ, [RZ] ;  /* 0x00000000fffff984 */ /* 0x000fe20000000800 */
[----:B------:R-:W-:Y:S01]  /*c300*/  @!PT LDS RZ, [RZ] ;  /* 0x00000000fffff984 */ /* 0x000fe20000000800 */
[----:B------:R2:W-:Y:S07]  /*c310*/  MEMBAR.ALL.CTA ;  /* 0x0000000000007992 */ /* 0x0005ee0000008000 */
[----:B--2---:R-:W2:Y:S02]  /*c320*/  FENCE.VIEW.ASYNC.S ;  /* 0x00000000000073c6 */ /* 0x004ea40000000000 */
[----:B--2---:R-:W-:Y:S06]  /*c330*/  BAR.SYNC.DEFER_BLOCKING 0x1, 0x80 ;  /* 0x0042000000007b1d */ /* 0x004fec0000010000 */
[----:B------:R-:W-:Y:S05]  /*c340*/  @P0 BRA `(.L_x_148) ;  /* 0x0000000000280947 */ /* 0x000fea0003800000 */
[----:B------:R-:W2:Y:S01]  /*c350*/  LDCU.64 UR6, c[0x0][0x348] ;  /* 0x00006900ff0677ac */ /* 0x000ea20008000a00 */
[----:B------:R-:W-:Y:S02]  /*c360*/  UIADD3 UR9, UPT, UPT, UR53, UR40, URZ ;  /* 0x0000002835097290 */ /* 0x000fe4000fffe0ff */
[----:B------:R-:W-:Y:S01]  /*c370*/  UIADD3 UR8, UPT, UPT, UR46, 0xc400, URZ ;  /* 0x0000c4002e087890 */ /* 0x000fe2000fffe0ff */
[----:B------:R-:W-:Y:S01]  /*c380*/  UMOV UR10, UR50 ;  /* 0x00000032000a7c82 */ /* 0x000fe20008000000 */
[----:B------:R-:W-:Y:S01]  /*c390*/  UMOV UR11, UR36 ;  /* 0x00000024000b7c82 */ /* 0x000fe20008000000 */
[----:B--2---:R-:W-:Y:S04]  /*c3a0*/  UIADD3 UR4, UP0, UPT, UR6, 0xa80, URZ ;  /* 0x00000a8006047890 */ /* 0x004fe8000ff1e0ff */
[----:B------:R-:W-:Y:S09]  /*c3b0*/  UIADD3.X UR5, UPT, UPT, URZ, UR7, URZ, UP0, !UPT ;  /* 0x00000007ff057290 */ /* 0x000ff200087fe4ff */
[----:B------:R2:W-:Y:S01]  /*c3c0*/  UTMASTG.3D [UR8], [UR4] ;  /* 0x00000008040073b5 */ /* 0x0005e20008010000 */
[----:B------:R0:W-:Y:S01]  /*c3d0*/  UTMACMDFLUSH ;  /* 0x00000000000079b7 */ /* 0x0001e20000000000 */
[----:B--2---:R-:W-:Y:S04]  /*c3e0*/  DEPBAR.LE SB0, 0x1 ;  /* 0x000080400000791a */ /* 0x004fe80000000000 */
.L_x_148:
[----:B------:R-:W-:Y:S05]  /*c3f0*/  BSYNC.RECONVERGENT B0 ;  /* 0x0000000000007941 */ /* 0x000fea0003800200 */
.L_x_147:
[----:B------:R-:W-:Y:S01]  /*c400*/  BAR.SYNC.DEFER_BLOCKING 0x1, 0x80 ;  /* 0x0042000000007b1d */ /* 0x000fe20000010000 */
[----:B------:R-:W-:Y:S09]  /*c410*/  UISETP.NE.AND UP0, UPT, UR54, -0x4, UPT ;  /* 0xfffffffc3600788c */ /* 0x000ff2000bf05270 */
[----:B------:R-:W-:Y:S05]  /*c420*/  BRA.U !UP0, `(.L_x_149) ;  /* 0x0000000108247547 */ /* 0x000fea000b800000 */
[----:B------:R-:W-:Y:S01]  /*c430*/  ISETP.NE.AND P0, PT, R157, RZ, PT ;  /* 0x000000ff9d00720c */ /* 0x000fe20003f05270 */
[----:B------:R-:W-:Y:S01]  /*c440*/  IMAD.U32 R0, RZ, RZ, UR52 ;  /* 0x00000034ff007e24 */ /* 0x000fe2000f8e00ff */
[----:B------:R-:W-:Y:S04]  /*c450*/  UIADD3 UR4, UPT, UPT, UR52, 0x1, URZ ;  /* 0x0000000134047890 */ /* 0x000fe8000fffe0ff */
[----:B------:R-:W-:Y:S04]  /*c460*/  UISETP.NE.AND UP0, UPT, UR4, 0x4, UPT ;  /* 0x000000040400788c */ /* 0x000fe8000bf05270 */
[----:B------:R-:W-:Y:S03]  /*c470*/  USEL UR52, UR4, URZ, UP0 ;  /* 0x000000ff04347287 */ /* 0x000fe60008000000 */
[----:B------:R-:W-:Y:S05]  /*c480*/  @P0 LEA R0, R0, UR46, 0x3 ;  /* 0x0000002e00000c11 */ /* 0x000fea000f8e18ff */
[----:B------:R-:W-:Y:S05]  /*c490*/  @P0 VIADD R0, R0, 0xa0 ;  /* 0x000000a000000836 */ /* 0x000fea0000000000 */
[----:B------:R-:W-:Y:S04]  /*c4a0*/  @P0 PRMT R0, R165, 0x654, R0 ;  /* 0x00000654a5000816 */ /* 0x000fe80000000000 */
[----:B------:R2:W-:Y:S03]  /*c4b0*/  @P0 SYNCS.ARRIVE.TRANS64.RED.A1T0 RZ, [R0+URZ], RZ ;  /* 0x000000ff00ff09a7 */ /* 0x0005e600081004ff */
.L_x_149:
[----:B------:R-:W-:Y:S01]  /*c4c0*/  R2UR UR6, R156 ;  /* 0x000000009c0672ca */ /* 0x000fe200000e0000 */
[----:B------:R-:W-:Y:S01]  /*c4d0*/  UIADD3 UR54, UPT, UPT, UR54, 0x4, URZ ;  /* 0x0000000436367890 */ /* 0x000fe2000fffe0ff */
[----:B------:R-:W-:Y:S01]  /*c4e0*/  R2UR UR5, R141 ;  /* 0x000000008d0572ca */ /* 0x000fe200000e0000 */
[----:B------:R-:W-:Y:S01]  /*c4f0*/  ULOP3.LUT UR39, UR39, 0x1, URZ, 0x3c, !UPT ;  /* 0x0000000127277892 */ /* 0x000fe2000f8e3cff */
[----:B------:R-:W-:Y:S01]  /*c500*/  R2UR UR4, R142 ;  /* 0x000000008e0472ca */ /* 0x000fe200000e0000 */
[----:B------:R-:W-:Y:S01]  /*c510*/  UMOV UR36, UR63 ;  /* 0x0000003f00247c82 */ /* 0x000fe20008000000 */
[C---:B------:R-:W-:Y:S04]  /*c520*/  ISETP.NE.AND P0, PT, R146.reuse, 0x2, PT ;  /* 0x000000029200780c */ /* 0x040fe80003f05270 */
[----:B------:R-:W-:Y:S02]  /*c530*/  SEL R3, RZ, 0x1, P0 ;  /* 0x00000001ff037807 */ /* 0x000fe40000000000 */
[----:B------:R-:W-:Y:S01]  /*c540*/  SEL R146, R146, RZ, P0 ;  /* 0x000000ff92927207 */ /* 0x000fe20000000000 */
[----:B------:R-:W-:Y:S01]  /*c550*/  UISETP.NE.AND UP0, UPT, UR6, URZ, UPT ;  /* 0x000000ff0600728c */ /* 0x000fe2000bf05270 */
[----:B------:R-:W-:Y:S01]  /*c560*/  LOP3.LUT R148, R148, R3, RZ, 0x3c, !PT ;  /* 0x0000000394947212 */ /* 0x000fe200078e3cff */
[----:B------:R-:W-:Y:S02]  /*c570*/  UIADD3 UR20, UPT, UPT, UR37, UR5, URZ ;  /* 0x0000000525147290 */ /* 0x000fe4000fffe0ff */
[----:B------:R-:W-:Y:S05]  /*c580*/  UIADD3 UR28, UPT, UPT, UR38, UR4, URZ ;  /* 0x00000004261c7290 */ /* 0x000fea000fffe0ff */
[----:B------:R-:W-:Y:S07]  /*c590*/  BRA.U UP0, `(.L_x_150) ;  /* 0xffffff9d00887547 */ /* 0x000fee000b83ffff */
[----:B------:R-:W3:Y:S01]  /*c5a0*/  S2UR UR4, SR_CgaCtaId ;  /* 0x00000000000479c3 */ /* 0x000ee20000008800 */
[----:B------:R-:W-:-:S13]  /*c5b0*/  R2UR UR5, R143 ;  /* 0x000000008f0572ca */ /* 0x000fda00000e0000 */
[----:B------:R-:W-:Y:S02]  /*c5c0*/  UISETP.NE.AND UP0, UPT, UR5, URZ, UPT ;  /* 0x000000ff0500728c */ /* 0x000fe4000bf05270 */
[----:B---3--:R-:W-:Y:S02]  /*c5d0*/  ULOP3.LUT UR5, UR4, 0x1, URZ, 0x3c, !UPT ;  /* 0x0000000104057892 */ /* 0x008fe4000f8e3cff */
[----:B------:R-:W-:-:S04]  /*c5e0*/  UIADD3 UR4, UPT, UPT, UR46, 0x120, URZ ;  /* 0x000001202e047890 */ /* 0x000fc8000fffe0ff */
[----:B------:R-:W-:-:S09]  /*c5f0*/  UPRMT UR4, UR5, 0x654, UR4 ;  /* 0x0000065405047896 */ /* 0x000fd20008000004 */
[----:B------:R-:W-:Y:S01]  /*c600*/  SYNCS.ARRIVE.TRANS64.RED.A1T0 RZ, [UR4], RZ ;  /* 0x000000ffffff79a7 */ /* 0x000fe20008100404 */
[----:B------:R-:W-:Y:S01]  /*c610*/  SYNCS.ARRIVE.TRANS64.A1T0 RZ, [UR46+0x120], RZ ;  /* 0x000120ffffff79a7 */ /* 0x000fe2000810002e */
[----:B------:R-:W-:Y:S05]  /*c620*/  BRA.U !UP0, `(.L_x_151) ;  /* 0x0000000108487547 */ /* 0x000fea000b800000 */
[----:B------:R-:W3:Y:S02]  /*c630*/  LDCU.64 UR4, c[0x0][0xc90] ;  /* 0x00019200ff0477ac */ /* 0x000ee40008000a00 */
[----:B---3--:R-:W-:-:S04]  /*c640*/  UISETP.NE.U32.AND UP0, UPT, UR4, URZ, UPT ;  /* 0x000000ff0400728c */ /* 0x008fc8000bf05070 */
[----:B------:R-:W-:-:S09]  /*c650*/  UISETP.NE.AND.EX UP0, UPT, UR5, URZ, UPT, UP0 ;  /* 0x000000ff0500728c */ /* 0x000fd2000bf05300 */
[----:B------:R-:W-:Y:S05]  /*c660*/  BRA.U UP0, `(.L_x_152) ;  /* 0x00000001000c7547 */ /* 0x000fea000b800000 */
[----:B------:R-:W-:-:S13]  /*c670*/  FSETP.NEU.AND P0, PT, R71, RZ, PT ;  /* 0x000000ff4700720b */ /* 0x000fda0003f0d000 */
[----:B------:R-:W-:Y:S05]  /*c680*/  @!P0 EXIT ;  /* 0x000000000000894d */ /* 0x000fea0003800000 */
[----:B------:R-:W-:Y:S05]  /*c690*/  BRA `(.L_x_151) ;  /* 0x00000000002c7947 */ /* 0x000fea0003800000 */
.L_x_152:
[----:B------:R-:W-:Y:S01]  /*c6a0*/  ISETP.NE.AND P0, PT, R145, RZ, PT ;  /* 0x000000ff9100720c */ /* 0x000fe20003f05270 */
[----:B------:R-:W-:-:S12]  /*c6b0*/  BSSY.RECONVERGENT B0, `(.L_x_151) ;  /* 0x0000009000007945 */ /* 0x000fd80003800200 */
[----:B------:R-:W-:Y:S05]  /*c6c0*/  @P0 BRA `(.L_x_153) ;  /* 0x0000000000140947 */ /* 0x000fea0003800000 */
[----:B------:R-:W3:Y:S02]  /*c6d0*/  LDCU.64 UR4, c[0x0][0xc88] ;  /* 0x00019100ff0477ac */ /* 0x000ee40008000a00 */
[----:B---3--:R-:W-:-:S04]  /*c6e0*/  ISETP.NE.U32.AND P0, PT, RZ, UR4, PT ;  /* 0x00000004ff007c0c */ /* 0x008fc8000bf05070 */
[----:B------:R-:W-:-:S13]  /*c6f0*/  ISETP.NE.AND.EX P0, PT, RZ, UR5, PT, P0 ;  /* 0x00000005ff007c0c */ /* 0x000fda000bf05300 */
[----:B------:R-:W-:Y:S05]  /*c700*/  @!P0 EXIT ;  /* 0x000000000000894d */ /* 0x000fea0003800000 */
[----:B------:R-:W-:Y:S05]  /*c710*/  BRA `(.L_x_154) ;  /* 0x0000000000087947 */ /* 0x000fea0003800000 */
.L_x_153:
[----:B------:R-:W-:-:S13]  /*c720*/  FSETP.NEU.AND P0, PT, R71, RZ, PT ;  /* 0x000000ff4700720b */ /* 0x000fda0003f0d000 */
[----:B------:R-:W-:Y:S05]  /*c730*/  @!P0 EXIT ;  /* 0x000000000000894d */ /* 0x000fea0003800000 */
.L_x_154:
[----:B------:R-:W-:Y:S05]  /*c740*/  BSYNC.RECONVERGENT B0 ;  /* 0x0000000000007941 */ /* 0x000fea0003800200 */
.L_x_151:
[----:B------:R-:W3:Y:S01]  /*c750*/  S2UR UR5, SR_CgaCtaId ;  /* 0x00000000000579c3 */ /* 0x000ee20000008800 */
[----:B------:R-:W-:Y:S01]  /*c760*/  ULEA UR4, UR52, UR46, 0x3 ;  /* 0x0000002e34047291 */ /* 0x000fe2000f8e18ff */
[----:B------:R-:W-:-:S04]  /*c770*/  DEPBAR.LE SB0, 0x0 ;  /* 0x000080000000791a */ /* 0x000fc80000000000 */
[----:B------:R-:W-:-:S04]  /*c780*/  UIADD3 UR4, UPT, UPT, UR4, 0xa0, URZ ;  /* 0x000000a004047890 */ /* 0x000fc8000fffe0ff */
[----:B---3--:R-:W-:-:S09]  /*c790*/  UPRMT UR4, UR5, 0x654, UR4 ;  /* 0x0000065405047896 */ /* 0x008fd20008000004 */
[----:B------:R-:W-:Y:S01]  /*c7a0*/  SYNCS.ARRIVE.TRANS64.RED.A1T0 RZ, [UR4], RZ ;  /* 0x000000ffffff79a7 */ /* 0x000fe20008100404 */
[----:B------:R-:W-:Y:S05]  /*c7b0*/  EXIT ;  /* 0x000000000000794d */ /* 0x000fea0003800000 */
.L_x_24:
[----:B-1----:R1:W3:Y:S02]  /*c7c0*/  SYNCS.PHASECHK.TRANS64.TRYWAIT P0, [R0+URZ+0x110], R3 ;  /* 0x00011003000075a7 */ /* 0x0022e400080011ff */
[----:B---3--:R-:W-:Y:S05]  /*c7d0*/  @!P0 NANOSLEEP.SYNCS 0x989680 ;  /* 0x009896800000895d */ /* 0x008fea0003900000 */
[----:B------:R-:W3:Y:S02]  /*c7e0*/  @!P0 SYNCS.PHASECHK.TRANS64 P0, [R0+URZ+0x110], R3 ;  /* 0x00011003000085a7 */ /* 0x000ee400080010ff */
[----:B---3--:R-:W-:Y:S05]  /*c7f0*/  @!P0 BRA `(.L_x_24) ;  /* 0xfffffffc00f08947 */ /* 0x008fea000383ffff */
[----:B------:R-:W-:Y:S05]  /*c800*/  BRA `(.L_x_155) ;  /* 0xffffff5400147947 */ /* 0x000fea000383ffff */
.L_x_27:
[----:B-1----:R-:W-:-:S07]  /*c810*/  MOV R0, UR5 ;  /* 0x0000000500007c02 */ /* 0x002fce0008000f00 */
.L_x_156:
[----:B-1----:R1:W3:Y:S02]  /*c820*/  SYNCS.PHASECHK.TRANS64.TRYWAIT P0, [R0+URZ+0x40], R3 ;  /* 0x00004003000075a7 */ /* 0x0022e400080011ff */
[----:B---3--:R-:W-:Y:S05]  /*c830*/  @!P0 NANOSLEEP.SYNCS 0x989680 ;  /* 0x009896800000895d */ /* 0x008fea0003900000 */
[----:B------:R-:W3:Y:S02]  /*c840*/  @!P0 SYNCS.PHASECHK.TRANS64 P0, [R0+URZ+0x40], R3 ;  /* 0x00004003000085a7 */ /* 0x000ee400080010ff */
[----:B---3--:R-:W-:Y:S05]  /*c850*/  @!P0 BRA `(.L_x_156) ;  /* 0xfffffffc00f08947 */ /* 0x008fea000383ffff */
[----:B------:R-:W-:Y:S05]  /*c860*/  BRA `(.L_x_26) ;  /* 0xffffff5400747947 */ /* 0x000fea000383ffff */
.L_x_36:
[----:B-1----:R-:W-:-:S07]  /*c870*/  MOV R0, UR6 ;  /* 0x0000000600007c02 */ /* 0x002fce0008000f00 */
.L_x_157:
[----:B-1----:R1:W2:Y:S02]  /*c880*/  SYNCS.PHASECHK.TRANS64.TRYWAIT P0, [R0+URZ+0x40], R3 ;  /* 0x00004003000075a7 */ /* 0x0022a400080011ff */
[----:B--2---:R-:W-:Y:S05]  /*c890*/  @!P0 NANOSLEEP.SYNCS 0x989680 ;  /* 0x009896800000895d */ /* 0x004fea0003900000 */
[----:B------:R-:W2:Y:S02]  /*c8a0*/  @!P0 SYNCS.PHASECHK.TRANS64 P0, [R0+URZ+0x40], R3 ;  /* 0x00004003000085a7 */ /* 0x000ea400080010ff */
[----:B--2---:R-:W-:Y:S05]  /*c8b0*/  @!P0 BRA `(.L_x_157) ;  /* 0xfffffffc00f08947 */ /* 0x004fea000383ffff */
[----:B------:R-:W-:Y:S05]  /*c8c0*/  BRA `(.L_x_35) ;  /* 0xffffff5800907947 */ /* 0x000fea000383ffff */
.L_x_43:
[----:B-1----:R1:W4:Y:S02]  /*c8d0*/  SYNCS.PHASECHK.TRANS64.TRYWAIT P0, [R3+URZ+0xd0], R0 ;  /* 0x0000d000030075a7 */ /* 0x00232400080011ff */
[----:B----4-:R-:W-:Y:S05]  /*c8e0*/  @!P0 NANOSLEEP.SYNCS 0x989680 ;  /* 0x009896800000895d */ /* 0x010fea0003900000 */
[----:B------:R-:W4:Y:S02]  /*c8f0*/  @!P0 SYNCS.PHASECHK.TRANS64 P0, [R3+URZ+0xd0], R0 ;  /* 0x0000d000030085a7 */ /* 0x000f2400080010ff */
[----:B----4-:R-:W-:Y:S05]  /*c900*/  @!P0 BRA `(.L_x_43) ;  /* 0xfffffffc00f08947 */ /* 0x010fea000383ffff */
[----:B------:R-:W-:Y:S05]  /*c910*/  BRA `(.L_x_158) ;  /* 0xffffff5c00887947 */ /* 0x000fea000383ffff */
.L_x_47:
[----:B-1----:R-:W-:-:S07]  /*c920*/  MOV R0, UR4 ;  /* 0x0000000400007c02 */ /* 0x002fce0008000f00 */
.L_x_159:
[----:B-1----:R1:W2:Y:S02]  /*c930*/  SYNCS.PHASECHK.TRANS64.TRYWAIT P0, [R0+URZ], R3 ;  /* 0x00000003000075a7 */ /* 0x0022a400080011ff */
[----:B--2---:R-:W-:Y:S05]  /*c940*/  @!P0 NANOSLEEP.SYNCS 0x989680 ;  /* 0x009896800000895d */ /* 0x004fea0003900000 */
[----:B------:R-:W2:Y:S02]  /*c950*/  @!P0 SYNCS.PHASECHK.TRANS64 P0, [R0+URZ], R3 ;  /* 0x00000003000085a7 */ /* 0x000ea400080010ff */
[----:B--2---:R-:W-:Y:S05]  /*c960*/  @!P0 BRA `(.L_x_159) ;  /* 0xfffffffc00f08947 */ /* 0x004fea000383ffff */
[----:B------:R-:W-:Y:S05]  /*c970*/  BRA `(.L_x_160) ;  /* 0xffffff6400347947 */ /* 0x000fea000383ffff */
.L_x_48:
[----:B------:R-:W-:-:S07]  /*c980*/  MOV R0, UR5 ;  /* 0x0000000500007c02 */ /* 0x000fce0008000f00 */
.L_x_161:
[----:B-1----:R1:W2:Y:S02]  /*c990*/  SYNCS.PHASECHK.TRANS64.TRYWAIT P0, [R0+URZ], R3 ;  /* 0x00000003000075a7 */ /* 0x0022a400080011ff */
[----:B--2---:R-:W-:Y:S05]  /*c9a0*/  @!P0 NANOSLEEP.SYNCS 0x989680 ;  /* 0x009896800000895d */ /* 0x004fea0003900000 */
[----:B------:R-:W2:Y:S02]  /*c9b0*/  @!P0 SYNCS.PHASECHK.TRANS64 P0, [R0+URZ], R3 ;  /* 0x00000003000085a7 */ /* 0x000ea400080010ff */
[----:B--2---:R-:W-:Y:S05]  /*c9c0*/  @!P0 BRA `(.L_x_161) ;  /* 0xfffffffc00f08947 */ /* 0x004fea000383ffff */
[----:B------:R-:W-:Y:S05]  /*c9d0*/  BRA `(.L_x_162) ;  /* 0xffffff6400407947 */ /* 0x000fea000383ffff */
.L_x_49:
[----:B------:R-:W-:-:S07]  /*c9e0*/  MOV R0, UR5 ;  /* 0x0000000500007c02 */ /* 0x000fce0008000f00 */
.L_x_163:
[----:B-1----:R1:W2:Y:S02]  /*c9f0*/  SYNCS.PHASECHK.TRANS64.TRYWAIT P0, [R0+URZ], R3 ;  /* 0x00000003000075a7 */ /* 0x0022a400080011ff */
[----:B--2---:R-:W-:Y:S05]  /*ca00*/  @!P0 NANOSLEEP.SYNCS 0x989680 ;  /* 0x009896800000895d */ /* 0x004fea0003900000 */
[----:B------:R-:W2:Y:S02]  /*ca10*/  @!P0 SYNCS.PHASECHK.TRANS64 P0, [R0+URZ], R3 ;  /* 0x00000003000085a7 */ /* 0x000ea400080010ff */
[----:B--2---:R-:W-:Y:S05]  /*ca20*/  @!P0 BRA `(.L_x_163) ;  /* 0xfffffffc00f08947 */ /* 0x004fea000383ffff */
[----:B------:R-:W-:Y:S05]  /*ca30*/  BRA `(.L_x_164) ;  /* 0xffffff64004c7947 */ /* 0x000fea000383ffff */
.L_x_50:
[----:B------:R-:W-:-:S07]  /*ca40*/  MOV R0, UR5 ;  /* 0x0000000500007c02 */ /* 0x000fce0008000f00 */
.L_x_165:
[----:B-1----:R1:W2:Y:S02]  /*ca50*/  SYNCS.PHASECHK.TRANS64.TRYWAIT P0, [R0+URZ], R3 ;  /* 0x00000003000075a7 */ /* 0x0022a400080011ff */
[----:B--2---:R-:W-:Y:S05]  /*ca60*/  @!P0 NANOSLEEP.SYNCS 0x989680 ;  /* 0x009896800000895d */ /* 0x004fea0003900000 */
[----:B------:R-:W2:Y:S02]  /*ca70*/  @!P0 SYNCS.PHASECHK.TRANS64 P0, [R0+URZ], R3 ;  /* 0x00000003000085a7 */ /* 0x000ea400080010ff */
[----:B--2---:R-:W-:Y:S05]  /*ca80*/  @!P0 BRA `(.L_x_165) ;  /* 0xfffffffc00f08947 */ /* 0x004fea000383ffff */
[----:B------:R-:W-:Y:S05]  /*ca90*/  BRA `(.L_x_166) ;  /* 0xffffff6400587947 */ /* 0x000fea000383ffff */
.L_x_51:
[----:B------:R-:W-:-:S07]  /*caa0*/  MOV R0, UR5 ;  /* 0x0000000500007c02 */ /* 0x000fce0008000f00 */
.L_x_167:
[----:B-1----:R1:W2:Y:S02]  /*cab0*/  SYNCS.PHASECHK.TRANS64.TRYWAIT P0, [R0+URZ], R3 ;  /* 0x00000003000075a7 */ /* 0x0022a400080011ff */
[----:B--2---:R-:W-:Y:S05]  /*cac0*/  @!P0 NANOSLEEP.SYNCS 0x989680 ;  /* 0x009896800000895d */ /* 0x004fea0003900000 */
[----:B------:R-:W2:Y:S02]  /*cad0*/  @!P0 SYNCS.PHASECHK.TRANS64 P0, [R0+URZ], R3 ;  /* 0x00000003000085a7 */ /* 0x000ea400080010ff */
[----:B--2---:R-:W-:Y:S05]  /*cae0*/  @!P0 BRA `(.L_x_167) ;  /* 0xfffffffc00f08947 */ /* 0x004fea000383ffff */
[----:B------:R-:W-:Y:S05]  /*caf0*/  BRA `(.L_x_168) ;  /* 0xffffff6400647947 */ /* 0x000fea000383ffff */
.L_x_52:
[----:B------:R-:W-:-:S07]  /*cb00*/  MOV R0, UR5 ;  /* 0x0000000500007c02 */ /* 0x000fce0008000f00 */
.L_x_169:
[----:B-1----:R1:W2:Y:S02]  /*cb10*/  SYNCS.PHASECHK.TRANS64.TRYWAIT P0, [R0+URZ], R3 ;  /* 0x00000003000075a7 */ /* 0x0022a400080011ff */
[----:B--2---:R-:W-:Y:S05]  /*cb20*/  @!P0 NANOSLEEP.SYNCS 0x989680 ;  /* 0x009896800000895d */ /* 0x004fea0003900000 */
[----:B------:R-:W2:Y:S02]  /*cb30*/  @!P0 SYNCS.PHASECHK.TRANS64 P0, [R0+URZ], R3 ;  /* 0x00000003000085a7 */ /* 0x000ea400080010ff */
[----:B--2---:R-:W-:Y:S05]  /*cb40*/  @!P0 BRA `(.L_x_169) ;  /* 0xfffffffc00f08947 */ /* 0x004fea000383ffff */
[----:B------:R-:W-:Y:S05]  /*cb50*/  BRA `(.L_x_170) ;  /* 0xffffff6400707947 */ /* 0x000fea000383ffff */
.L_x_53:
[----:B------:R-:W-:-:S07]  /*cb60*/  MOV R0, UR5 ;  /* 0x0000000500007c02 */ /* 0x000fce0008000f00 */
.L_x_171:
[----:B-1----:R1:W2:Y:S02]  /*cb70*/  SYNCS.PHASECHK.TRANS64.TRYWAIT P0, [R0+URZ], R3 ;  /* 0x00000003000075a7 */ /* 0x0022a400080011ff */
[----:B--2---:R-:W-:Y:S05]  /*cb80*/  @!P0 NANOSLEEP.SYNCS 0x989680 ;  /* 0x009896800000895d */ /* 0x004fea0003900000 */
[----:B------:R-:W2:Y:S02]  /*cb90*/  @!P0 SYNCS.PHASECHK.TRANS64 P0, [R0+URZ], R3 ;  /* 0x00000003000085a7 */ /* 0x000ea400080010ff */
[----:B--2---:R-:W-:Y:S05]  /*cba0*/  @!P0 BRA `(.L_x_171) ;  /* 0xfffffffc00f08947 */ /* 0x004fea000383ffff */
[----:B------:R-:W-:Y:S05]  /*cbb0*/  BRA `(.L_x_172) ;  /* 0xffffff64007c7947 */ /* 0x000fea000383ffff */
.L_x_56:
[----:B--2---:R2:W3:Y:S02]  /*cbc0*/  SYNCS.PHASECHK.TRANS64.TRYWAIT P0, [R0+URZ+0x100], R5 ;  /* 0x00010005000075a7 */ /* 0x0044e400080011ff */
[----:B---3--:R-:W-:Y:S05]  /*cbd0*/  @!P0 NANOSLEEP.SYNCS 0x989680 ;  /* 0x009896800000895d */ /* 0x008fea0003900000 */
[----:B------:R-:W3:Y:S02]  /*cbe0*/  @!P0 SYNCS.PHASECHK.TRANS64 P0, [R0+URZ+0x100], R5 ;  /* 0x00010005000085a7 */ /* 0x000ee400080010ff */
[----:B---3--:R-:W-:Y:S05]  /*cbf0*/  @!P0 BRA `(.L_x_56) ;  /* 0xfffffffc00f08947 */ /* 0x008fea000383ffff */
[----:B------:R-:W-:Y:S05]  /*cc00*/  BRA `(.L_x_173) ;  /* 0xffffff6400e07947 */ /* 0x000fea000383ffff */
.L_x_57:
[----:B------:R-:W-:-:S07]  /*cc10*/  MOV R0, UR4 ;  /* 0x0000000400007c02 */ /* 0x000fce0008000f00 */
.L_x_174:
[----:B--2---:R2:W3:Y:S02]  /*cc20*/  SYNCS.PHASECHK.TRANS64.TRYWAIT P0, [R0+URZ+0xe0], R7 ;  /* 0x0000e007000075a7 */ /* 0x0044e400080011ff */
[----:B---3--:R-:W-:Y:S05]  /*cc30*/  @!P0 NANOSLEEP.SYNCS 0x989680 ;  /* 0x009896800000895d */ /* 0x008fea0003900000 */
[----:B------:R-:W3:Y:S02]  /*cc40*/  @!P0 SYNCS.PHASECHK.TRANS64 P0, [R0+URZ+0xe0], R7 ;  /* 0x0000e007000085a7 */ /* 0x000ee400080010ff */
[----:B---3--:R-:W-:Y:S05]  /*cc50*/  @!P0 BRA `(.L_x_174) ;  /* 0xfffffffc00f08947 */ /* 0x008fea000383ffff */
[----:B------:R-:W-:Y:S05]  /*cc60*/  BRA `(.L_x_175) ;  /* 0xffffff6400f07947 */ /* 0x000fea000383ffff */
.L_x_58:
[----:B--2---:R2:W3:Y:S02]  /*cc70*/  SYNCS.PHASECHK.TRANS64.TRYWAIT P1, [R0+URZ+0xd0], R5 ;  /* 0x0000d005000075a7 */ /* 0x0044e400080211ff */
[----:B---3--:R-:W-:Y:S05]  /*cc80*/  @!P1 NANOSLEEP.SYNCS 0x989680 ;  /* 0x009896800000995d */ /* 0x008fea0003900000 */
[----:B------:R-:W3:Y:S02]  /*cc90*/  @!P1 SYNCS.PHASECHK.TRANS64 P1, [R0+URZ+0xd0], R5 ;  /* 0x0000d005000095a7 */ /* 0x000ee400080210ff */
[----:B---3--:R-:W-:Y:S05]  /*cca0*/  @!P1 BRA `(.L_x_58) ;  /* 0xfffffffc00f09947 */ /* 0x008fea000383ffff */
[----:B------:R-:W-:Y:S05]  /*ccb0*/  BRA `(.L_x_176) ;  /* 0xffffff6800207947 */ /* 0x000fea000383ffff */
.L_x_61:
[----:B------:R-:W-:-:S07]  /*ccc0*/  MOV R0, UR4 ;  /* 0x0000000400007c02 */ /* 0x000fce0008000f00 */
.L_x_177:
[----:B--2---:R2:W3:Y:S02]  /*ccd0*/  SYNCS.PHASECHK.TRANS64.TRYWAIT P0, [R0+URZ+0xe0], R3 ;  /* 0x0000e003000075a7 */ /* 0x0044e400080011ff */
[----:B---3--:R-:W-:Y:S05]  /*cce0*/  @!P0 NANOSLEEP.SYNCS 0x989680 ;  /* 0x009896800000895d */ /* 0x008fea0003900000 */
[----:B------:R-:W3:Y:S02]  /*ccf0*/  @!P0 SYNCS.PHASECHK.TRANS64 P0, [R0+URZ+0xe0], R3 ;  /* 0x0000e003000085a7 */ /* 0x000ee400080010ff */
[----:B---3--:R-:W-:Y:S05]  /*cd00*/  @!P0 BRA `(.L_x_177) ;  /* 0xfffffffc00f08947 */ /* 0x008fea000383ffff */
[----:B------:R-:W-:Y:S05]  /*cd10*/  BRA `(.L_x_60) ;  /* 0xffffff6800747947 */ /* 0x000fea000383ffff */
.L_x_70:
[----:B--2---:R-:W-:-:S04]  /*cd20*/  MOV R5, UR5 ;  /* 0x0000000500057c02 */ /* 0x004fc80008000f00 */
[----:B------:R2:W3:Y:S03]  /*cd30*/  SYNCS.PHASECHK.TRANS64.TRYWAIT P0, [R5+URZ+0x8], R6 ;  /* 0x00000806050075a7 */ /* 0x0004e600080011ff */
[----:B---3--:R-:W-:Y:S05]  /*cd40*/  @!P0 NANOSLEEP.SYNCS 0x989680 ;  /* 0x009896800000895d */ /* 0x008fea0003900000 */
[----:B------:R-:W3:Y:S02]  /*cd50*/  @!P0 SYNCS.PHASECHK.TRANS64 P0, [R5+URZ+0x8], R6 ;  /* 0x00000806050085a7 */ /* 0x000ee400080010ff */
[----:B---3--:R-:W-:Y:S05]  /*cd60*/  @!P0 BRA `(.L_x_70) ;  /* 0xfffffffc00ec8947 */ /* 0x008fea000383ffff */
[----:B------:R-:W-:Y:S05]  /*cd70*/  BRA `(.L_x_69) ;  /* 0xffffff6c00347947 */ /* 0x000fea000383ffff */
.L_x_72:
[----:B------:R-:W-:Y:S01]  /*cd80*/  BSSY B0, `(.L_x_178) ;  /* 0x0000006000007945 */ /* 0x000fe20003800000 */
[----:B------:R-:W-:-:S07]  /*cd90*/  MOV R15, 0xffffffff ;  /* 0xffffffff000f7802 */ /* 0x000fce0000000f00 */
[----:B-12--5:R-:W-:Y:S05]  /*cda0*/  WARPSYNC.COLLECTIVE R15, `(.L_x_179) ;  /* 0x000000000f0c7348 */ /* 0x026fea0003c00000 */
[----:B------:R-:W-:Y:S02]  /*cdb0*/  ELECT P6, UR79, PT ;  /* 0x00000000004f782f */ /* 0x000fe400038c0000 */
[----:B------:R-:W-:Y:S01]  /*cdc0*/  MOV R14, UR79 ;  /* 0x0000004f000e7c02 */ /* 0x000fe20008000f00 */
[----:B-12--5:R-:W-:Y:S10]  /*cdd0*/  ENDCOLLECTIVE ;  /* 0x000000000000791b */ /* 0x026ff40003800000 */
.L_x_179:
[----:B------:R-:W-:Y:S05]  /*cde0*/  BSYNC B0 ;  /* 0x0000000000007941 */ /* 0x000fea0003800000 */
.L_x_178:
[----:B------:R-:W-:Y:S05]  /*cdf0*/  BRA `(.L_x_180) ;  /* 0xffffff6c00647947 */ /* 0x000fea000383ffff */
.L_x_74:
[----:B--2---:R-:W-:-:S04]  /*ce00*/  MOV R3, UR5 ;  /* 0x0000000500037c02 */ /* 0x004fc80008000f00 */
[----:B------:R2:W3:Y:S03]  /*ce10*/  SYNCS.PHASECHK.TRANS64.TRYWAIT P0, [R3+URZ+0x8], R4 ;  /* 0x00000804030075a7 */ /* 0x0004e600080011ff */
[----:B---3--:R-:W-:Y:S05]  /*ce20*/  @!P0 NANOSLEEP.SYNCS 0x989680 ;  /* 0x009896800000895d */ /* 0x008fea0003900000 */
[----:B------:R-:W3:Y:S02]  /*ce30*/  @!P0 SYNCS.PHASECHK.TRANS64 P0, [R3+URZ+0x8], R4 ;  /* 0x00000804030085a7 */ /* 0x000ee400080010ff */
[----:B---3--:R-:W-:Y:S05]  /*ce40*/  @!P0 BRA `(.L_x_74) ;  /* 0xfffffffc00ec8947 */ /* 0x008fea000383ffff */
[----:B------:R-:W-:Y:S05]  /*ce50*/  BRA `(.L_x_73) ;  /* 0xffffff6c00687947 */ /* 0x000fea000383ffff */
.L_x_75:
[----:B-1----:R1:W2:Y:S02]  /*ce60*/  SYNCS.PHASECHK.TRANS64.TRYWAIT P0, [R0+URZ+0xd0], R5 ;  /* 0x0000d005000075a7 */ /* 0x0022a400080011ff */
[----:B--2---:R-:W-:Y:S05]  /*ce70*/  @!P0 NANOSLEEP.SYNCS 0x989680 ;  /* 0x009896800000895d */ /* 0x004fea0003900000 */
[----:B------:R-:W2:Y:S02]  /*ce80*/  @!P0 SYNCS.PHASECHK.TRANS64 P0, [R0+URZ+0xd0], R5 ;  /* 0x0000d005000085a7 */ /* 0x000ea400080010ff */
[----:B--2---:R-:W-:Y:S05]  /*ce90*/  @!P0 BRA `(.L_x_75) ;  /* 0xfffffffc00f08947 */ /* 0x004fea000383ffff */
[----:B------:R-:W-:Y:S05]  /*cea0*/  BRA `(.L_x_181) ;  /* 0xffffff7000a47947 */ /* 0x000fea000383ffff */
.L_x_79:
[----:B------:R-:W-:-:S07]  /*ceb0*/  MOV R0, UR18 ;  /* 0x0000001200007c02 */ /* 0x000fce0008000f00 */
.L_x_182:
[----:B-1----:R1:W2:Y:S02]  /*cec0*/  SYNCS.PHASECHK.TRANS64.TRYWAIT P0, [R0+URZ], R5 ;  /* 0x00000005000075a7 */ /* 0x0022a400080011ff */
[----:B--2---:R-:W-:Y:S05]  /*ced0*/  @!P0 NANOSLEEP.SYNCS 0x989680 ;  /* 0x009896800000895d */ /* 0x004fea0003900000 */
[----:B------:R-:W2:Y:S02]  /*cee0*/  @!P0 SYNCS.PHASECHK.TRANS64 P0, [R0+URZ], R5 ;  /* 0x00000005000085a7 */ /* 0x000ea400080010ff */
[----:B--2---:R-:W-:Y:S05]  /*cef0*/  @!P0 BRA `(.L_x_182) ;  /* 0xfffffffc00f08947 */ /* 0x004fea000383ffff */
[----:B------:R-:W-:Y:S05]  /*cf00*/  BRA `(.L_x_78) ;  /* 0xffffff7000fc7947 */ /* 0x000fea000383ffff */
.L_x_80:
[----:B------:R-:W-:-:S07]  /*cf10*/  MOV R0, UR30 ;  /* 0x0000001e00007c02 */ /* 0x000fce0008000f00 */
.L_x_183:
[----:B-1----:R1:W2:Y:S02]  /*cf20*/  SYNCS.PHASECHK.TRANS64.TRYWAIT P0, [R0+URZ+0xf8], R5 ;  /* 0x0000f805000075a7 */ /* 0x0022a400080011ff */
[----:B--2---:R-:W-:Y:S05]  /*cf30*/  @!P0 NANOSLEEP.SYNCS 0x989680 ;  /* 0x009896800000895d */ /* 0x004fea0003900000 */
[----:B------:R-:W2:Y:S02]  /*cf40*/  @!P0 SYNCS.PHASECHK.TRANS64 P0, [R0+URZ+0xf8], R5 ;  /* 0x0000f805000085a7 */ /* 0x000ea400080010ff */
[----:B--2---:R-:W-:Y:S05]  /*cf50*/  @!P0 BRA `(.L_x_183) ;  /* 0xfffffffc00f08947 */ /* 0x004fea000383ffff */
[----:B------:R-:W-:Y:S05]  /*cf60*/  BRA `(.L_x_184) ;  /* 0xffffff7400707947 */ /* 0x000fea000383ffff */
.L_x_83:
[----:B------:R-:W-:Y:S07]  /*cf70*/  MOV R0, UR7 ;  /* 0x0000000700007c02 */ /* 0x000fee0008000f00 */
.L_x_185:
[----:B-1----:R1:W2:Y:S02]  /*cf80*/  SYNCS.PHASECHK.TRANS64.TRYWAIT P0, [R0+URZ], R5 ;  /* 0x00000005000075a7 */ /* 0x0022a400080011ff */
[----:B--2---:R-:W-:Y:S05]  /*cf90*/  @!P0 NANOSLEEP.SYNCS 0x989680 ;  /* 0x009896800000895d */ /* 0x004fea0003900000 */
[----:B------:R-:W2:Y:S02]  /*cfa0*/  @!P0 SYNCS.PHASECHK.TRANS64 P0, [R0+URZ], R5 ;  /* 0x00000005000085a7 */ /* 0x000ea400080010ff */
[----:B--2---:R-:W-:Y:S05]  /*cfb0*/  @!P0 BRA `(.L_x_185) ;  /* 0xfffffffc00f08947 */ /* 0x004fea000383ffff */
[----:B------:R-:W-:Y:S05]  /*cfc0*/  BRA `(.L_x_82) ;  /* 0xffffff7400c47947 */ /* 0x000fea000383ffff */
.L_x_86:
[----:B------:R-:W-:-:S07]  /*cfd0*/  MOV R0, UR30 ;  /* 0x0000001e00007c02 */ /* 0x000fce0008000f00 */
.L_x_186:
[----:B-1----:R1:W3:Y:S02]  /*cfe0*/  SYNCS.PHASECHK.TRANS64.TRYWAIT P0, [R0+URZ+0x120], R3 ;  /* 0x00012003000075a7 */ /* 0x0022e400080011ff */
[----:B---3--:R-:W-:Y:S05]  /*cff0*/  @!P0 NANOSLEEP.SYNCS 0x989680 ;  /* 0x009896800000895d */ /* 0x008fea0003900000 */
[----:B------:R-:W3:Y:S02]  /*d000*/  @!P0 SYNCS.PHASECHK.TRANS64 P0, [R0+URZ+0x120], R3 ;  /* 0x00012003000085a7 */ /* 0x000ee400080010ff */
[----:B---3--:R-:W-:Y:S05]  /*d010*/  @!P0 BRA `(.L_x_186) ;  /* 0xfffffffc00f08947 */ /* 0x008fea000383ffff */
[----:B------:R-:W-:Y:S05]  /*d020*/  BRA `(.L_x_187) ;  /* 0xffffff7800c47947 */ /* 0x000fea000383ffff */
.L_x_91:
[----:B-1----:R1:W2:Y:S02]  /*d030*/  SYNCS.PHASECHK.TRANS64.TRYWAIT P0, [R8+URZ+0xd0], R5 ;  /* 0x0000d005080075a7 */ /* 0x0022a400080011ff */
[----:B--2---:R-:W-:Y:S05]  /*d040*/  @!P0 NANOSLEEP.SYNCS 0x989680 ;  /* 0x009896800000895d */ /* 0x004fea0003900000 */
[----:B------:R-:W2:Y:S02]  /*d050*/  @!P0 SYNCS.PHASECHK.TRANS64 P0, [R8+URZ+0xd0], R5 ;  /* 0x0000d005080085a7 */ /* 0x000ea400080010ff */
[----:B--2---:R-:W-:Y:S05]  /*d060*/  @!P0 BRA `(.L_x_91) ;  /* 0xfffffffc00f08947 */ /* 0x004fea000383ffff */
[----:B------:R-:W-:Y:S05]  /*d070*/  BRA `(.L_x_188) ;  /* 0xffffff8000087947 */ /* 0x000fea000383ffff */
.L_x_94:
[----:B------:R-:W-:Y:S07]  /*d080*/  MOV R0, UR21 ;  /* 0x0000001500007c02 */ /* 0x000fee0008000f00 */
.L_x_189:
[----:B-1----:R1:W2:Y:S02]  /*d090*/  SYNCS.PHASECHK.TRANS64.TRYWAIT P1, [R0+URZ+0xc8], R5 ;  /* 0x0000c805000075a7 */ /* 0x0022a400080211ff */
[----:B--2---:R-:W-:Y:S05]  /*d0a0*/  @!P1 NANOSLEEP.SYNCS 0x989680 ;  /* 0x009896800000995d */ /* 0x004fea0003900000 */
[----:B------:R-:W2:Y:S02]  /*d0b0*/  @!P1 SYNCS.PHASECHK.TRANS64 P1, [R0+URZ+0xc8], R5 ;  /* 0x0000c805000095a7 */ /* 0x000ea400080210ff */
[----:B--2---:R-:W-:Y:S05]  /*d0c0*/  @!P1 BRA `(.L_x_189) ;  /* 0xfffffffc00f09947 */ /* 0x004fea000383ffff */
[----:B------:R-:W-:Y:S05]  /*d0d0*/  BRA `(.L_x_93) ;  /* 0xffffff8400847947 */ /* 0x000fea000383ffff */
.L_x_97:
[----:B-1----:R-:W-:Y:S07]  /*d0e0*/  MOV R5, UR21 ;  /* 0x0000001500057c02 */ /* 0x002fee0008000f00 */
.L_x_190:
[----:B-1----:R1:W2:Y:S02]  /*d0f0*/  SYNCS.PHASECHK.TRANS64.TRYWAIT P0, [R5+URZ+0xa0], R4 ;  /* 0x0000a004050075a7 */ /* 0x0022a400080011ff */
[----:B--2---:R-:W-:Y:S05]  /*d100*/  @!P0 NANOSLEEP.SYNCS 0x989680 ;  /* 0x009896800000895d */ /* 0x004fea0003900000 */
[----:B------:R-:W2:Y:S02]  /*d110*/  @!P0 SYNCS.PHASECHK.TRANS64 P0, [R5+URZ+0xa0], R4 ;  /* 0x0000a004050085a7 */ /* 0x000ea400080010ff */
[----:B--2---:R-:W-:Y:S05]  /*d120*/  @!P0 BRA `(.L_x_190) ;  /* 0xfffffffc00f08947 */ /* 0x004fea000383ffff */
[----:B------:R-:W-:Y:S05]  /*d130*/  BRA `(.L_x_191) ;  /* 0xffffff8400dc7947 */ /* 0x000fea000383ffff */
.L_x_98:
[----:B------:R-:W-:Y:S07]  /*d140*/  MOV R5, UR21 ;  /* 0x0000001500057c02 */ /* 0x000fee0008000f00 */
.L_x_192:
[----:B-1----:R1:W2:Y:S02]  /*d150*/  SYNCS.PHASECHK.TRANS64.TRYWAIT P0, [R5+URZ+0xa8], R4 ;  /* 0x0000a804050075a7 */ /* 0x0022a400080011ff */
[----:B--2---:R-:W-:Y:S05]  /*d160*/  @!P0 NANOSLEEP.SYNCS 0x989680 ;  /* 0x009896800000895d */ /* 0x004fea0003900000 */
[----:B------:R-:W2:Y:S02]  /*d170*/  @!P0 SYNCS.PHASECHK.TRANS64 P0, [R5+URZ+0xa8], R4 ;  /* 0x0000a804050085a7 */ /* 0x000ea400080010ff */
[----:B--2---:R-:W-:Y:S05]  /*d180*/  @!P0 BRA `(.L_x_192) ;  /* 0xfffffffc00f08947 */ /* 0x004fea000383ffff */
[----:B------:R-:W-:Y:S05]  /*d190*/  BRA `(.L_x_193) ;  /* 0xffffff8800307947 */ /* 0x000fea000383ffff */
.L_x_99:
[----:B-1----:R-:W-:Y:S07]  /*d1a0*/  MOV R5, UR21 ;  /* 0x0000001500057c02 */ /* 0x002fee0008000f00 */
.L_x_194:
[----:B-1----:R1:W2:Y:S02]  /*d1b0*/  SYNCS.PHASECHK.TRANS64.TRYWAIT P0, [R5+URZ+0xb0], R4 ;  /* 0x0000b004050075a7 */ /* 0x0022a400080011ff */
[----:B--2---:R-:W-:Y:S05]  /*d1c0*/  @!P0 NANOSLEEP.SYNCS 0x989680 ;  /* 0x009896800000895d */ /* 0x004fea0003900000 */
[----:B------:R-:W2:Y:S02]  /*d1d0*/  @!P0 SYNCS.PHASECHK.TRANS64 P0, [R5+URZ+0xb0], R4 ;  /* 0x0000b004050085a7 */ /* 0x000ea400080010ff */
[----:B--2---:R-:W-:Y:S05]  /*d1e0*/  @!P0 BRA `(.L_x_194) ;  /* 0xfffffffc00f08947 */ /* 0x004fea000383ffff */
[----:B------:R-:W-:Y:S05]  /*d1f0*/  BRA `(.L_x_195) ;  /* 0xffffff8800787947 */ /* 0x000fea000383ffff */
.L_x_100:
[----:B-1----:R-:W-:Y:S07]  /*d200*/  MOV R5, UR21 ;  /* 0x0000001500057c02 */ /* 0x002fee0008000f00 */
.L_x_196:
[----:B-1----:R1:W2:Y:S02]  /*d210*/  SYNCS.PHASECHK.TRANS64.TRYWAIT P0, [R5+URZ+0xb8], R4 ;  /* 0x0000b804050075a7 */ /* 0x0022a400080011ff */
[----:B--2---:R-:W-:Y:S05]  /*d220*/  @!P0 NANOSLEEP.SYNCS 0x989680 ;  /* 0x009896800000895d */ /* 0x004fea0003900000 */
[----:B------:R-:W2:Y:S02]  /*d230*/  @!P0 SYNCS.PHASECHK.TRANS64 P0, [R5+URZ+0xb8], R4 ;  /* 0x0000b804050085a7 */ /* 0x000ea400080010ff */
[----:B--2---:R-:W-:Y:S05]  /*d240*/  @!P0 BRA `(.L_x_196) ;  /* 0xfffffffc00f08947 */ /* 0x004fea000383ffff */
[----:B------:R-:W-:Y:S05]  /*d250*/  BRA `(.L_x_197) ;  /* 0xffffff8800c07947 */ /* 0x000fea000383ffff */
.L_x_102:
[----:B------:R-:W-:-:S07]  /*d260*/  MOV R0, UR21 ;  /* 0x0000001500007c02 */ /* 0x000fce0008000f00 */
.L_x_198:
[----:B-1----:R1:W2:Y:S02]  /*d270*/  SYNCS.PHASECHK.TRANS64.TRYWAIT P0, [R0+URZ+0xa0], R3 ;  /* 0x0000a003000075a7 */ /* 0x0022a400080011ff */
[----:B--2---:R-:W-:Y:S05]  /*d280*/  @!P0 NANOSLEEP.SYNCS 0x989680 ;  /* 0x009896800000895d */ /* 0x004fea0003900000 */
[----:B------:R-:W2:Y:S02]  /*d290*/  @!P0 SYNCS.PHASECHK.TRANS64 P0, [R0+URZ+0xa0], R3 ;  /* 0x0000a003000085a7 */ /* 0x000ea400080010ff */
[----:B--2---:R-:W-:Y:S05]  /*d2a0*/  @!P0 BRA `(.L_x_198) ;  /* 0xfffffffc00f08947 */ /* 0x004fea000383ffff */
[----:B------:R-:W-:Y:S05]  /*d2b0*/  BRA `(.L_x_199) ;  /* 0xffffff8c00547947 */ /* 0x000fea000383ffff */
.L_x_103:
[----:B-1----:R-:W-:-:S07]  /*d2c0*/  MOV R0, UR21 ;  /* 0x0000001500007c02 */ /* 0x002fce0008000f00 */
.L_x_200:
[----:B-1----:R1:W2:Y:S02]  /*d2d0*/  SYNCS.PHASECHK.TRANS64.TRYWAIT P0, [R0+URZ+0xa8], R3 ;  /* 0x0000a803000075a7 */ /* 0x0022a400080011ff */
[----:B--2---:R-:W-:Y:S05]  /*d2e0*/  @!P0 NANOSLEEP.SYNCS 0x989680 ;  /* 0x009896800000895d */ /* 0x004fea0003900000 */
[----:B------:R-:W2:Y:S02]  /*d2f0*/  @!P0 SYNCS.PHASECHK.TRANS64 P0, [R0+URZ+0xa8], R3 ;  /* 0x0000a803000085a7 */ /* 0x000ea400080010ff */
[----:B--2---:R-:W-:Y:S05]  /*d300*/  @!P0 BRA `(.L_x_200) ;  /* 0xfffffffc00f08947 */ /* 0x004fea000383ffff */
[----:B------:R-:W-:Y:S05]  /*d310*/  BRA `(.L_x_201) ;  /* 0xffffff8c00447947 */ /* 0x000fea000383ffff */
.L_x_104:
[----:B-1----:R-:W-:-:S07]  /*d320*/  MOV R0, UR21 ;  /* 0x0000001500007c02 */ /* 0x002fce0008000f00 */
.L_x_202:
[----:B-1----:R1:W2:Y:S02]  /*d330*/  SYNCS.PHASECHK.TRANS64.TRYWAIT P0, [R0+URZ+0xb0], R3 ;  /* 0x0000b003000075a7 */ /* 0x0022a400080011ff */
[----:B--2---:R-:W-:Y:S05]  /*d340*/  @!P0 NANOSLEEP.SYNCS 0x989680 ;  /* 0x009896800000895d */ /* 0x004fea0003900000 */
[----:B------:R-:W2:Y:S02]  /*d350*/  @!P0 SYNCS.PHASECHK.TRANS64 P0, [R0+URZ+0xb0], R3 ;  /* 0x0000b003000085a7 */ /* 0x000ea400080010ff */
[----:B--2---:R-:W-:Y:S05]  /*d360*/  @!P0 BRA `(.L_x_202) ;  /* 0xfffffffc00f08947 */ /* 0x004fea000383ffff */
[----:B------:R-:W-:Y:S05]  /*d370*/  BRA `(.L_x_203) ;  /* 0xffffff8c00347947 */ /* 0x000fea000383ffff */
.L_x_106:
[----:B--2---:R2:W3:Y:S02]  /*d380*/  SYNCS.PHASECHK.TRANS64.TRYWAIT P0, [R8+URZ+0xd0], R3 ;  /* 0x0000d003080075a7 */ /* 0x0044e400080011ff */
[----:B---3--:R-:W-:Y:S05]  /*d390*/  @!P0 NANOSLEEP.SYNCS 0x989680 ;  /* 0x009896800000895d */ /* 0x008fea0003900000 */
[----:B------:R-:W3:Y:S02]  /*d3a0*/  @!P0 SYNCS.PHASECHK.TRANS64 P0, [R8+URZ+0xd0], R3 ;  /* 0x0000d003080085a7 */ /* 0x000ee400080010ff */
[----:B---3--:R-:W-:Y:S05]  /*d3b0*/  @!P0 BRA `(.L_x_106) ;  /* 0xfffffffc00f08947 */ /* 0x008fea000383ffff */
[----:B------:R-:W-:Y:S05]  /*d3c0*/  BRA `(.L_x_204) ;  /* 0xffffff9000107947 */ /* 0x000fea000383ffff */
.L_x_117:
[----:B-1----:R-:W-:Y:S04]  /*d3d0*/  MOV R3, UR46 ;  /* 0x0000002e00037c02 */ /* 0x002fe80008000f00 */
[----:B------:R1:W2:Y:S03]  /*d3e0*/  SYNCS.PHASECHK.TRANS64.TRYWAIT P0, [R3+URZ+0x80], R4 ;  /* 0x00008004030075a7 */ /* 0x0002a600080011ff */
[----:B--2---:R-:W-:Y:S05]  /*d3f0*/  @!P0 NANOSLEEP.SYNCS 0x989680 ;  /* 0x009896800000895d */ /* 0x004fea0003900000 */
[----:B------:R-:W2:Y:S02]  /*d400*/  @!P0 SYNCS.PHASECHK.TRANS64 P0, [R3+URZ+0x80], R4 ;  /* 0x00008004030085a7 */ /* 0x000ea400080010ff */
[----:B--2---:R-:W-:Y:S05]  /*d410*/  @!P0 BRA `(.L_x_117) ;  /* 0xfffffffc00ec8947 */ /* 0x004fea000383ffff */
[----:B------:R-:W-:Y:S05]  /*d420*/  BRA `(.L_x_116) ;  /* 0xffffffa000007947 */ /* 0x000fea000383ffff */
.L_x_119:
[----:B-1----:R-:W-:Y:S04]  /*d430*/  MOV R3, UR46 ;  /* 0x0000002e00037c02 */ /* 0x002fe80008000f00 */
[----:B------:R1:W4:Y:S03]  /*d440*/  SYNCS.PHASECHK.TRANS64.TRYWAIT P1, [R3+URZ+0xf0], R0 ;  /* 0x0000f000030075a7 */ /* 0x00032600080211ff */
[----:B----4-:R-:W-:Y:S05]  /*d450*/  @!P1 NANOSLEEP.SYNCS 0x989680 ;  /* 0x009896800000995d */ /* 0x010fea0003900000 */
[----:B------:R-:W4:Y:S02]  /*d460*/  @!P1 SYNCS.PHASECHK.TRANS64 P1, [R3+URZ+0xf0], R0 ;  /* 0x0000f000030095a7 */ /* 0x000f2400080210ff */
[----:B----4-:R-:W-:Y:S05]  /*d470*/  @!P1 BRA `(.L_x_119) ;  /* 0xfffffffc00ec9947 */ /* 0x010fea000383ffff */
[----:B------:R-:W-:Y:S05]  /*d480*/  BRA `(.L_x_118) ;  /* 0xffffffa000387947 */ /* 0x000fea000383ffff */
.L_x_128:
[----:B---3--:R3:W4:Y:S02]  /*d490*/  SYNCS.PHASECHK.TRANS64.TRYWAIT P0, [R3+URZ+0x80], R0 ;  /* 0x00008000030075a7 */ /* 0x00872400080011ff */
[----:B----4-:R-:W-:Y:S05]  /*d4a0*/  @!P0 NANOSLEEP.SYNCS 0x989680 ;  /* 0x009896800000895d */ /* 0x010fea0003900000 */
[----:B------:R-:W4:Y:S02]  /*d4b0*/  @!P0 SYNCS.PHASECHK.TRANS64 P0, [R3+URZ+0x80], R0 ;  /* 0x00008000030085a7 */ /* 0x000f2400080010ff */
[----:B----4-:R-:W-:Y:S05]  /*d4c0*/  @!P0 BRA `(.L_x_128) ;  /* 0xfffffffc00f08947 */ /* 0x010fea000383ffff */
[----:B------:R-:W-:Y:S05]  /*d4d0*/  BRA `(.L_x_127) ;  /* 0xffffffb400047947 */ /* 0x000fea000383ffff */
.L_x_136:
[----:B-1----:R1:W4:Y:S02]  /*d4e0*/  SYNCS.PHASECHK.TRANS64.TRYWAIT P0, [R95+URZ+0x80], R6 ;  /* 0x000080065f0075a7 */ /* 0x00232400080011ff */
[----:B----4-:R-:W-:Y:S05]  /*d4f0*/  @!P0 NANOSLEEP.SYNCS 0x989680 ;  /* 0x009896800000895d */ /* 0x010fea0003900000 */
[----:B------:R-:W4:Y:S02]  /*d500*/  @!P0 SYNCS.PHASECHK.TRANS64 P0, [R95+URZ+0x80], R6 ;  /* 0x000080065f0085a7 */ /* 0x000f2400080010ff */
[----:B----4-:R-:W-:Y:S05]  /*d510*/  @!P0 BRA `(.L_x_136) ;  /* 0xfffffffc00f08947 */ /* 0x010fea000383ffff */
[----:B------:R-:W-:Y:S05]  /*d520*/  BRA `(.L_x_135) ;  /* 0xffffffc800087947 */ /* 0x000fea000383ffff */
.L_x_144:
[----:B-1----:R1:W2:Y:S02]  /*d530*/  SYNCS.PHASECHK.TRANS64.TRYWAIT P0, [R16+URZ+0x80], R3 ;  /* 0x00008003100075a7 */ /* 0x0022a400080011ff */
[----:B--2---:R-:W-:Y:S05]  /*d540*/  @!P0 NANOSLEEP.SYNCS 0x989680 ;  /* 0x009896800000895d */ /* 0x004fea0003900000 */
[----:B------:R-:W2:Y:S02]  /*d550*/  @!P0 SYNCS.PHASECHK.TRANS64 P0, [R16+URZ+0x80], R3 ;  /* 0x00008003100085a7 */ /* 0x000ea400080010ff */
[----:B--2---:R-:W-:Y:S05]  /*d560*/  @!P0 BRA `(.L_x_144) ;  /* 0xfffffffc00f08947 */ /* 0x004fea000383ffff */
[----:B------:R-:W-:Y:S05]  /*d570*/  BRA `(.L_x_143) ;  /* 0xffffffdc00047947 */ /* 0x000fea000383ffff */
        .weak           $__internal_0_$__cuda_sm10x_tcgen05_guardrail_trap_col_being_dealloced_not_returned_by_alloc
        .type           $__internal_0_$__cuda_sm10x_tcgen05_guardrail_trap_col_being_dealloced_not_returned_by_alloc,@function
        .size           $__internal_0_$__cuda_sm10x_tcgen05_guardrail_trap_col_being_dealloced_not_returned_by_alloc,($__internal_1_$__cuda_sm10x_tcgen05_guardrail_trap_phase_invalid_during_alloc - $__internal_0_$__cuda_sm10x_tcgen05_guardrail_trap_col_being_dealloced_not_returned_by_alloc)
$__internal_0_$__cuda_sm10x_tcgen05_guardrail_trap_col_being_dealloced_not_returned_by_alloc:
[----:B------:R-:W-:Y:S05]  /*d580*/  BPT.TRAP 0x1 ;  /* 0x000000040000795c */ /* 0x000fea0000300000 */
[----:B------:R-:W-:-:S04]  /*d590*/  HFMA2 R3, -RZ, RZ, 0, 0 ;  /* 0x00000000ff037431 */ /* 0x000fc800000001ff */
[----:B------:R-:W-:Y:S05]  /*d5a0*/  RET.REL.NODEC R2 `(_ZN7cutlass13device_kernelINS_4gemm6kernel13GemmUniversalIN4cute5tupleIJiiiiEEENS1_10collective13CollectiveMmaINS1_46MainloopSm100TmaUmmaWarpSpecializedBlockScaledILi8ELi2ELi1ENS5_IJNS4_1CILi8EEENSA_ILi1EEESC_EEEEENS5_IJNSA_ILi256EEESF_NSA_ILi128EEEEEENS5_IJNS_12float_e2m1_tENS_13float_ue4m3_tEEEENS5_IJNS5_IJlSC_lEEENS4_6LayoutINS5_IJNS5_IJNS5_IJNSA_ILi32EEENSA_ILi4EEEEEEiEEENS5_IJNS5_IJNSA_ILi16EEESO_EEEiEEENS5_IJSC_iEEEEEENS5_IJST_NS5_IJNS5_IJNSA_ILi0EEESC_EEENSA_ILi512EEEEEENS5_IJSW_iEEEEEEEEEEESK_S13_NS4_8TiledMMAINS4_8MMA_AtomIJNS4_23SM100_MMA_MXF4_2x1SM_SSISI_SI_fSJ_Li256ELi256ELi16ELNS4_4UMMA5MajorE0ELS18_0ELNS17_7ScaleInE0ELS19_0EEEEEENSM_INS5_IJSC_SC_SC_EEENS5_IJSW_SW_SW_EEEEENS5_IJNS4_10UnderscoreES1F_S1F_EEEEENS5_IJNS4_18SM100_TMA_2SM_LOADES1I_EEENS5_IJNS4_14ComposedLayoutINS4_7SwizzleILi2ELi4ELi3EEENS4_18smem_ptr_flag_bitsILi4EEENSM_INS5_IJSB_SG_EEENS5_IJSG_SC_EEEEEEENSM_INS5_IJNS5_IJNS5_IJSP_SC_EEESS_EEESC_NS5_IJSC_NSA_ILi2EEEEEEEEENS5_IJNS5_IJNS5_IJSS_SY_EEESX_EEESW_NS5_IJSO_SY_EEEEEEEEEEEvNS4_8identityENS5_IJNS4_28SM100_TMA_2SM_LOAD_MULTICASTES25_EEENS5_IJS1S_NSM_INS5_IJNS5_IJNS5_IJSP_S1V_EEESS_EEESC_S1W_EEENS5_IJS1Z_SW_NS5_IJSO_NSA_ILi1024EEEEEEEEEEEEEEvS24_EENS_8epilogue10collective18CollectiveEpilogueINS2G_23Sm100TmaWarpSpecializedILi4ELi2ELi64ELb1ELb0EEEJNS5_IJSG_SF_SG_EEENS5_IJNSM_ISG_SC_EENSM_INSA_ILi64EEESC_EEEEENS_10bfloat16_tESL_S2Q_SL_NS2G_6fusion15FusionCallbacksIS2K_NS2R_17LinearCombinationIS2Q_fS2Q_fLNS_15FloatRoundStyleE2EEES2L_S2P_JEEENS4_5SM1004TMEM4LOAD26SM100_TMEM_LOAD_32dp32b64xENS4_13SM90_TMA_LOADENS1K_INS1L_ILi3ELi4ELi3EEENS1N_ILi16EEENSM_INS5_IJSB_S2N_EEENS5_IJS2N_SC_EEEEEEENS4_39AutoVectorizingCopyWithAssumedAlignmentILi128EEENS4_14SM90_TMA_STOREES37_S39_S39_EEEvvEEEEvNT_6ParamsE) ;  /* 0xffffff2802947950 */ /* 0x000fea0003c3ffff */
        .weak           $__internal_1_$__cuda_sm10x_tcgen05_guardrail_trap_phase_invalid_during_alloc
        .type           $__internal_1_$__cuda_sm10x_tcgen05_guardrail_trap_phase_invalid_during_alloc,@function
        .size           $__internal_1_$__cuda_sm10x_tcgen05_guardrail_trap_phase_invalid_during_alloc,($__internal_2_$__cuda_sm10x_tcgen05_guardrail_trap_unallocated_columns_being_dealloced - $__internal_1_$__cuda_sm10x_tcgen05_guardrail_trap_phase_invalid_during_alloc)
$__internal_1_$__cuda_sm10x_tcgen05_guardrail_trap_phase_invalid_during_alloc:
[----:B------:R-:W-:Y:S05]  /*d5b0*/  BPT.TRAP 0x1 ;  /* 0x000000040000795c */ /* 0x000fea0000300000 */
[----:B------:R-:W-:-:S04]  /*d5c0*/  MOV R5, 0x0 ;  /* 0x0000000000057802 */ /* 0x000fc80000000f00 */
[----:B------:R-:W-:Y:S05]  /*d5d0*/  RET.REL.NODEC R4 `(_ZN7cutlass13device_kernelINS_4gemm6kernel13GemmUniversalIN4cute5tupleIJiiiiEEENS1_10collective13CollectiveMmaINS1_46MainloopSm100TmaUmmaWarpSpecializedBlockScaledILi8ELi2ELi1ENS5_IJNS4_1CILi8EEENSA_ILi1EEESC_EEEEENS5_IJNSA_ILi256EEESF_NSA_ILi128EEEEEENS5_IJNS_12float_e2m1_tENS_13float_ue4m3_tEEEENS5_IJNS5_IJlSC_lEEENS4_6LayoutINS5_IJNS5_IJNS5_IJNSA_ILi32EEENSA_ILi4EEEEEEiEEENS5_IJNS5_IJNSA_ILi16EEESO_EEEiEEENS5_IJSC_iEEEEEENS5_IJST_NS5_IJNS5_IJNSA_ILi0EEESC_EEENSA_ILi512EEEEEENS5_IJSW_iEEEEEEEEEEESK_S13_NS4_8TiledMMAINS4_8MMA_AtomIJNS4_23SM100_MMA_MXF4_2x1SM_SSISI_SI_fSJ_Li256ELi256ELi16ELNS4_4UMMA5MajorE0ELS18_0ELNS17_7ScaleInE0ELS19_0EEEEEENSM_INS5_IJSC_SC_SC_EEENS5_IJSW_SW_SW_EEEEENS5_IJNS4_10UnderscoreES1F_S1F_EEEEENS5_IJNS4_18SM100_TMA_2SM_LOADES1I_EEENS5_IJNS4_14ComposedLayoutINS4_7SwizzleILi2ELi4ELi3EEENS4_18smem_ptr_flag_bitsILi4EEENSM_INS5_IJSB_SG_EEENS5_IJSG_SC_EEEEEEENSM_INS5_IJNS5_IJNS5_IJSP_SC_EEESS_EEESC_NS5_IJSC_NSA_ILi2EEEEEEEEENS5_IJNS5_IJNS5_IJSS_SY_EEESX_EEESW_NS5_IJSO_SY_EEEEEEEEEEEvNS4_8identityENS5_IJNS4_28SM100_TMA_2SM_LOAD_MULTICASTES25_EEENS5_IJS1S_NSM_INS5_IJNS5_IJNS5_IJSP_S1V_EEESS_EEESC_S1W_EEENS5_IJS1Z_SW_NS5_IJSO_NSA_ILi1024EEEEEEEEEEEEEEvS24_EENS_8epilogue10collective18CollectiveEpilogueINS2G_23Sm100TmaWarpSpecializedILi4ELi2ELi64ELb1ELb0EEEJNS5_IJSG_SF_SG_EEENS5_IJNSM_ISG_SC_EENSM_INSA_ILi64EEESC_EEEEENS_10bfloat16_tESL_S2Q_SL_NS2G_6fusion15FusionCallbacksIS2K_NS2R_17LinearCombinationIS2Q_fS2Q_fLNS_15FloatRoundStyleE2EEES2L_S2P_JEEENS4_5SM1004TMEM4LOAD26SM100_TMEM_LOAD_32dp32b64xENS4_13SM90_TMA_LOADENS1K_INS1L_ILi3ELi4ELi3EEENS1N_ILi16EEENSM_INS5_IJSB_S2N_EEENS5_IJS2N_SC_EEEEEEENS4_39AutoVectorizingCopyWithAssumedAlignmentILi128EEENS4_14SM90_TMA_STOREES37_S39_S39_EEEvvEEEEvNT_6ParamsE) ;  /* 0xffffff2804887950 */ /* 0x000fea0003c3ffff */
        .weak           $__internal_2_$__cuda_sm10x_tcgen05_guardrail_trap_unallocated_columns_being_dealloced
        .type           $__internal_2_$__cuda_sm10x_tcgen05_guardrail_trap_unallocated_columns_being_dealloced,@function
        .size           $__internal_2_$__cuda_sm10x_tcgen05_guardrail_trap_unallocated_columns_being_dealloced,(.L_x_206 - $__internal_2_$__cuda_sm10x_tcgen05_guardrail_trap_unallocated_columns_being_dealloced)
$__internal_2_$__cuda_sm10x_tcgen05_guardrail_trap_unallocated_columns_being_dealloced:
[----:B------:R-:W-:Y:S05]  /*d5e0*/  BPT.TRAP 0x1 ;  /* 0x000000040000795c */ /* 0x000fea0000300000 */
[----:B------:R-:W-:-:S04]  /*d5f0*/  HFMA2 R3, -RZ, RZ, 0, 0 ;  /* 0x00000000ff037431 */ /* 0x000fc800000001ff */
[----:B------:R-:W-:Y:S05]  /*d600*/  RET.REL.NODEC R2 `(_ZN7cutlass13device_kernelINS_4gemm6kernel13GemmUniversalIN4cute5tupleIJiiiiEEENS1_10collective13CollectiveMmaINS1_46MainloopSm100TmaUmmaWarpSpecializedBlockScaledILi8ELi2ELi1ENS5_IJNS4_1CILi8EEENSA_ILi1EEESC_EEEEENS5_IJNSA_ILi256EEESF_NSA_ILi128EEEEEENS5_IJNS_12float_e2m1_tENS_13float_ue4m3_tEEEENS5_IJNS5_IJlSC_lEEENS4_6LayoutINS5_IJNS5_IJNS5_IJNSA_ILi32EEENSA_ILi4EEEEEEiEEENS5_IJNS5_IJNSA_ILi16EEESO_EEEiEEENS5_IJSC_iEEEEEENS5_IJST_NS5_IJNS5_IJNSA_ILi0EEESC_EEENSA_ILi512EEEEEENS5_IJSW_iEEEEEEEEEEESK_S13_NS4_8TiledMMAINS4_8MMA_AtomIJNS4_23SM100_MMA_MXF4_2x1SM_SSISI_SI_fSJ_Li256ELi256ELi16ELNS4_4UMMA5MajorE0ELS18_0ELNS17_7ScaleInE0ELS19_0EEEEEENSM_INS5_IJSC_SC_SC_EEENS5_IJSW_SW_SW_EEEEENS5_IJNS4_10UnderscoreES1F_S1F_EEEEENS5_IJNS4_18SM100_TMA_2SM_LOADES1I_EEENS5_IJNS4_14ComposedLayoutINS4_7SwizzleILi2ELi4ELi3EEENS4_18smem_ptr_flag_bitsILi4EEENSM_INS5_IJSB_SG_EEENS5_IJSG_SC_EEEEEEENSM_INS5_IJNS5_IJNS5_IJSP_SC_EEESS_EEESC_NS5_IJSC_NSA_ILi2EEEEEEEEENS5_IJNS5_IJNS5_IJSS_SY_EEESX_EEESW_NS5_IJSO_SY_EEEEEEEEEEEvNS4_8identityENS5_IJNS4_28SM100_TMA_2SM_LOAD_MULTICASTES25_EEENS5_IJS1S_NSM_INS5_IJNS5_IJNS5_IJSP_S1V_EEESS_EEESC_S1W_EEENS5_IJS1Z_SW_NS5_IJSO_NSA_ILi1024EEEEEEEEEEEEEEvS24_EENS_8epilogue10collective18CollectiveEpilogueINS2G_23Sm100TmaWarpSpecializedILi4ELi2ELi64ELb1ELb0EEEJNS5_IJSG_SF_SG_EEENS5_IJNSM_ISG_SC_EENSM_INSA_ILi64EEESC_EEEEENS_10bfloat16_tESL_S2Q_SL_NS2G_6fusion15FusionCallbacksIS2K_NS2R_17LinearCombinationIS2Q_fS2Q_fLNS_15FloatRoundStyleE2EEES2L_S2P_JEEENS4_5SM1004TMEM4LOAD26SM100_TMEM_LOAD_32dp32b64xENS4_13SM90_TMA_LOADENS1K_INS1L_ILi3ELi4ELi3EEENS1N_ILi16EEENSM_INS5_IJSB_S2N_EEENS5_IJS2N_SC_EEEEEEENS4_39AutoVectorizingCopyWithAssumedAlignmentILi128EEENS4_14SM90_TMA_STOREES37_S39_S39_EEEvvEEEEvNT_6ParamsE) ;  /* 0xffffff28027c7950 */ /* 0x000fea0003c3ffff */
.L_x_205:
[----:B------:R-:W-:-:S00]  /*d610*/  BRA `(.L_x_205) ;  /* 0xfffffffc00fc7947 */ /* 0x000fc0000383ffff */
[----:B------:R-:W-:-:S00]  /*d620*/  NOP ;  /* 0x0000000000007918 */ /* 0x000fc00000000000 */
        /* <DEDUP_REMOVED lines=13> */
.L_x_206:


//--------------------- .nv.global.init           --------------------------
	.section	.nv.global.init,"aw",@progbits
.nv.global.init:
	.type		$str$29,@object
	.size		$str$29,($str$30 - $str$29)
$str$29:
        /*0000*/ 	.byte	0x28, 0x61, 0x64, 0x64, 0x72, 0x65, 0x73, 0x73, 0x20, 0x26, 0x20, 0x6d, 0x61, 0x73, 0x6b, 0x29
        /*0010*/ 	.byte	0x20, 0x3d, 0x3d, 0x20, 0x30, 0x00
	.type		$str$30,@object
	.size		$str$30,($str$26 - $str$30)
$str$30:
        /*0016*/ 	.byte	0x2f, 0x74, 0x6d, 0x70, 0x2f, 0x63, 0x75, 0x74, 0x6c, 0x61, 0x73, 0x73, 0x5f, 0x73, 0x77, 0x65
        /*0026*/ 	.byte	0x65, 0x70, 0x5f, 0x73, 0x72, 0x63, 0x2f, 0x69, 0x6e, 0x63, 0x6c, 0x75, 0x64, 0x65, 0x2f, 0x63
        /*0036*/ 	.byte	0x75, 0x74, 0x65, 0x2f, 0x70, 0x6f, 0x69, 0x6e, 0x74, 0x65, 0x72, 0x5f, 0x66, 0x6c, 0x61, 0x67
        /*0046*/ 	.byte	0x67, 0x65, 0x64, 0x2e, 0x68, 0x70, 0x70, 0x00
	.type		$str$26,@object
	.size		$str$26,($str$25 - $str$26)
$str$26:
        /*004e*/ 	.byte	0x2f, 0x74, 0x6d, 0x70, 0x2f, 0x63, 0x75, 0x74, 0x6c, 0x61, 0x73, 0x73, 0x5f, 0x73, 0x77, 0x65
        /*005e*/ 	.byte	0x65, 0x70, 0x5f, 0x73, 0x72, 0x63, 0x2f, 0x69, 0x6e, 0x63, 0x6c, 0x75, 0x64, 0x65, 0x2f, 0x63
        /*006e*/ 	.byte	0x75, 0x74, 0x65, 0x2f, 0x61, 0x74, 0x6f, 0x6d, 0x2f, 0x63, 0x6f, 0x70, 0x79, 0x5f, 0x74, 0x72
        /*007e*/ 	.byte	0x61, 0x69, 0x74, 0x73, 0x5f, 0x73, 0x6d, 0x31, 0x30, 0x30, 0x2e, 0x68, 0x70, 0x70, 0x00
	.type		$str$25,@object
	.size		$str$25,(__unnamed_1 - $str$25)
$str$25:
        /*008d*/ 	.byte	0x28, 0x28, 0x75, 0x69, 0x6e, 0x74, 0x33, 0x32, 0x5f, 0x74, 0x28, 0x74, 0x68, 0x72, 0x65, 0x61
        /*009d*/ 	.byte	0x64, 0x49, 0x64, 0x78, 0x2e, 0x78, 0x29, 0x20, 0x2f, 0x20, 0x33, 0x32, 0x29, 0x20, 0x25, 0x20
        /*00ad*/ 	.byte	0x34, 0x29, 0x20, 0x3d, 0x3d, 0x20, 0x28, 0x28, 0x28, 0x74, 0x6d, 0x65, 0x6d, 0x5f, 0x61, 0x64
        /*00bd*/ 	.byte	0x64, 0x72, 0x20, 0x3e, 0x3e, 0x20, 0x31, 0x36, 0x29, 0x20, 0x2f, 0x20, 0x33, 0x32, 0x29, 0x20
        /*00cd*/ 	.byte	0x25, 0x20, 0x34, 0x29, 0x00
	.type		__unnamed_1,@object
	.size		__unnamed_1,(__unnamed_2 - __unnamed_1)
__unnamed_1:
        /*00d2*/ 	.byte	0x61, 0x75, 0x74, 0x6f, 0x20, 0x63, 0x75, 0x74, 0x65, 0x3a, 0x3a, 0x61, 0x73, 0x5f, 0x70, 0x6f
        /* <DEDUP_REMOVED lines=24> */
        /*0262*/ 	.byte	0x38, 0x31, 0x39, 0x32, 0x3e, 0x3e, 0x3e, 0x3e, 0x5d, 0x00
	.type		__unnamed_2,@object
	.size		__unnamed_2,(.L_2 - __unnamed_2)
__unnamed_2:
        /* <DEDUP_REMOVED lines=43> */
        /*051c*/ 	.byte	0x74, 0x65, 0x3a, 0x3a, 0x43, 0x3c, 0x30, 0x3e, 0x3e, 0x3e, 0x3e, 0x5d, 0x00
.L_2:


//--------------------- .nv.shared._ZN7cutlass13device_kernelINS_4gemm6kernel13GemmUniversalIN4cute5tupleIJiiiiEEENS1_10collective13CollectiveMmaINS1_46MainloopSm100TmaUmmaWarpSpecializedBlockScaledILi8ELi2ELi1ENS5_IJNS4_1CILi8EEENSA_ILi1EEESC_EEEEENS5_IJNSA_ILi256EEESF_NSA_ILi128EEEEEENS5_IJNS_12float_e2m1_tENS_13float_ue4m3_tEEEENS5_IJNS5_IJlSC_lEEENS4_6LayoutINS5_IJNS5_IJNS5_IJNSA_ILi32EEENSA_ILi4EEEEEEiEEENS5_IJNS5_IJNSA_ILi16EEESO_EEEiEEENS5_IJSC_iEEEEEENS5_IJST_NS5_IJNS5_IJNSA_ILi0EEESC_EEENSA_ILi512EEEEEENS5_IJSW_iEEEEEEEEEEESK_S13_NS4_8TiledMMAINS4_8MMA_AtomIJNS4_23SM100_MMA_MXF4_2x1SM_SSISI_SI_fSJ_Li256ELi256ELi16ELNS4_4UMMA5MajorE0ELS18_0ELNS17_7ScaleInE0ELS19_0EEEEEENSM_INS5_IJSC_SC_SC_EEENS5_IJSW_SW_SW_EEEEENS5_IJNS4_10UnderscoreES1F_S1F_EEEEENS5_IJNS4_18SM100_TMA_2SM_LOADES1I_EEENS5_IJNS4_14ComposedLayoutINS4_7SwizzleILi2ELi4ELi3EEENS4_18smem_ptr_flag_bitsILi4EEENSM_INS5_IJSB_SG_EEENS5_IJSG_SC_EEEEEEENSM_INS5_IJNS5_IJNS5_IJSP_SC_EEESS_EEESC_NS5_IJSC_NSA_ILi2EEEEEEEEENS5_IJNS5_IJNS5_IJSS_SY_EEESX_EEESW_NS5_IJSO_SY_EEEEEEEEEEEvNS4_8identityENS5_IJNS4_28SM100_TMA_2SM_LOAD_MULTICASTES25_EEENS5_IJS1S_NSM_INS5_IJNS5_IJNS5_IJSP_S1V_EEESS_EEESC_S1W_EEENS5_IJS1Z_SW_NS5_IJSO_NSA_ILi1024EEEEEEEEEEEEEEvS24_EENS_8epilogue10collective18CollectiveEpilogueINS2G_23Sm100TmaWarpSpecializedILi4ELi2ELi64ELb1ELb0EEEJNS5_IJSG_SF_SG_EEENS5_IJNSM_ISG_SC_EENSM_INSA_ILi64EEESC_EEEEENS_10bfloat16_tESL_S2Q_SL_NS2G_6fusion15FusionCallbacksIS2K_NS2R_17LinearCombinationIS2Q_fS2Q_fLNS_15FloatRoundStyleE2EEES2L_S2P_JEEENS4_5SM1004TMEM4LOAD26SM100_TMEM_LOAD_32dp32b64xENS4_13SM90_TMA_LOADENS1K_INS1L_ILi3ELi4ELi3EEENS1N_ILi16EEENSM_INS5_IJSB_S2N_EEENS5_IJS2N_SC_EEEEEEENS4_39AutoVectorizingCopyWithAssumedAlignmentILi128EEENS4_14SM90_TMA_STOREES37_S39_S39_EEEvvEEEEvNT_6ParamsE --------------------------
	.section	.nv.shared._ZN7cutlass13device_kernelINS_4gemm6kernel13GemmUniversalIN4cute5tupleIJiiiiEEENS1_10collective13CollectiveMmaINS1_46MainloopSm100TmaUmmaWarpSpecializedBlockScaledILi8ELi2ELi1ENS5_IJNS4_1CILi8EEENSA_ILi1EEESC_EEEEENS5_IJNSA_ILi256EEESF_NSA_ILi128EEEEEENS5_IJNS_12float_e2m1_tENS_13float_ue4m3_tEEEENS5_IJNS5_IJlSC_lEEENS4_6LayoutINS5_IJNS5_IJNS5_IJNSA_ILi32EEENSA_ILi4EEEEEEiEEENS5_IJNS5_IJNSA_ILi16EEESO_EEEiEEENS5_IJSC_iEEEEEENS5_IJST_NS5_IJNS5_IJNSA_ILi0EEESC_EEENSA_ILi512EEEEEENS5_IJSW_iEEEEEEEEEEESK_S13_NS4_8TiledMMAINS4_8MMA_AtomIJNS4_23SM100_MMA_MXF4_2x1SM_SSISI_SI_fSJ_Li256ELi256ELi16ELNS4_4UMMA5MajorE0ELS18_0ELNS17_7ScaleInE0ELS19_0EEEEEENSM_INS5_IJSC_SC_SC_EEENS5_IJSW_SW_SW_EEEEENS5_IJNS4_10UnderscoreES1F_S1F_EEEEENS5_IJNS4_18SM100_TMA_2SM_LOADES1I_EEENS5_IJNS4_14ComposedLayoutINS4_7SwizzleILi2ELi4ELi3EEENS4_18smem_ptr_flag_bitsILi4EEENSM_INS5_IJSB_SG_EEENS5_IJSG_SC_EEEEEEENSM_INS5_IJNS5_IJNS5_IJSP_SC_EEESS_EEESC_NS5_IJSC_NSA_ILi2EEEEEEEEENS5_IJNS5_IJNS5_IJSS_SY_EEESX_EEESW_NS5_IJSO_SY_EEEEEEEEEEEvNS4_8identityENS5_IJNS4_28SM100_TMA_2SM_LOAD_MULTICASTES25_EEENS5_IJS1S_NSM_INS5_IJNS5_IJNS5_IJSP_S1V_EEESS_EEESC_S1W_EEENS5_IJS1Z_SW_NS5_IJSO_NSA_ILi1024EEEEEEEEEEEEEEvS24_EENS_8epilogue10collective18CollectiveEpilogueINS2G_23Sm100TmaWarpSpecializedILi4ELi2ELi64ELb1ELb0EEEJNS5_IJSG_SF_SG_EEENS5_IJNSM_ISG_SC_EENSM_INSA_ILi64EEESC_EEEEENS_10bfloat16_tESL_S2Q_SL_NS2G_6fusion15FusionCallbacksIS2K_NS2R_17LinearCombinationIS2Q_fS2Q_fLNS_15FloatRoundStyleE2EEES2L_S2P_JEEENS4_5SM1004TMEM4LOAD26SM100_TMEM_LOAD_32dp32b64xENS4_13SM90_TMA_LOADENS1K_INS1L_ILi3ELi4ELi3EEENS1N_ILi16EEENSM_INS5_IJSB_S2N_EEENS5_IJS2N_SC_EEEEEEENS4_39AutoVectorizingCopyWithAssumedAlignmentILi128EEENS4_14SM90_TMA_STOREES37_S39_S39_EEEvvEEEEvNT_6ParamsE,"aw",@nobits
	.sectionflags	@""
	.align	16
	.zero		1024


//--------------------- .nv.shared.reserved.0     --------------------------
	.section	.nv.shared.reserved.0,"aw",@nobits
	.weak		__nv_reservedSMEM_offset_0_alias
	.size		__nv_reservedSMEM_offset_0_alias, 0, 64
	.other		__nv_reservedSMEM_offset_0_alias,@"STO_CUDA_RESERVED_SHARED STV_DEFAULT"
__nv_reservedSMEM_offset_0_alias:
	.zero		0
.nv.shared.reserved.0:
	.zero		64
	.weak		__nv_reservedSMEM_tcgen05_partition
	.type		__nv_reservedSMEM_tcgen05_partition,@object
	.size		__nv_reservedSMEM_tcgen05_partition,(.L_0 - __nv_reservedSMEM_tcgen05_partition)
__nv_reservedSMEM_tcgen05_partition:
	.zero		32
.L_0:


//--------------------- .nv.global                --------------------------
	.section	.nv.global,"aw",@nobits
.nv.global:
	.type		_ZN40_INTERNAL_1bfdb18f_4_k_cu_4e4b5575_365154cute1_E,@object
	.size		_ZN40_INTERNAL_1bfdb18f_4_k_cu_4e4b5575_365154cute1_E,(_ZN40_INTERNAL_1bfdb18f_4_k_cu_4e4b5575_365154cuda3std3__45__cpo6cbeginE - _ZN40_INTERNAL_1bfdb18f_4_k_cu_4e4b5575_365154cute1_E)
_ZN40_INTERNAL_1bfdb18f_4_k_cu_4e4b5575_365154cute1_E:
	.zero		1
	.type		_ZN40_INTERNAL_1bfdb18f_4_k_cu_4e4b5575_365154cuda3std3__45__cpo6cbeginE,@object
	.size		_ZN40_INTERNAL_1bfdb18f_4_k_cu_4e4b5575_365154cuda3std3__45__cpo6cbeginE,(_ZN40_INTERNAL_1bfdb18f_4_k_cu_4e4b5575_365154cuda3std3__48in_placeE - _ZN40_INTERNAL_1bfdb18f_4_k_cu_4e4b5575_365154cuda3std3__45__cpo6cbeginE)
_ZN40_INTERNAL_1bfdb18f_4_k_cu_4e4b5575_365154cuda3std3__45__cpo6cbeginE:
	.zero		1
	.type		_ZN40_INTERNAL_1bfdb18f_4_k_cu_4e4b5575_365154cuda3std3__48in_placeE,@object
	.size		_ZN40_INTERNAL_1bfdb18f_4_k_cu_4e4b5575_365154cuda3std3__48in_placeE,(_ZN40_INTERNAL_1bfdb18f_4_k_cu_4e4b5575_365154cuda3std6ranges3__45__cpo9iter_moveE - _ZN40_INTERNAL_1bfdb18f_4_k_cu_4e4b5575_365154cuda3std3__48in_placeE)
_ZN40_INTERNAL_1bfdb18f_4_k_cu_4e4b5575_365154cuda3std3__48in_placeE:
	.zero		1
	.type		_ZN40_INTERNAL_1bfdb18f_4_k_cu_4e4b5575_365154cuda3std6ranges3__45__cpo9iter_moveE,@object
	.size		_ZN40_INTERNAL_1bfdb18f_4_k_cu_4e4b5575_365154cuda3std6ranges3__45__cpo9iter_moveE,(_ZN40_INTERNAL_1bfdb18f_4_k_cu_4e4b5575_365154cuda3std3__45__cpo5beginE - _ZN40_INTERNAL_1bfdb18f_4_k_cu_4e4b5575_365154cuda3std6ranges3__45__cpo9iter_moveE)
_ZN40_INTERNAL_1bfdb18f_4_k_cu_4e4b5575_365154cuda3std6ranges3__45__cpo9iter_moveE:
	.zero		1
	.type		_ZN40_INTERNAL_1bfdb18f_4_k_cu_4e4b5575_365154cuda3std3__45__cpo5beginE,@object
	.size		_ZN40_INTERNAL_1bfdb18f_4_k_cu_4e4b5575_365154cuda3std3__45__cpo5beginE,(_ZN40_INTERNAL_1bfdb18f_4_k_cu_4e4b5575_365154cuda3std3__442_GLOBAL__N__1bfdb18f_4_k_cu_4e4b5575_365156ignoreE - _ZN40_INTERNAL_1bfdb18f_4_k_cu_4e4b5575_365154cuda3std3__45__cpo5beginE)
_ZN40_INTERNAL_1bfdb18f_4_k_cu_4e4b5575_365154cuda3std3__45__cpo5beginE:
	.zero		1
	.type		_ZN40_INTERNAL_1bfdb18f_4_k_cu_4e4b5575_365154cuda3std3__442_GLOBAL__N__1bfdb18f_4_k_cu_4e4b5575_365156ignoreE,@object
	.size		_ZN40_INTERNAL_1bfdb18f_4_k_cu_4e4b5575_365154cuda3std3__442_GLOBAL__N__1bfdb18f_4_k_cu_4e4b5575_365156ignoreE,(_ZN40_INTERNAL_1bfdb18f_4_k_cu_4e4b5575_365154cute7productE - _ZN40_INTERNAL_1bfdb18f_4_k_cu_4e4b5575_365154cuda3std3__442_GLOBAL__N__1bfdb18f_4_k_cu_4e4b5575_365156ignoreE)
_ZN40_INTERNAL_1bfdb18f_4_k_cu_4e4b5575_365154cuda3std3__442_GLOBAL__N__1bfdb18f_4_k_cu_4e4b5575_365156ignoreE:
	.zero		1
	.type		_ZN40_INTERNAL_1bfdb18f_4_k_cu_4e4b5575_365154cute7productE,@object
	.size		_ZN40_INTERNAL_1bfdb18f_4_k_cu_4e4b5575_365154cute7productE,(_ZN40_INTERNAL_1bfdb18f_4_k_cu_4e4b5575_365154cuda3std3__45__cpo3endE - _ZN40_INTERNAL_1bfdb18f_4_k_cu_4e4b5575_365154cute7productE)
_ZN40_INTERNAL_1bfdb18f_4_k_cu_4e4b5575_365154cute7productE:
	.zero		1
	.type		_ZN40_INTERNAL_1bfdb18f_4_k_cu_4e4b5575_365154cuda3std3__45__cpo3endE,@object
	.size		_ZN40_INTERNAL_1bfdb18f_4_k_cu_4e4b5575_365154cuda3std3__45__cpo3endE,(_ZN40_INTERNAL_1bfdb18f_4_k_cu_4e4b5575_365154cuda3std3__419piecewise_constructE - _ZN40_INTERNAL_1bfdb18f_4_k_cu_4e4b5575_365154cuda3std3__45__cpo3endE)
_ZN40_INTERNAL_1bfdb18f_4_k_cu_4e4b5575_365154cuda3std3__45__cpo3endE:
	.zero		1
	.type		_ZN40_INTERNAL_1bfdb18f_4_k_cu_4e4b5575_365154cuda3std3__419piecewise_constructE,@object
	.size		_ZN40_INTERNAL_1bfdb18f_4_k_cu_4e4b5575_365154cuda3std3__419piecewise_constructE,(_ZN40_INTERNAL_1bfdb18f_4_k_cu_4e4b5575_365154cuda3std3__45__cpo4cendE - _ZN40_INTERNAL_1bfdb18f_4_k_cu_4e4b5575_365154cuda3std3__419piecewise_constructE)
_ZN40_INTERNAL_1bfdb18f_4_k_cu_4e4b5575_365154cuda3std3__419piecewise_constructE:
	.zero		1
	.type		_ZN40_INTERNAL_1bfdb18f_4_k_cu_4e4b5575_365154cuda3std3__45__cpo4cendE,@object
	.size		_ZN40_INTERNAL_1bfdb18f_4_k_cu_4e4b5575_365154cuda3std3__45__cpo4cendE,(_ZN40_INTERNAL_1bfdb18f_4_k_cu_4e4b5575_365154cuda3std6ranges3__45__cpo4swapE - _ZN40_INTERNAL_1bfdb18f_4_k_cu_4e4b5575_365154cuda3std3__45__cpo4cendE)
_ZN40_INTERNAL_1bfdb18f_4_k_cu_4e4b5575_365154cuda3std3__45__cpo4cendE:
	.zero		1
	.type		_ZN40_INTERNAL_1bfdb18f_4_k_cu_4e4b5575_365154cuda3std6ranges3__45__cpo4swapE,@object
	.size		_ZN40_INTERNAL_1bfdb18f_4_k_cu_4e4b5575_365154cuda3std6ranges3__45__cpo4swapE,(.L_10 - _ZN40_INTERNAL_1bfdb18f_4_k_cu_4e4b5575_365154cuda3std6ranges3__45__cpo4swapE)
_ZN40_INTERNAL_1bfdb18f_4_k_cu_4e4b5575_365154cuda3std6ranges3__45__cpo4swapE:
	.zero		1
.L_10:


//--------------------- .nv.constant0._ZN7cutlass13device_kernelINS_4gemm6kernel13GemmUniversalIN4cute5tupleIJiiiiEEENS1_10collective13CollectiveMmaINS1_46MainloopSm100TmaUmmaWarpSpecializedBlockScaledILi8ELi2ELi1ENS5_IJNS4_1CILi8EEENSA_ILi1EEESC_EEEEENS5_IJNSA_ILi256EEESF_NSA_ILi128EEEEEENS5_IJNS_12float_e2m1_tENS_13float_ue4m3_tEEEENS5_IJNS5_IJlSC_lEEENS4_6LayoutINS5_IJNS5_IJNS5_IJNSA_ILi32EEENSA_ILi4EEEEEEiEEENS5_IJNS5_IJNSA_ILi16EEESO_EEEiEEENS5_IJSC_iEEEEEENS5_IJST_NS5_IJNS5_IJNSA_ILi0EEESC_EEENSA_ILi512EEEEEENS5_IJSW_iEEEEEEEEEEESK_S13_NS4_8TiledMMAINS4_8MMA_AtomIJNS4_23SM100_MMA_MXF4_2x1SM_SSISI_SI_fSJ_Li256ELi256ELi16ELNS4_4UMMA5MajorE0ELS18_0ELNS17_7ScaleInE0ELS19_0EEEEEENSM_INS5_IJSC_SC_SC_EEENS5_IJSW_SW_SW_EEEEENS5_IJNS4_10UnderscoreES1F_S1F_EEEEENS5_IJNS4_18SM100_TMA_2SM_LOADES1I_EEENS5_IJNS4_14ComposedLayoutINS4_7SwizzleILi2ELi4ELi3EEENS4_18smem_ptr_flag_bitsILi4EEENSM_INS5_IJSB_SG_EEENS5_IJSG_SC_EEEEEEENSM_INS5_IJNS5_IJNS5_IJSP_SC_EEESS_EEESC_NS5_IJSC_NSA_ILi2EEEEEEEEENS5_IJNS5_IJNS5_IJSS_SY_EEESX_EEESW_NS5_IJSO_SY_EEEEEEEEEEEvNS4_8identityENS5_IJNS4_28SM100_TMA_2SM_LOAD_MULTICASTES25_EEENS5_IJS1S_NSM_INS5_IJNS5_IJNS5_IJSP_S1V_EEESS_EEESC_S1W_EEENS5_IJS1Z_SW_NS5_IJSO_NSA_ILi1024EEEEEEEEEEEEEEvS24_EENS_8epilogue10collective18CollectiveEpilogueINS2G_23Sm100TmaWarpSpecializedILi4ELi2ELi64ELb1ELb0EEEJNS5_IJSG_SF_SG_EEENS5_IJNSM_ISG_SC_EENSM_INSA_ILi64EEESC_EEEEENS_10bfloat16_tESL_S2Q_SL_NS2G_6fusion15FusionCallbacksIS2K_NS2R_17LinearCombinationIS2Q_fS2Q_fLNS_15FloatRoundStyleE2EEES2L_S2P_JEEENS4_5SM1004TMEM4LOAD26SM100_TMEM_LOAD_32dp32b64xENS4_13SM90_TMA_LOADENS1K_INS1L_ILi3ELi4ELi3EEENS1N_ILi16EEENSM_INS5_IJSB_S2N_EEENS5_IJS2N_SC_EEEEEEENS4_39AutoVectorizingCopyWithAssumedAlignmentILi128EEENS4_14SM90_TMA_STOREES37_S39_S39_EEEvvEEEEvNT_6ParamsE --------------------------
	.section	.nv.constant0._ZN7cutlass13device_kernelINS_4gemm6kernel13GemmUniversalIN4cute5tupleIJiiiiEEENS1_10collective13CollectiveMmaINS1_46MainloopSm100TmaUmmaWarpSpecializedBlockScaledILi8ELi2ELi1ENS5_IJNS4_1CILi8EEENSA_ILi1EEESC_EEEEENS5_IJNSA_ILi256EEESF_NSA_ILi128EEEEEENS5_IJNS_12float_e2m1_tENS_13float_ue4m3_tEEEENS5_IJNS5_IJlSC_lEEENS4_6LayoutINS5_IJNS5_IJNS5_IJNSA_ILi32EEENSA_ILi4EEEEEEiEEENS5_IJNS5_IJNSA_ILi16EEESO_EEEiEEENS5_IJSC_iEEEEEENS5_IJST_NS5_IJNS5_IJNSA_ILi0EEESC_EEENSA_ILi512EEEEEENS5_IJSW_iEEEEEEEEEEESK_S13_NS4_8TiledMMAINS4_8MMA_AtomIJNS4_23SM100_MMA_MXF4_2x1SM_SSISI_SI_fSJ_Li256ELi256ELi16ELNS4_4UMMA5MajorE0ELS18_0ELNS17_7ScaleInE0ELS19_0EEEEEENSM_INS5_IJSC_SC_SC_EEENS5_IJSW_SW_SW_EEEEENS5_IJNS4_10UnderscoreES1F_S1F_EEEEENS5_IJNS4_18SM100_TMA_2SM_LOADES1I_EEENS5_IJNS4_14ComposedLayoutINS4_7SwizzleILi2ELi4ELi3EEENS4_18smem_ptr_flag_bitsILi4EEENSM_INS5_IJSB_SG_EEENS5_IJSG_SC_EEEEEEENSM_INS5_IJNS5_IJNS5_IJSP_SC_EEESS_EEESC_NS5_IJSC_NSA_ILi2EEEEEEEEENS5_IJNS5_IJNS5_IJSS_SY_EEESX_EEESW_NS5_IJSO_SY_EEEEEEEEEEEvNS4_8identityENS5_IJNS4_28SM100_TMA_2SM_LOAD_MULTICASTES25_EEENS5_IJS1S_NSM_INS5_IJNS5_IJNS5_IJSP_S1V_EEESS_EEESC_S1W_EEENS5_IJS1Z_SW_NS5_IJSO_NSA_ILi1024EEEEEEEEEEEEEEvS24_EENS_8epilogue10collective18CollectiveEpilogueINS2G_23Sm100TmaWarpSpecializedILi4ELi2ELi64ELb1ELb0EEEJNS5_IJSG_SF_SG_EEENS5_IJNSM_ISG_SC_EENSM_INSA_ILi64EEESC_EEEEENS_10bfloat16_tESL_S2Q_SL_NS2G_6fusion15FusionCallbacksIS2K_NS2R_17LinearCombinationIS2Q_fS2Q_fLNS_15FloatRoundStyleE2EEES2L_S2P_JEEENS4_5SM1004TMEM4LOAD26SM100_TMEM_LOAD_32dp32b64xENS4_13SM90_TMA_LOADENS1K_INS1L_ILi3ELi4ELi3EEENS1N_ILi16EEENSM_INS5_IJSB_S2N_EEENS5_IJS2N_SC_EEEEEEENS4_39AutoVectorizingCopyWithAssumedAlignmentILi128EEENS4_14SM90_TMA_STOREES37_S39_S39_EEEvvEEEEvNT_6ParamsE,"a",@progbits
	.sectionflags	@""
	.align	4
.nv.constant0._ZN7cutlass13device_kernelINS_4gemm6kernel13GemmUniversalIN4cute5tupleIJiiiiEEENS1_10collective13CollectiveMmaINS1_46MainloopSm100TmaUmmaWarpSpecializedBlockScaledILi8ELi2ELi1ENS5_IJNS4_1CILi8EEENSA_ILi1EEESC_EEEEENS5_IJNSA_ILi256EEESF_NSA_ILi128EEEEEENS5_IJNS_12float_e2m1_tENS_13float_ue4m3_tEEEENS5_IJNS5_IJlSC_lEEENS4_6LayoutINS5_IJNS5_IJNS5_IJNSA_ILi32EEENSA_ILi4EEEEEEiEEENS5_IJNS5_IJNSA_ILi16EEESO_EEEiEEENS5_IJSC_iEEEEEENS5_IJST_NS5_IJNS5_IJNSA_ILi0EEESC_EEENSA_ILi512EEEEEENS5_IJSW_iEEEEEEEEEEESK_S13_NS4_8TiledMMAINS4_8MMA_AtomIJNS4_23SM100_MMA_MXF4_2x1SM_SSISI_SI_fSJ_Li256ELi256ELi16ELNS4_4UMMA5MajorE0ELS18_0ELNS17_7ScaleInE0ELS19_0EEEEEENSM_INS5_IJSC_SC_SC_EEENS5_IJSW_SW_SW_EEEEENS5_IJNS4_10UnderscoreES1F_S1F_EEEEENS5_IJNS4_18SM100_TMA_2SM_LOADES1I_EEENS5_IJNS4_14ComposedLayoutINS4_7SwizzleILi2ELi4ELi3EEENS4_18smem_ptr_flag_bitsILi4EEENSM_INS5_IJSB_SG_EEENS5_IJSG_SC_EEEEEEENSM_INS5_IJNS5_IJNS5_IJSP_SC_EEESS_EEESC_NS5_IJSC_NSA_ILi2EEEEEEEEENS5_IJNS5_IJNS5_IJSS_SY_EEESX_EEESW_NS5_IJSO_SY_EEEEEEEEEEEvNS4_8identityENS5_IJNS4_28SM100_TMA_2SM_LOAD_MULTICASTES25_EEENS5_IJS1S_NSM_INS5_IJNS5_IJNS5_IJSP_S1V_EEESS_EEESC_S1W_EEENS5_IJS1Z_SW_NS5_IJSO_NSA_ILi1024EEEEEEEEEEEEEEvS24_EENS_8epilogue10collective18CollectiveEpilogueINS2G_23Sm100TmaWarpSpecializedILi4ELi2ELi64ELb1ELb0EEEJNS5_IJSG_SF_SG_EEENS5_IJNSM_ISG_SC_EENSM_INSA_ILi64EEESC_EEEEENS_10bfloat16_tESL_S2Q_SL_NS2G_6fusion15FusionCallbacksIS2K_NS2R_17LinearCombinationIS2Q_fS2Q_fLNS_15FloatRoundStyleE2EEES2L_S2P_JEEENS4_5SM1004TMEM4LOAD26SM100_TMEM_LOAD_32dp32b64xENS4_13SM90_TMA_LOADENS1K_INS1L_ILi3ELi4ELi3EEENS1N_ILi16EEENSM_INS5_IJSB_S2N_EEENS5_IJS2N_SC_EEEEEEENS4_39AutoVectorizingCopyWithAssumedAlignmentILi128EEENS4_14SM90_TMA_STOREES37_S39_S39_EEEvvEEEEvNT_6ParamsE:
	.zero		3968


//--------------------- SYMBOLS --------------------------

	.type		.nv.reservedSmem.offset0,@object
	.size		.nv.reservedSmem.offset0,0x4
	.type		.nv.reservedSmem.cap,@object
	.size		.nv.reservedSmem.cap,0x4
	.type		__assertfail,@function
